def attn_fwd(
    Q,
    K,
    V,
    Out,
    Lse,
    sm_scale,
    stride_qz,
    stride_qh,
    stride_qm,
    stride_qk,
    stride_kz,
    stride_kh,
    stride_kn,
    stride_kk,
    stride_vz,
    stride_vh,
    stride_vn,
    stride_vk,
    stride_oz,
    stride_oh,
    stride_om,
    stride_ok,
    seqlen_q,
    seqlen_k,
    BLOCK_M: tl.constexpr,
    BLOCK_N: tl.constexpr,
    HEAD_DIM: tl.constexpr,
    CAUSAL: tl.constexpr,
):
    start_m = tl.program_id(0)
    off_hz = tl.program_id(1)
    q_off = off_hz * stride_qh
    k_off = off_hz * stride_kh
    v_off = off_hz * stride_vh
    offs_m = start_m * BLOCK_M + tl.arange(0, BLOCK_M)
    offs_d = tl.arange(0, HEAD_DIM)
    offs_n = tl.arange(0, BLOCK_N)
    q_ptrs = Q + q_off + offs_m[:, None] * stride_qm + offs_d[None, :] * stride_qk
    k_ptrs = K + k_off + offs_d[:, None] * stride_kk + offs_n[None, :] * stride_kn
    v_ptrs = V + v_off + offs_n[:, None] * stride_vn + offs_d[None, :] * stride_vk
    m_i = tl.full([BLOCK_M], float("-inf"), dtype=tl.float32)
    l_i = tl.zeros([BLOCK_M], dtype=tl.float32) + 1.0
    acc = tl.zeros([BLOCK_M, HEAD_DIM], dtype=tl.float32)
    q = tl.load(q_ptrs)
    acc, l_i, m_i = _attn_fwd_inner(
        acc,
        l_i,
        m_i,
        q,
        k_ptrs,
        v_ptrs,
        sm_scale,
        stride_kn,
        stride_vn,
        start_m,
        seqlen_k,
        BLOCK_M,
        BLOCK_N,
        HEAD_DIM,
        CAUSAL,
    )
    acc = acc / l_i[:, None]
    lse = m_i + tl.math.log2(l_i) / 1.4426950408889634
    o_ptrs = (
        Out
        + off_hz * stride_oh
        + offs_m[:, None] * stride_om
        + offs_d[None, :] * stride_ok
    )
    tl.store(o_ptrs, acc.to(Out.dtype.element_ty))
    tl.store(Lse + off_hz * seqlen_q + offs_m, lse)

# config = {"BLOCK_M": 128, "BLOCK_N": 64, "HEAD_DIM": 128, "arch": "sm_80", "causal": true, "dtype": "fp16", "num_stages": 2, "num_warps": 4}
# arch = sm_80


// ===== COMPILED SASS (sm_80) =====

	.target	sm_80

	.elftype	@"ET_EXEC"


//--------------------- .note.nv.tkinfo           --------------------------
	.section	.note.nv.tkinfo,"",@"SHT_NOTE"
	.sectionflags	@"SHF_NOTE_NV_TKINFO"
	.tkinfo
        /*0018*/ 	.word	0x00000002
        /*0030*/ 	.string	""
        /*0030*/ 	.string	"ptxas"
        /*0030*/ 	.string	"Cuda compilation tools, release 13.0, V13.0.88"
        /*0030*/ 	.string	"Build cuda_13.0.r13.0/compiler.36424714_0"
        /*0030*/ 	.string	"-v  -suppress-debug-info  -lineinfo  -arch sm_80 "



//--------------------- .note.nv.cuinfo           --------------------------
	.section	.note.nv.cuinfo,"",@"SHT_NOTE"
	.sectionflags	@"SHF_NOTE_NV_CUINFO"
        /*0018*/ 	.short	0x0002
        /*001a*/ 	.short	0x0050
        /*001c*/ 	.short	0x0082
	.zero		2


//--------------------- .nv.info                  --------------------------
	.section	.nv.info,"",@"SHT_CUDA_INFO"
	.align	4


	//----- nvinfo : EIATTR_REGCOUNT
	.align		4
        /*0000*/ 	.byte	0x04, 0x2f
        /*0002*/ 	.short	(.L_2 - .L_1)
	.align		4
.L_1:
        /*0004*/ 	.word	index@(attn_fwd)
        /*0008*/ 	.word	0x00000020


	//----- nvinfo : EIATTR_FRAME_SIZE
	.align		4
.L_2:
        /*000c*/ 	.byte	0x04, 0x11
        /*000e*/ 	.short	(.L_4 - .L_3)
	.align		4
.L_3:
        /*0010*/ 	.word	index@(attn_fwd)
        /*0014*/ 	.word	0x00001d00


	//----- nvinfo : EIATTR_MIN_STACK_SIZE
	.align		4
.L_4:
        /*0018*/ 	.byte	0x04, 0x12
        /*001a*/ 	.short	(.L_6 - .L_5)
	.align		4
.L_5:
        /*001c*/ 	.word	index@(attn_fwd)
        /*0020*/ 	.word	0x00001d00
.L_6:


//--------------------- .nv.info.attn_fwd         --------------------------
	.section	.nv.info.attn_fwd,"",@"SHT_CUDA_INFO"
	.sectionflags	@""
	.align	4


	//----- nvinfo : EIATTR_CUDA_API_VERSION
	.align		4
        /*0000*/ 	.byte	0x04, 0x37
        /*0002*/ 	.short	(.L_8 - .L_7)
.L_7:
        /*0004*/ 	.word	0x00000082


	//----- nvinfo : EIATTR_SW2861232_WAR
	.align		4
.L_8:
        /*0008*/ 	.byte	0x01, 0x35
	.zero		2


	//----- nvinfo : EIATTR_PARAM_CBANK
	.align		4
        /*000c*/ 	.byte	0x04, 0x0a
        /*000e*/ 	.short	(.L_10 - .L_9)
	.align		4
.L_9:
        /*0010*/ 	.word	index@(.nv.constant0.attn_fwd)
        /*0014*/ 	.short	0x0160
        /*0016*/ 	.short	0x0088


	//----- nvinfo : EIATTR_CBANK_PARAM_SIZE
	.align		4
.L_10:
        /*0018*/ 	.byte	0x03, 0x19
        /*001a*/ 	.short	0x0088


	//----- nvinfo : EIATTR_KPARAM_INFO
	.align		4
        /*001c*/ 	.byte	0x04, 0x17
        /*001e*/ 	.short	(.L_12 - .L_11)
.L_11:
        /*0020*/ 	.word	0x00000000
        /*0024*/ 	.short	0x0019
        /*0026*/ 	.short	0x0080
        /*0028*/ 	.byte	0x00, 0xf4, 0x21, 0x00


	//----- nvinfo : EIATTR_KPARAM_INFO
	.align		4
.L_12:
        /*002c*/ 	.byte	0x04, 0x17
        /*002e*/ 	.short	(.L_14 - .L_13)
.L_13:
        /*0030*/ 	.word	0x00000000
        /*0034*/ 	.short	0x0018
        /*0036*/ 	.short	0x0078
        /*0038*/ 	.byte	0x00, 0xf4, 0x21, 0x00


	//----- nvinfo : EIATTR_KPARAM_INFO
	.align		4
.L_14:
        /*003c*/ 	.byte	0x04, 0x17
        /*003e*/ 	.short	(.L_16 - .L_15)
.L_15:
        /*0040*/ 	.word	0x00000000
        /*0044*/ 	.short	0x0017
        /*0046*/ 	.short	0x0070
        /*0048*/ 	.byte	0x00, 0xf0, 0x11, 0x00


	//----- nvinfo : EIATTR_KPARAM_INFO
	.align		4
.L_16:
        /*004c*/ 	.byte	0x04, 0x17
        /*004e*/ 	.short	(.L_18 - .L_17)
.L_17:
        /*0050*/ 	.word	0x00000000
        /*0054*/ 	.short	0x0016
        /*0056*/ 	.short	0x006c
        /*0058*/ 	.byte	0x00, 0xf0, 0x11, 0x00


	//----- nvinfo : EIATTR_KPARAM_INFO
	.align		4
.L_18:
        /*005c*/ 	.byte	0x04, 0x17
        /*005e*/ 	.short	(.L_20 - .L_19)
.L_19:
        /*0060*/ 	.word	0x00000000
        /*0064*/ 	.short	0x0015
        /*0066*/ 	.short	0x0068
        /*0068*/ 	.byte	0x00, 0xf0, 0x11, 0x00


	//----- nvinfo : EIATTR_KPARAM_INFO
	.align		4
.L_20:
        /*006c*/ 	.byte	0x04, 0x17
        /*006e*/ 	.short	(.L_22 - .L_21)
.L_21:
        /*0070*/ 	.word	0x00000000
        /*0074*/ 	.short	0x0014
        /*0076*/ 	.short	0x0064
        /*0078*/ 	.byte	0x00, 0xf0, 0x11, 0x00


	//----- nvinfo : EIATTR_KPARAM_INFO
	.align		4
.L_22:
        /*007c*/ 	.byte	0x04, 0x17
        /*007e*/ 	.short	(.L_24 - .L_23)
.L_23:
        /*0080*/ 	.word	0x00000000
        /*0084*/ 	.short	0x0013
        /*0086*/ 	.short	0x0060
        /*0088*/ 	.byte	0x00, 0xf0, 0x11, 0x00


	//----- nvinfo : EIATTR_KPARAM_INFO
	.align		4
.L_24:
        /*008c*/ 	.byte	0x04, 0x17
        /*008e*/ 	.short	(.L_26 - .L_25)
.L_25:
        /*0090*/ 	.word	0x00000000
        /*0094*/ 	.short	0x0012
        /*0096*/ 	.short	0x005c
        /*0098*/ 	.byte	0x00, 0xf0, 0x11, 0x00


	//----- nvinfo : EIATTR_KPARAM_INFO
	.align		4
.L_26:
        /*009c*/ 	.byte	0x04, 0x17
        /*009e*/ 	.short	(.L_28 - .L_27)
.L_27:
        /*00a0*/ 	.word	0x00000000
        /*00a4*/ 	.short	0x0011
        /*00a6*/ 	.short	0x0058
        /*00a8*/ 	.byte	0x00, 0xf0, 0x11, 0x00


	//----- nvinfo : EIATTR_KPARAM_INFO
	.align		4
.L_28:
        /*00ac*/ 	.byte	0x04, 0x17
        /*00ae*/ 	.short	(.L_30 - .L_29)
.L_29:
        /*00b0*/ 	.word	0x00000000
        /*00b4*/ 	.short	0x0010
        /*00b6*/ 	.short	0x0054
        /*00b8*/ 	.byte	0x00, 0xf0, 0x11, 0x00


	//----- nvinfo : EIATTR_KPARAM_INFO
	.align		4
.L_30:
        /*00bc*/ 	.byte	0x04, 0x17
        /*00be*/ 	.short	(.L_32 - .L_31)
.L_31:
        /*00c0*/ 	.word	0x00000000
        /*00c4*/ 	.short	0x000f
        /*00c6*/ 	.short	0x0050
        /*00c8*/ 	.byte	0x00, 0xf0, 0x11, 0x00


	//----- nvinfo : EIATTR_KPARAM_INFO
	.align		4
.L_32:
        /*00cc*/ 	.byte	0x04, 0x17
        /*00ce*/ 	.short	(.L_34 - .L_33)
.L_33:
        /*00d0*/ 	.word	0x00000000
        /*00d4*/ 	.short	0x000e
        /*00d6*/ 	.short	0x004c
        /*00d8*/ 	.byte	0x00, 0xf0, 0x11, 0x00


	//----- nvinfo : EIATTR_KPARAM_INFO
	.align		4
.L_34:
        /*00dc*/ 	.byte	0x04, 0x17
        /*00de*/ 	.short	(.L_36 - .L_35)
.L_35:
        /*00e0*/ 	.word	0x00000000
        /*00e4*/ 	.short	0x000d
        /*00e6*/ 	.short	0x0048
        /*00e8*/ 	.byte	0x00, 0xf0, 0x11, 0x00


	//----- nvinfo : EIATTR_KPARAM_INFO
	.align		4
.L_36:
        /*00ec*/ 	.byte	0x04, 0x17
        /*00ee*/ 	.short	(.L_38 - .L_37)
.L_37:
        /*00f0*/ 	.word	0x00000000
        /*00f4*/ 	.short	0x000c
        /*00f6*/ 	.short	0x0044
        /*00f8*/ 	.byte	0x00, 0xf0, 0x11, 0x00


	//----- nvinfo : EIATTR_KPARAM_INFO
	.align		4
.L_38:
        /*00fc*/ 	.byte	0x04, 0x17
        /*00fe*/ 	.short	(.L_40 - .L_39)
.L_39:
        /*0100*/ 	.word	0x00000000
        /*0104*/ 	.short	0x000b
        /*0106*/ 	.short	0x0040
        /*0108*/ 	.byte	0x00, 0xf0, 0x11, 0x00


	//----- nvinfo : EIATTR_KPARAM_INFO
	.align		4
.L_40:
        /*010c*/ 	.byte	0x04, 0x17
        /*010e*/ 	.short	(.L_42 - .L_41)
.L_41:
        /*0110*/ 	.word	0x00000000
        /*0114*/ 	.short	0x000a
        /*0116*/ 	.short	0x003c
        /*0118*/ 	.byte	0x00, 0xf0, 0x11, 0x00


	//----- nvinfo : EIATTR_KPARAM_INFO
	.align		4
.L_42:
        /*011c*/ 	.byte	0x04, 0x17
        /*011e*/ 	.short	(.L_44 - .L_43)
.L_43:
        /*0120*/ 	.word	0x00000000
        /*0124*/ 	.short	0x0009
        /*0126*/ 	.short	0x0038
        /*0128*/ 	.byte	0x00, 0xf0, 0x11, 0x00


	//----- nvinfo : EIATTR_KPARAM_INFO
	.align		4
.L_44:
        /*012c*/ 	.byte	0x04, 0x17
        /*012e*/ 	.short	(.L_46 - .L_45)
.L_45:
        /*0130*/ 	.word	0x00000000
        /*0134*/ 	.short	0x0008
        /*0136*/ 	.short	0x0034
        /*0138*/ 	.byte	0x00, 0xf0, 0x11, 0x00


	//----- nvinfo : EIATTR_KPARAM_INFO
	.align		4
.L_46:
        /*013c*/ 	.byte	0x04, 0x17
        /*013e*/ 	.short	(.L_48 - .L_47)
.L_47:
        /*0140*/ 	.word	0x00000000
        /*0144*/ 	.short	0x0007
        /*0146*/ 	.short	0x0030
        /*0148*/ 	.byte	0x00, 0xf0, 0x11, 0x00


	//----- nvinfo : EIATTR_KPARAM_INFO
	.align		4
.L_48:
        /*014c*/ 	.byte	0x04, 0x17
        /*014e*/ 	.short	(.L_50 - .L_49)
.L_49:
        /*0150*/ 	.word	0x00000000
        /*0154*/ 	.short	0x0006
        /*0156*/ 	.short	0x002c
        /*0158*/ 	.byte	0x00, 0xf0, 0x11, 0x00


	//----- nvinfo : EIATTR_KPARAM_INFO
	.align		4
.L_50:
        /*015c*/ 	.byte	0x04, 0x17
        /*015e*/ 	.short	(.L_52 - .L_51)
.L_51:
        /*0160*/ 	.word	0x00000000
        /*0164*/ 	.short	0x0005
        /*0166*/ 	.short	0x0028
        /*0168*/ 	.byte	0x00, 0xf0, 0x11, 0x00


	//----- nvinfo : EIATTR_KPARAM_INFO
	.align		4
.L_52:
        /*016c*/ 	.byte	0x04, 0x17
        /*016e*/ 	.short	(.L_54 - .L_53)
.L_53:
        /*0170*/ 	.word	0x00000000
        /*0174*/ 	.short	0x0004
        /*0176*/ 	.short	0x0020
        /*0178*/ 	.byte	0x00, 0xf4, 0x21, 0x00


	//----- nvinfo : EIATTR_KPARAM_INFO
	.align		4
.L_54:
        /*017c*/ 	.byte	0x04, 0x17
        /*017e*/ 	.short	(.L_56 - .L_55)
.L_55:
        /*0180*/ 	.word	0x00000000
        /*0184*/ 	.short	0x0003
        /*0186*/ 	.short	0x0018
        /*0188*/ 	.byte	0x00, 0xf4, 0x21, 0x00


	//----- nvinfo : EIATTR_KPARAM_INFO
	.align		4
.L_56:
        /*018c*/ 	.byte	0x04, 0x17
        /*018e*/ 	.short	(.L_58 - .L_57)
.L_57:
        /*0190*/ 	.word	0x00000000
        /*0194*/ 	.short	0x0002
        /*0196*/ 	.short	0x0010
        /*0198*/ 	.byte	0x00, 0xf4, 0x21, 0x00


	//----- nvinfo : EIATTR_KPARAM_INFO
	.align		4
.L_58:
        /*019c*/ 	.byte	0x04, 0x17
        /*019e*/ 	.short	(.L_60 - .L_59)
.L_59:
        /*01a0*/ 	.word	0x00000000
        /*01a4*/ 	.short	0x0001
        /*01a6*/ 	.short	0x0008
        /*01a8*/ 	.byte	0x00, 0xf4, 0x21, 0x00


	//----- nvinfo : EIATTR_KPARAM_INFO
	.align		4
.L_60:
        /*01ac*/ 	.byte	0x04, 0x17
        /*01ae*/ 	.short	(.L_62 - .L_61)
.L_61:
        /*01b0*/ 	.word	0x00000000
        /*01b4*/ 	.short	0x0000
        /*01b6*/ 	.short	0x0000
        /*01b8*/ 	.byte	0x00, 0xf4, 0x21, 0x00


	//----- nvinfo : EIATTR_MAXREG_COUNT
	.align		4
.L_62:
        /*01bc*/ 	.byte	0x03, 0x1b
        /*01be*/ 	.short	0x00ff


	//----- nvinfo : EIATTR_NUM_BARRIERS
	.align		4
        /*01c0*/ 	.byte	0x02, 0x4c
        /*01c2*/ 	.byte	0x01
	.zero		1


	//----- nvinfo : EIATTR_ANNOTATIONS
	.align		4
        /*01c4*/ 	.byte	0x04, 0x55
        /*01c6*/ 	.short	(.L_64 - .L_63)


	//   ....[0]....
.L_63:
        /*01c8*/ 	.word	0x00000001
        /*01cc*/ 	.byte	0xf0, 0x03, 0x00, 0x00, 0x01, 0x00, 0x00, 0x00, 0x00, 0x04, 0x00, 0x00, 0x01, 0x00, 0x00, 0x00
        /* <DEDUP_REMOVED lines=2868> */
        /*b51c*/ 	.byte	0x00, 0xaf, 0x02, 0x00, 0x01, 0x00, 0x00, 0x00, 0x10, 0xaf, 0x02, 0x00


	//----- nvinfo : EIATTR_MERCURY_ISA_VERSION
	.align		4
.L_64:
        /*b528*/ 	.byte	0x03, 0x5f
        /*b52a*/ 	.short	0x0000


	//----- nvinfo : EIATTR_COOP_GROUP_MASK_REGIDS
	.align		4
        /*b52c*/ 	.byte	0x04, 0x29
        /*b52e*/ 	.short	(.L_66 - .L_65)


	//   ....[0]....
.L_65:
        /*b530*/ 	.word	0xffffffff


	//   ....[1]....
        /*b534*/ 	.word	0xffffffff


	//   ....[2]....
        /*b538*/ 	.word	0xffffffff


	//   ....[3]....
        /*b53c*/ 	.word	0xffffffff


	//   ....[4]....
        /*b540*/ 	.word	0xffffffff


	//   ....[5]....
        /*b544*/ 	.word	0xffffffff


	//   ....[6]....
        /*b548*/ 	.word	0xffffffff


	//   ....[7]....
        /*b54c*/ 	.word	0xffffffff


	//   ....[8]....
        /*b550*/ 	.word	0xffffffff


	//   ....[9]....
        /*b554*/ 	.word	0xffffffff


	//   ....[10]....
        /*b558*/ 	.word	0xffffffff


	//   ....[11]....
        /*b55c*/ 	.word	0xffffffff


	//   ....[12]....
        /*b560*/ 	.word	0xffffffff


	//   ....[13]....
        /*b564*/ 	.word	0xffffffff


	//   ....[14]....
        /*b568*/ 	.word	0xffffffff


	//   ....[15]....
        /*b56c*/ 	.word	0xffffffff


	//----- nvinfo : EIATTR_COOP_GROUP_INSTR_OFFSETS
	.align		4
.L_66:
        /*b570*/ 	.byte	0x04, 0x28
        /*b572*/ 	.short	(.L_68 - .L_67)


	//   ....[0]....
.L_67:
        /*b574*/ 	.word	0x00015480


	//   ....[1]....
        /*b578*/ 	.word	0x000159e0


	//   ....[2]....
        /*b57c*/ 	.word	0x00015cd0


	//   ....[3]....
        /*b580*/ 	.word	0x00015e00


	//   ....[4]....
        /*b584*/ 	.word	0x00015e10


	//   ....[5]....
        /*b588*/ 	.word	0x00015e20


	//   ....[6]....
        /*b58c*/ 	.word	0x00016640


	//   ....[7]....
        /*b590*/ 	.word	0x00016810


	//   ....[8]....
        /*b594*/ 	.word	0x0001ff40


	//   ....[9]....
        /*b598*/ 	.word	0x0001ff50


	//   ....[10]....
        /*b59c*/ 	.word	0x0001ff60


	//   ....[11]....
        /*b5a0*/ 	.word	0x0001ffe0


	//   ....[12]....
        /*b5a4*/ 	.word	0x00020870


	//   ....[13]....
        /*b5a8*/ 	.word	0x00020880


	//   ....[14]....
        /*b5ac*/ 	.word	0x00020890


	//   ....[15]....
        /*b5b0*/ 	.word	0x00020910


	//----- nvinfo : EIATTR_EXIT_INSTR_OFFSETS
	.align		4
.L_68:
        /*b5b4*/ 	.byte	0x04, 0x1c
        /*b5b6*/ 	.short	(.L_70 - .L_69)


	//   ....[0]....
.L_69:
        /*b5b8*/ 	.word	0x0002b1f0


	//----- nvinfo : EIATTR_REQNTID
	.align		4
.L_70:
        /*b5bc*/ 	.byte	0x04, 0x10
        /*b5be*/ 	.short	(.L_72 - .L_71)
.L_71:
        /*b5c0*/ 	.word	0x00000080
        /*b5c4*/ 	.word	0x00000001
        /*b5c8*/ 	.word	0x00000001
.L_72:


//--------------------- .nv.callgraph             --------------------------
	.section	.nv.callgraph,"",@"SHT_CUDA_CALLGRAPH"
	.align	4
	.sectionentsize	8
	.align		4
        /*0000*/ 	.word	0x00000000
	.align		4
        /*0004*/ 	.word	0xffffffff
	.align		4
        /*0008*/ 	.word	0x00000000
	.align		4
        /*000c*/ 	.word	0xfffffffe
	.align		4
        /*0010*/ 	.word	0x00000000
	.align		4
        /*0014*/ 	.word	0xfffffffd
	.align		4
        /*0018*/ 	.word	0x00000000
	.align		4
        /*001c*/ 	.word	0xfffffffc


//--------------------- .nv.rel.action            --------------------------
	.section	.nv.rel.action,"",@"SHT_CUDA_RELOCINFO"
	.align	8
	.sectionentsize	8
        /*0000*/ 	.byte	0x73, 0x00, 0x00, 0x00, 0x00, 0x00, 0x00, 0x00, 0x00, 0x00, 0x00, 0x11, 0x25, 0x00, 0x05, 0x36


//--------------------- .nv.constant4             --------------------------
	.section	.nv.constant4,"a",@progbits
	.align	8
	.align		8
.nv.constant4:
        /*0000*/ 	.dword	_$_str


//--------------------- .nv.constant0.attn_fwd    --------------------------
	.section	.nv.constant0.attn_fwd,"a",@progbits
	.sectionflags	@""
	.align	4
.nv.constant0.attn_fwd:
	.zero		488


//--------------------- .text.attn_fwd            --------------------------
	.section	.text.attn_fwd,"ax",@progbits
	.sectioninfo	@"SHI_REGISTERS=32"
	.align	128
        .global         attn_fwd
        .type           attn_fwd,@function
        .size           attn_fwd,(.L_x_4 - attn_fwd)
        .other          attn_fwd,@"STO_CUDA_ENTRY STV_DEFAULT"
attn_fwd:
.text.attn_fwd:
[----:B------:R-:W-:Y:S02]  /*0000*/  MOV R1, c[0x0][0x28] ;  /* 0x00000a0000017a02 */ /* 0x000fe40000000f00 */
[----:B------:R-:W0:Y:S01]  /*0010*/  S2R R0, SR_CTAID.X ;  /* 0x0000000000007919 */ /* 0x000e220000002500 */
[----:B------:R-:W-:Y:S01]  /*0020*/  ULDC.64 UR6, c[0x0][0x118] ;  /* 0x0000460000067ab9 */ /* 0x000fe20000000a00 */
[----:B------:R-:W-:Y:S02]  /*0030*/  IADD3 R1, R1, -0x1d00, RZ ;  /* 0xffffe30001017810 */ /* 0x000fe40007ffe0ff */
[----:B------:R-:W1:Y:S04]  /*0040*/  S2R R3, SR_TID.X ;  /* 0x0000000000037919 */ /* 0x000e680000002100 */
[----:B------:R-:W2:Y:S01]  /*0050*/  S2R R2, SR_CTAID.Y ;  /* 0x0000000000027919 */ /* 0x000ea20000002600 */
[----:B0-----:R-:W-:-:S05]  /*0060*/  IMAD.SHL.U32 R0, R0, 0x80, RZ ;  /* 0x0000008000007824 */ /* 0x001fca00078e00ff */
[----:B-1----:R-:W-:Y:S02]  /*0070*/  LOP3.LUT R3, R0, 0x7f, R3, 0xf8, !PT ;  /* 0x0000007f00037812 */ /* 0x002fe400078ef803 */
[----:B------:R-:W-:Y:S01]  /*0080*/  MOV R0, c[0x0][0x198] ;  /* 0x0000660000007a02 */ /* 0x000fe20000000f00 */
[----:B--2---:R-:W-:Y:S02]  /*0090*/  IMAD R2, R2, c[0x0][0x190], RZ ;  /* 0x0000640002027a24 */ /* 0x004fe400078e02ff */
[----:B------:R-:W-:Y:S01]  /*00a0*/  IMAD R5, R3, c[0x0][0x194], RZ ;  /* 0x0000650003057a24 */ /* 0x000fe200078e02ff */
[----:B------:R-:W-:Y:S01]  /*00b0*/  SHF.L.U32 R9, R0, 0x4, RZ ;  /* 0x0000000400097819 */ /* 0x000fe200000006ff */
[C---:B------:R-:W-:Y:S01]  /*00c0*/  IMAD.HI R4, R2.reuse, 0x2, RZ ;  /* 0x0000000202047827 */ /* 0x040fe200078e02ff */
[----:B------:R-:W-:-:S03]  /*00d0*/  SHF.L.U32 R3, R2, 0x1, RZ ;  /* 0x0000000102037819 */ /* 0x000fc600000006ff */
[C---:B------:R-:W-:Y:S02]  /*00e0*/  IMAD.SHL.U32 R6, R5.reuse, 0x2, RZ ;  /* 0x0000000205067824 */ /* 0x040fe400078e00ff */
[----:B------:R-:W-:-:S03]  /*00f0*/  IMAD.HI R5, R5, 0x2, RZ ;  /* 0x0000000205057827 */ /* 0x000fc600078e02ff */
[----:B------:R-:W-:Y:S01]  /*0100*/  IADD3 R2, P0, P1, R6, c[0x0][0x160], R3 ;  /* 0x0000580006027a10 */ /* 0x000fe2000791e003 */
[----:B------:R-:W-:-:S03]  /*0110*/  IMAD.SHL.U32 R7, R0, 0x8, RZ ;  /* 0x0000000800077824 */ /* 0x000fc600078e00ff */
[----:B------:R-:W-:Y:S01]  /*0120*/  IADD3.X R3, R5, c[0x0][0x164], R4, P0, P1 ;  /* 0x0000590005037a10 */ /* 0x000fe200007e2404 */
[C---:B------:R-:W-:Y:S01]  /*0130*/  IMAD.SHL.U32 R5, R0.reuse, 0x20, RZ ;  /* 0x0000002000057824 */ /* 0x040fe200078e00ff */
[CC--:B------:R-:W-:Y:S02]  /*0140*/  LEA R6, P0, R0.reuse, R2.reuse, 0x4 ;  /* 0x0000000200067211 */ /* 0x0c0fe400078020ff */
[----:B------:R-:W-:Y:S02]  /*0150*/  LEA R14, P1, R0, R2, 0x5 ;  /* 0x00000002000e7211 */ /* 0x000fe400078228ff */
[-C--:B------:R-:W-:Y:S02]  /*0160*/  LEA.HI.X.SX32 R7, R7, R3.reuse, 0x1, P0 ;  /* 0x0000000307077211 */ /* 0x080fe400000f0eff */
[----:B------:R-:W-:-:S03]  /*0170*/  LEA.HI.X.SX32 R15, R9, R3, 0x1, P1 ;  /* 0x00000003090f7211 */ /* 0x000fc600008f0eff */
[----:B------:R0:W2:Y:S04]  /*0180*/  LDG.E.U16 R20, [R6.64] ;  /* 0x0000000606147981 */ /* 0x0000a8000c1e1500 */
[----:B0-----:R0:W3:Y:S01]  /*0190*/  LDG.E.U16 R6, [R14.64] ;  /* 0x000000060e067981 */ /* 0x0010e2000c1e1500 */
[CC--:B------:R-:W-:Y:S01]  /*01a0*/  LEA R12, P0, R0.reuse, R2.reuse, 0x6 ;  /* 0x00000002000c7211 */ /* 0x0c0fe200078030ff */
[C---:B------:R-:W-:Y:S01]  /*01b0*/  IMAD R17, R0.reuse, 0x12, RZ ;  /* 0x0000001200117824 */ /* 0x040fe200078e02ff */
[C---:B------:R-:W-:Y:S01]  /*01c0*/  SHF.L.U32 R11, R0.reuse, 0x6, RZ ;  /* 0x00000006000b7819 */ /* 0x040fe200000006ff */
[C---:B------:R-:W-:Y:S01]  /*01d0*/  IMAD R21, R0.reuse, 0x24, RZ ;  /* 0x0000002400157824 */ /* 0x040fe200078e02ff */
[----:B------:R-:W-:Y:S01]  /*01e0*/  LEA.HI.X.SX32 R13, R5, R3, 0x1, P0 ;  /* 0x00000003050d7211 */ /* 0x000fe200000f0eff */
[C---:B------:R-:W-:Y:S01]  /*01f0*/  IMAD R9, R0.reuse, 0x9, RZ ;  /* 0x0000000900097824 */ /* 0x040fe200078e02ff */
[-C--:B------:R-:W-:Y:S01]  /*0200*/  IADD3 R18, P0, R17, R2.reuse, RZ ;  /* 0x0000000211127210 */ /* 0x080fe20007f1e0ff */
[----:B------:R-:W-:Y:S01]  /*0210*/  IMAD R5, R0, 0x48, RZ ;  /* 0x0000004800057824 */ /* 0x000fe200078e02ff */
[----:B------:R-:W-:-:S02]  /*0220*/  IADD3 R8, P1, R21, R2, RZ ;  /* 0x0000000215087210 */ /* 0x000fc40007f3e0ff */
[CC--:B------:R-:W-:Y:S01]  /*0230*/  LEA R10, P2, R0.reuse, R2.reuse, 0x7 ;  /* 0x00000002000a7211 */ /* 0x0c0fe200078438ff */
[C---:B------:R-:W-:Y:S01]  /*0240*/  IMAD R7, R0.reuse, 0xa, RZ ;  /* 0x0000000a00077824 */ /* 0x040fe200078e02ff */
[-C--:B------:R-:W-:Y:S01]  /*0250*/  LEA.HI.X.SX32 R19, R9, R3.reuse, 0x1, P0 ;  /* 0x0000000309137211 */ /* 0x080fe200000f0eff */
[----:B------:R1:W4:Y:S01]  /*0260*/  LDG.E.U16 R25, [R12.64] ;  /* 0x000000060c197981 */ /* 0x000322000c1e1500 */
[-C--:B------:R-:W-:Y:S01]  /*0270*/  LEA.HI.X.SX32 R9, R17, R3.reuse, 0x1, P1 ;  /* 0x0000000311097211 */ /* 0x080fe200008f0eff */
[----:B------:R-:W-:Y:S01]  /*0280*/  IMAD R17, R0, 0x90, RZ ;  /* 0x0000009000117824 */ /* 0x000fe200078e02ff */
[-C--:B------:R-:W-:Y:S01]  /*0290*/  LEA.HI.X.SX32 R11, R11, R3.reuse, 0x1, P2 ;  /* 0x000000030b0b7211 */ /* 0x080fe200010f0eff */
[----:B------:R5:W4:Y:S01]  /*02a0*/  LDG.E.U16 R23, [R18.64] ;  /* 0x0000000612177981 */ /* 0x000b22000c1e1500 */
[-C--:B0-----:R-:W-:Y:S02]  /*02b0*/  IADD3 R14, P2, R5, R2.reuse, RZ ;  /* 0x00000002050e7210 */ /* 0x081fe40007f5e0ff */
[----:B------:R-:W-:Y:S01]  /*02c0*/  IADD3 R4, P1, R17, R2, RZ ;  /* 0x0000000211047210 */ /* 0x000fe20007f3e0ff */
[----:B------:R0:W4:Y:S01]  /*02d0*/  LDG.E.U16 R24, [R10.64] ;  /* 0x000000060a187981 */ /* 0x000122000c1e1500 */
[----:B------:R-:W-:-:S02]  /*02e0*/  LEA.HI.X.SX32 R15, R21, R3, 0x1, P2 ;  /* 0x00000003150f7211 */ /* 0x000fc400010f0eff */
[-C--:B------:R-:W-:Y:S01]  /*02f0*/  LEA.HI.X.SX32 R5, R5, R3.reuse, 0x1, P1 ;  /* 0x0000000305057211 */ /* 0x080fe200008f0eff */
[C---:B------:R-:W-:Y:S01]  /*0300*/  IMAD R21, R0.reuse, 0x5, RZ ;  /* 0x0000000500157824 */ /* 0x040fe200078e02ff */
[----:B------:R5:W4:Y:S04]  /*0310*/  LDG.E.U16 R22, [R8.64] ;  /* 0x0000000608167981 */ /* 0x000b28000c1e1500 */
[----:B------:R5:W4:Y:S01]  /*0320*/  LDG.E.U16 R16, [R14.64] ;  /* 0x000000060e107981 */ /* 0x000b22000c1e1500 */
[----:B0-----:R-:W-:Y:S01]  /*0330*/  IADD3 R10, P0, R7, R2, RZ ;  /* 0x00000002070a7210 */ /* 0x001fe20007f1e0ff */
[C---:B------:R-:W-:Y:S02]  /*0340*/  IMAD R17, R0.reuse, 0x14, RZ ;  /* 0x0000001400117824 */ /* 0x040fe400078e02ff */
[----:B-1----:R-:W-:Y:S01]  /*0350*/  IMAD R13, R0, 0x28, RZ ;  /* 0x00000028000d7824 */ /* 0x002fe200078e02ff */
[----:B-----5:R0:W5:Y:S01]  /*0360*/  LDG.E.U16 R14, [R4.64] ;  /* 0x00000006040e7981 */ /* 0x020162000c1e1500 */
[----:B------:R-:W-:-:S02]  /*0370*/  LEA.HI.X.SX32 R11, R21, R3, 0x1, P0 ;  /* 0x00000003150b7211 */ /* 0x000fc400000f0eff */
[----:B------:R-:W-:Y:S01]  /*0380*/  IADD3 R8, P1, R17, R2, RZ ;  /* 0x0000000211087210 */ /* 0x000fe20007f3e0ff */
[----:B------:R-:W-:-:S03]  /*0390*/  IMAD R12, R0, 0x50, RZ ;  /* 0x00000050000c7824 */ /* 0x000fc600078e02ff */
[----:B------:R-:W-:Y:S02]  /*03a0*/  LEA.HI.X.SX32 R9, R7, R3, 0x1, P1 ;  /* 0x0000000307097211 */ /* 0x000fe400008f0eff */
[----:B0-----:R-:W-:-:S03]  /*03b0*/  IADD3 R4, P0, R12, R2, RZ ;  /* 0x000000020c047210 */ /* 0x001fc60007f1e0ff */
[----:B------:R0:W4:Y:S01]  /*03c0*/  LDG.E.U16 R18, [R8.64] ;  /* 0x0000000608127981 */ /* 0x000122000c1e1500 */
[----:B------:R-:W-:-:S05]  /*03d0*/  LEA.HI.X.SX32 R5, R13, R3, 0x1, P0 ;  /* 0x000000030d057211 */ /* 0x000fca00000f0eff */
[----:B------:R1:W4:Y:S04]  /*03e0*/  LDG.E.U16 R28, [R4.64] ;  /* 0x00000006041c7981 */ /* 0x000328000c1e1500 */
[----:B--2---:R2:W-:Y:S04]  /*03f0*/  STL [R1+0x3a4], R20 ;  /* 0x0003a41401007387 */ /* 0x0045e80000100800 */
[----:B---3--:R3:W-:Y:S04]  /*0400*/  STL [R1+0x398], R6 ;  /* 0x0003980601007387 */ /* 0x0087e80000100800 */
[----:B--2---:R-:W2:Y:S01]  /*0410*/  LDG.E.U16 R20, [R10.64] ;  /* 0x000000060a147981 */ /* 0x004ea2000c1e1500 */
[----:B---3--:R-:W-:-:S04]  /*0420*/  IADD3 R6, P2, R13, R2, RZ ;  /* 0x000000020d067210 */ /* 0x008fc80007f5e0ff */
[----:B------:R-:W-:-:S05]  /*0430*/  LEA.HI.X.SX32 R7, R17, R3, 0x1, P2 ;  /* 0x0000000311077211 */ /* 0x000fca00010f0eff */
[----:B------:R-:W3:Y:S01]  /*0440*/  LDG.E.U16 R19, [R6.64] ;  /* 0x0000000606137981 */ /* 0x000ee2000c1e1500 */
[C---:B0-----:R-:W-:Y:S02]  /*0450*/  IMAD R8, R0.reuse, 0x38, RZ ;  /* 0x0000003800087824 */ /* 0x041fe400078e02ff */
[C---:B------:R-:W-:Y:S02]  /*0460*/  IMAD R9, R0.reuse, 0x70, RZ ;  /* 0x0000007000097824 */ /* 0x040fe400078e02ff */
[C---:B------:R-:W-:Y:S02]  /*0470*/  IMAD R27, R0.reuse, 0xb2, RZ ;  /* 0x000000b2001b7824 */ /* 0x040fe400078e02ff */
[C---:B------:R-:W-:Y:S02]  /*0480*/  IMAD R26, R0.reuse, 0x22, RZ ;  /* 0x00000022001a7824 */ /* 0x040fe400078e02ff */
[C---:B------:R-:W-:Y:S01]  /*0490*/  IMAD R21, R0.reuse, 0x42, RZ ;  /* 0x0000004200157824 */ /* 0x040fe200078e02ff */
[----:B-----5:R-:W-:Y:S04]  /*04a0*/  STL [R1+0x37c], R14 ;  /* 0x00037c0e01007387 */ /* 0x020fe80000100800 */
[----:B----4-:R-:W-:Y:S04]  /*04b0*/  STL [R1+0x38c], R25 ;  /* 0x00038c1901007387 */ /* 0x010fe80000100800 */
[----:B------:R-:W-:Y:S04]  /*04c0*/  STL [R1+0x380], R24 ;  /* 0x0003801801007387 */ /* 0x000fe80000100800 */
[----:B------:R0:W-:Y:S04]  /*04d0*/  STL [R1+0x3a0], R23 ;  /* 0x0003a01701007387 */ /* 0x0001e80000100800 */
[----:B------:R4:W-:Y:S04]  /*04e0*/  STL [R1+0x394], R22 ;  /* 0x0003941601007387 */ /* 0x0009e80000100800 */
[----:B------:R-:W-:Y:S01]  /*04f0*/  STL [R1+0x388], R16 ;  /* 0x0003881001007387 */ /* 0x000fe20000100800 */
[----:B0-----:R-:W-:-:S02]  /*0500*/  IMAD R23, R0, 0x62, RZ ;  /* 0x0000006200177824 */ /* 0x001fc400078e02ff */
[C---:B----4-:R-:W-:Y:S01]  /*0510*/  IMAD R22, R0.reuse, 0x52, RZ ;  /* 0x0000005200167824 */ /* 0x050fe200078e02ff */
[----:B------:R0:W-:Y:S04]  /*0520*/  STL.64 [R1+0xb80], R8 ;  /* 0x000b800801007387 */ /* 0x0001e80000100a00 */
[----:B------:R4:W-:Y:S04]  /*0530*/  STL.64 [R1+0xb78], R26 ;  /* 0x000b781a01007387 */ /* 0x0009e80000100a00 */
[----:B------:R-:W-:Y:S01]  /*0540*/  STL.64 [R1+0xb58], R22 ;  /* 0x000b581601007387 */ /* 0x000fe20000100a00 */
[----:B------:R-:W-:-:S02]  /*0550*/  IMAD R17, R0, 0xa0, RZ ;  /* 0x000000a000117824 */ /* 0x000fc400078e02ff */
[----:B------:R-:W-:-:S03]  /*0560*/  IMAD R29, R0, 0x32, RZ ;  /* 0x00000032001d7824 */ /* 0x000fc600078e02ff */
[----:B0-----:R-:W-:-:S04]  /*0570*/  IADD3 R8, P6, R17, R2, RZ ;  /* 0x0000000211087210 */ /* 0x001fc80007fde0ff */
[----:B------:R-:W-:Y:S01]  /*0580*/  LEA.HI.X.SX32 R9, R12, R3, 0x1, P6 ;  /* 0x000000030c097211 */ /* 0x000fe200030f0eff */
[C---:B------:R-:W-:Y:S02]  /*0590*/  IMAD R15, R0.reuse, 0xb0, RZ ;  /* 0x000000b0000f7824 */ /* 0x040fe400078e02ff */
[C---:B-1----:R-:W-:Y:S02]  /*05a0*/  IMAD R5, R0.reuse, 0x30, RZ ;  /* 0x0000003000057824 */ /* 0x042fe400078e02ff */
[----:B------:R-:W-:-:S03]  /*05b0*/  IMAD R17, R0, 0x58, RZ ;  /* 0x0000005800117824 */ /* 0x000fc600078e02ff */
[----:B----4-:R-:W-:Y:S01]  /*05c0*/  IADD3 R26, P4, R5, R2, RZ ;  /* 0x00000002051a7210 */ /* 0x010fe20007f9e0ff */
[----:B--2---:R0:W-:Y:S02]  /*05d0*/  STL [R1+0x3a8], R20 ;  /* 0x0003a81401007387 */ /* 0x0041e40000100800 */
[----:B0-----:R-:W-:-:S05]  /*05e0*/  IMAD.SHL.U32 R20, R0, 0x2, RZ ;  /* 0x0000000200147824 */ /* 0x001fca00078e00ff */
[----:B------:R-:W-:Y:S04]  /*05f0*/  STL.64 [R1+0xb60], R20 ;  /* 0x000b601401007387 */ /* 0x000fe80000100a00 */
[----:B------:R0:W-:Y:S04]  /*0600*/  STL [R1+0x39c], R18 ;  /* 0x00039c1201007387 */ /* 0x0001e80000100800 */
[----:B---3--:R1:W-:Y:S01]  /*0610*/  STL [R1+0x390], R19 ;  /* 0x0003901301007387 */ /* 0x0083e20000100800 */
[C---:B0-----:R-:W-:Y:S02]  /*0620*/  IMAD R18, R0.reuse, 0x1a, RZ ;  /* 0x0000001a00127824 */ /* 0x041fe400078e02ff */
[----:B-1----:R-:W-:-:S05]  /*0630*/  IMAD R19, R0, 0x34, RZ ;  /* 0x0000003400137824 */ /* 0x002fca00078e02ff */
[----:B------:R-:W-:Y:S04]  /*0640*/  STL.64 [R1+0xb68], R18 ;  /* 0x000b681201007387 */ /* 0x000fe80000100a00 */
[----:B------:R0:W-:Y:S02]  /*0650*/  STL [R1+0x384], R28 ;  /* 0x0003841c01007387 */ /* 0x0001e40000100800 */
[----:B0-----:R-:W-:-:S05]  /*0660*/  IMAD R28, R0, 0x2a, RZ ;  /* 0x0000002a001c7824 */ /* 0x001fca00078e02ff */
[----:B------:R-:W-:Y:S04]  /*0670*/  STL.64 [R1+0xb70], R28 ;  /* 0x000b701c01007387 */ /* 0x000fe80000100a00 */
[----:B------:R0:W-:Y:S04]  /*0680*/  STL.64 [R1+0x80], R8 ;  /* 0x0000800801007387 */ /* 0x0001e80000100a00 */
[----:B0-----:R-:W2:Y:S01]  /*0690*/  LDL.LU.64 R8, [R1+0xb80] ;  /* 0x000b800001087983 */ /* 0x001ea20000300a00 */
[----:B------:R-:W-:Y:S01]  /*06a0*/  IADD3 R28, P0, R15, R2, RZ ;  /* 0x000000020f1c7210 */ /* 0x000fe20007f1e0ff */
[----:B------:R-:W-:-:S03]  /*06b0*/  IMAD R18, R0, 0x18, RZ ;  /* 0x0000001800127824 */ /* 0x000fc600078e02ff */
[-C--:B------:R-:W-:Y:S02]  /*06c0*/  LEA.HI.X.SX32 R29, R17, R3.reuse, 0x1, P0 ;  /* 0x00000003111d7211 */ /* 0x080fe400000f0eff */
[----:B------:R-:W-:-:S03]  /*06d0*/  LEA.HI.X.SX32 R27, R18, R3, 0x1, P4 ;  /* 0x00000003121b7211 */ /* 0x000fc600020f0eff */
[----:B------:R-:W-:Y:S04]  /*06e0*/  STL.64 [R1+0x58], R28 ;  /* 0x0000581c01007387 */ /* 0x000fe80000100a00 */
[----:B------:R0:W-:Y:S04]  /*06f0*/  STL.64 [R1+0x1b0], R26 ;  /* 0x0001b01a01007387 */ /* 0x0001e80000100a00 */
[----:B0-----:R-:W3:Y:S01]  /*0700*/  LDL.LU.64 R26, [R1+0xb78] ;  /* 0x000b7800011a7983 */ /* 0x001ee20000300a00 */
[C---:B------:R-:W-:Y:S02]  /*0710*/  IMAD R7, R0.reuse, 0x60, RZ ;  /* 0x0000006000077824 */ /* 0x040fe400078e02ff */
[----:B------:R-:W-:-:S03]  /*0720*/  IMAD R13, R0, 0xc0, RZ ;  /* 0x000000c0000d7824 */ /* 0x000fc600078e02ff */
[-C--:B------:R-:W-:Y:S02]  /*0730*/  IADD3 R12, P6, R7, R2.reuse, RZ ;  /* 0x00000002070c7210 */ /* 0x080fe40007fde0ff */
[-C--:B------:R-:W-:Y:S01]  /*0740*/  IADD3 R22, P1, R13, R2.reuse, RZ ;  /* 0x000000020d167210 */ /* 0x080fe20007f3e0ff */
[C---:B------:R-:W-:Y:S01]  /*0750*/  IMAD R6, R0.reuse, 0xd0, RZ ;  /* 0x000000d000067824 */ /* 0x040fe200078e02ff */
[-C--:B------:R-:W-:Y:S01]  /*0760*/  LEA.HI.X.SX32 R13, R5, R3.reuse, 0x1, P6 ;  /* 0x00000003050d7211 */ /* 0x080fe200030f0eff */
[C---:B------:R-:W-:Y:S01]  /*0770*/  IMAD R14, R0.reuse, 0x82, RZ ;  /* 0x00000082000e7824 */ /* 0x040fe200078e02ff */
[----:B------:R-:W-:Y:S01]  /*0780*/  LEA.HI.X.SX32 R23, R7, R3, 0x1, P1 ;  /* 0x0000000307177211 */ /* 0x000fe200008f0eff */
[----:B------:R-:W-:Y:S01]  /*0790*/  IMAD R11, R0, 0x68, RZ ;  /* 0x00000068000b7824 */ /* 0x000fe200078e02ff */
[-C--:B------:R-:W-:Y:S01]  /*07a0*/  IADD3 R20, P3, R6, R2.reuse, RZ ;  /* 0x0000000206147210 */ /* 0x080fe20007f7e0ff */
[----:B------:R-:W-:Y:S01]  /*07b0*/  STL.64 [R1+0x128], R12 ;  /* 0x0001280c01007387 */ /* 0x000fe20000100a00 */
[----:B------:R-:W-:-:S03]  /*07c0*/  IADD3 R28, P0, R14, R2, RZ ;  /* 0x000000020e1c7210 */ /* 0x000fc60007f1e0ff */
[----:B------:R0:W-:Y:S01]  /*07d0*/  STL.64 [R1+0x30], R22 ;  /* 0x0000301601007387 */ /* 0x0001e20000100a00 */
[C---:B------:R-:W-:Y:S01]  /*07e0*/  IMAD R4, R0.reuse, 0xe0, RZ ;  /* 0x000000e000047824 */ /* 0x040fe200078e02ff */
[----:B------:R-:W-:Y:S01]  /*07f0*/  LEA.HI.X.SX32 R21, R11, R3, 0x1, P3 ;  /* 0x000000030b157211 */ /* 0x000fe200018f0eff */
[C---:B------:R-:W-:Y:S02]  /*0800*/  IMAD R25, R0.reuse, 0xa2, RZ ;  /* 0x000000a200197824 */ /* 0x040fe400078e02ff */
[C---:B------:R-:W-:Y:S02]  /*0810*/  IMAD R10, R0.reuse, 0xf0, RZ ;  /* 0x000000f0000a7824 */ /* 0x040fe400078e02ff */
[----:B0-----:R-:W-:Y:S01]  /*0820*/  IMAD R22, R0, 0x1c, RZ ;  /* 0x0000001c00167824 */ /* 0x001fe200078e02ff */
[-C--:B------:R-:W-:Y:S01]  /*0830*/  IADD3 R4, P2, R4, R2.reuse, RZ ;  /* 0x0000000204047210 */ /* 0x080fe20007f5e0ff */
[C---:B------:R-:W-:Y:S01]  /*0840*/  IMAD R18, R0.reuse, 0xd2, RZ ;  /* 0x000000d200127824 */ /* 0x040fe200078e02ff */
[----:B------:R0:W-:Y:S01]  /*0850*/  STL.64 [R1+0x8], R20 ;  /* 0x0000081401007387 */ /* 0x0001e20000100a00 */
[----:B------:R-:W-:Y:S01]  /*0860*/  IMAD R16, R0, 0x92, RZ ;  /* 0x0000009200107824 */ /* 0x000fe200078e02ff */
[----:B------:R-:W-:Y:S01]  /*0870*/  IADD3 R6, P5, R10, R2, RZ ;  /* 0x000000020a067210 */ /* 0x000fe20007fbe0ff */
[----:B------:R-:W-:-:S02]  /*0880*/  IMAD R29, R0, 0x41, RZ ;  /* 0x00000041001d7824 */ /* 0x000fc400078e02ff */
[----:B------:R-:W-:Y:S01]  /*0890*/  IMAD R17, R0, 0xe2, RZ ;  /* 0x000000e200117824 */ /* 0x000fe200078e02ff */
[-C--:B------:R-:W-:Y:S02]  /*08a0*/  IADD3 R16, P4, R16, R2.reuse, RZ ;  /* 0x0000000210107210 */ /* 0x080fe40007f9e0ff */
[----:B0-----:R-:W-:Y:S01]  /*08b0*/  IADD3 R20, P3, R25, R2, RZ ;  /* 0x0000000219147210 */ /* 0x001fe20007f7e0ff */
[----:B------:R-:W-:Y:S01]  /*08c0*/  IMAD R25, R0, 0x78, RZ ;  /* 0x0000007800197824 */ /* 0x000fe200078e02ff */
[----:B------:R-:W-:-:S04]  /*08d0*/  LEA.HI.X.SX32 R29, R29, R3, 0x1, P0 ;  /* 0x000000031d1d7211 */ /* 0x000fc800000f0eff */
[----:B------:R-:W-:Y:S01]  /*08e0*/  LEA.HI.X.SX32 R7, R25, R3, 0x1, P5 ;  /* 0x0000000319077211 */ /* 0x000fe200028f0eff */
[----:B------:R-:W-:-:S05]  /*08f0*/  IMAD R21, R0, 0x51, RZ ;  /* 0x0000005100157824 */ /* 0x000fca00078e02ff */
[-C--:B------:R-:W-:Y:S01]  /*0900*/  LEA.HI.X.SX32 R21, R21, R3.reuse, 0x1, P3 ;  /* 0x0000000315157211 */ /* 0x080fe200018f0eff */
[----:B------:R-:W-:Y:S01]  /*0910*/  IMAD R23, R0, 0xc2, RZ ;  /* 0x000000c200177824 */ /* 0x000fe200078e02ff */
[-C--:B--2---:R-:W-:Y:S02]  /*0920*/  IADD3 R14, P6, R8, R2.reuse, RZ ;  /* 0x00000002080e7210 */ /* 0x084fe40007fde0ff */
[CC--:B------:R-:W-:Y:S02]  /*0930*/  IADD3 R12, P1, R9.reuse, R2.reuse, RZ ;  /* 0x00000002090c7210 */ /* 0x0c0fe40007f3e0ff */
[-C--:B------:R-:W-:Y:S02]  /*0940*/  LEA.HI.X.SX32 R15, R22, R3.reuse, 0x1, P6 ;  /* 0x00000003160f7211 */ /* 0x080fe400030f0eff */
[-C--:B------:R-:W-:Y:S02]  /*0950*/  LEA.HI.X.SX32 R13, R8, R3.reuse, 0x1, P1 ;  /* 0x00000003080d7211 */ /* 0x080fe400008f0eff */
[----:B------:R-:W-:Y:S01]  /*0960*/  LEA.HI.X.SX32 R5, R9, R3, 0x1, P2 ;  /* 0x0000000309057211 */ /* 0x000fe200010f0eff */
[----:B------:R-:W-:Y:S04]  /*0970*/  STL.64 [R1+0x190], R14 ;  /* 0x0001900e01007387 */ /* 0x000fe80000100a00 */
[----:B------:R0:W-:Y:S01]  /*0980*/  STL.64 [R1+0xf0], R12 ;  /* 0x0000f00c01007387 */ /* 0x0001e20000100a00 */
[----:B------:R-:W-:-:S03]  /*0990*/  IADD3 R8, P5, R17, R2, RZ ;  /* 0x0000000211087210 */ /* 0x000fc60007fbe0ff */
[----:B------:R-:W-:Y:S01]  /*09a0*/  STL.64 [R1+0xb10], R4 ;  /* 0x000b100401007387 */ /* 0x000fe20000100a00 */
[-C--:B0-----:R-:W-:Y:S01]  /*09b0*/  IADD3 R12, P2, R18, R2.reuse, RZ ;  /* 0x00000002120c7210 */ /* 0x081fe20007f5e0ff */
[----:B------:R-:W-:Y:S02]  /*09c0*/  IMAD R18, R0, 0x49, RZ ;  /* 0x0000004900127824 */ /* 0x000fe400078e02ff */
[----:B------:R-:W-:Y:S03]  /*09d0*/  STL [R1+0xb50], R5 ;  /* 0x000b500501007387 */ /* 0x000fe60000100800 */
[----:B------:R-:W-:Y:S01]  /*09e0*/  LEA.HI.X.SX32 R17, R18, R3, 0x1, P4 ;  /* 0x0000000312117211 */ /* 0x000fe200020f0eff */
[----:B------:R-:W-:Y:S04]  /*09f0*/  STL.64 [R1+0xb18], R6 ;  /* 0x000b180601007387 */ /* 0x000fe80000100a00 */
[----:B------:R0:W-:Y:S01]  /*0a00*/  STL.64 [R1+0xc0], R28 ;  /* 0x0000c01c01007387 */ /* 0x0001e20000100a00 */
[----:B------:R-:W-:-:S02]  /*0a10*/  IADD3 R18, P4, R11, R2, RZ ;  /* 0x000000020b127210 */ /* 0x000fc40007f9e0ff */
[----:B---3--:R-:W-:Y:S01]  /*0a20*/  IADD3 R14, P6, R27, R2, RZ ;  /* 0x000000021b0e7210 */ /* 0x008fe20007fde0ff */
[----:B0-----:R-:W2:Y:S04]  /*0a30*/  LDL.LU.64 R28, [R1+0xb70] ;  /* 0x000b7000011c7983 */ /* 0x001ea80000300a00 */
[----:B------:R0:W-:Y:S04]  /*0a40*/  STL.64 [R1+0xa0], R16 ;  /* 0x0000a01001007387 */ /* 0x0001e80000100a00 */
[----:B------:R1:W-:Y:S01]  /*0a50*/  STL [R1+0x108], R18 ;  /* 0x0001081201007387 */ /* 0x0003e20000100800 */
[----:B0-----:R-:W-:-:S02]  /*0a60*/  IMAD R16, R0, 0x84, RZ ;  /* 0x0000008400107824 */ /* 0x001fc400078e02ff */
[----:B------:R-:W-:Y:S01]  /*0a70*/  IMAD R17, R0, 0x59, RZ ;  /* 0x0000005900117824 */ /* 0x000fe200078e02ff */
[----:B-1----:R-:W3:Y:S02]  /*0a80*/  LDL.LU.64 R18, [R1+0xb68] ;  /* 0x000b680001127983 */ /* 0x002ee40000300a00 */
[-C--:B------:R-:W-:Y:S02]  /*0a90*/  IADD3 R4, P3, R16, R2.reuse, RZ ;  /* 0x0000000210047210 */ /* 0x080fe40007f7e0ff */
[----:B------:R-:W-:Y:S01]  /*0aa0*/  LEA.HI.X.SX32 R15, R17, R3, 0x1, P6 ;  /* 0x00000003110f7211 */ /* 0x000fe200030f0eff */
[----:B------:R0:W-:Y:S01]  /*0ab0*/  STL.64 [R1+0x78], R20 ;  /* 0x0000781401007387 */ /* 0x0001e20000100a00 */
[-C--:B------:R-:W-:Y:S01]  /*0ac0*/  IADD3 R22, P1, R23, R2.reuse, RZ ;  /* 0x0000000217167210 */ /* 0x080fe20007f3e0ff */
[----:B------:R-:W-:Y:S02]  /*0ad0*/  IMAD R16, R0, 0x94, RZ ;  /* 0x0000009400107824 */ /* 0x000fe400078e02ff */
[----:B0-----:R-:W4:Y:S04]  /*0ae0*/  LDL.LU.64 R20, [R1+0xb60] ;  /* 0x000b600001147983 */ /* 0x001f280000300a00 */
[----:B------:R-:W-:Y:S04]  /*0af0*/  STL [R1+0xb54], R4 ;  /* 0x000b540401007387 */ /* 0x000fe80000100800 */
[----:B------:R0:W-:Y:S01]  /*0b00*/  STL.64 [R1+0x50], R14 ;  /* 0x0000500e01007387 */ /* 0x0001e20000100a00 */
[----:B------:R-:W-:Y:S01]  /*0b10*/  IADD3 R6, P6, R16, R2, RZ ;  /* 0x0000000210067210 */ /* 0x000fe20007fde0ff */
[----:B0-----:R-:W-:-:S05]  /*0b20*/  IMAD R14, R0, 0x61, RZ ;  /* 0x00000061000e7824 */ /* 0x001fca00078e02ff */
[----:B------:R-:W-:-:S05]  /*0b30*/  LEA.HI.X.SX32 R23, R14, R3, 0x1, P1 ;  /* 0x000000030e177211 */ /* 0x000fca00008f0eff */
[----:B------:R0:W-:Y:S04]  /*0b40*/  STL.64 [R1+0x28], R22 ;  /* 0x0000281601007387 */ /* 0x0001e80000100a00 */
[----:B------:R-:W-:Y:S04]  /*0b50*/  STL [R1+0x98], R6 ;  /* 0x0000980601007387 */ /* 0x000fe80000100800 */
[----:B0-----:R-:W5:Y:S01]  /*0b60*/  LDL.LU.64 R22, [R1+0xb58] ;  /* 0x000b580001167983 */ /* 0x001f620000300a00 */
[----:B------:R-:W-:-:S05]  /*0b70*/  IMAD R15, R0, 0xa4, RZ ;  /* 0x000000a4000f7824 */ /* 0x000fca00078e02ff */
[----:B------:R-:W-:-:S05]  /*0b80*/  IADD3 R4, P1, R15, R2, RZ ;  /* 0x000000020f047210 */ /* 0x000fca0007f3e0ff */
[----:B------:R0:W-:Y:S04]  /*0b90*/  STL [R1+0x70], R4 ;  /* 0x0000700401007387 */ /* 0x0001e80000100800 */
[----:B0-----:R0:W3:Y:S01]  /*0ba0*/  LDL.64 R4, [R1+0x108] ;  /* 0x0001080001047983 */ /* 0x0010e20000100a00 */
[C---:B------:R-:W-:Y:S02]  /*0bb0*/  IMAD R17, R0.reuse, 0x69, RZ ;  /* 0x0000006900117824 */ /* 0x040fe400078e02ff */
[----:B------:R-:W-:-:S03]  /*0bc0*/  IMAD R10, R0, 0xf2, RZ ;  /* 0x000000f2000a7824 */ /* 0x000fc600078e02ff */
[----:B------:R-:W-:Y:S01]  /*0bd0*/  LEA.HI.X.SX32 R13, R17, R3, 0x1, P2 ;  /* 0x00000003110d7211 */ /* 0x000fe200010f0eff */
[----:B------:R-:W-:Y:S01]  /*0be0*/  IMAD R17, R0, 0x71, RZ ;  /* 0x0000007100117824 */ /* 0x000fe200078e02ff */
[----:B------:R-:W-:Y:S01]  /*0bf0*/  IADD3 R10, P0, R10, R2, RZ ;  /* 0x000000020a0a7210 */ /* 0x000fe20007f1e0ff */
[----:B------:R-:W-:-:S03]  /*0c00*/  IMAD R15, R0, 0x11, RZ ;  /* 0x00000011000f7824 */ /* 0x000fc600078e02ff */
[-C--:B------:R-:W-:Y:S01]  /*0c10*/  LEA.HI.X.SX32 R9, R17, R3.reuse, 0x1, P5 ;  /* 0x0000000311097211 */ /* 0x080fe200028f0eff */
[----:B------:R-:W-:Y:S01]  /*0c20*/  IMAD R17, R0, 0x79, RZ ;  /* 0x0000007900117824 */ /* 0x000fe200078e02ff */
[----:B------:R-:W-:Y:S01]  /*0c30*/  IADD3 R6, P2, R26, R2, RZ ;  /* 0x000000021a067210 */ /* 0x000fe20007f5e0ff */
[----:B------:R-:W-:Y:S03]  /*0c40*/  STL.64 [R1], R12 ;  /* 0x0000000c01007387 */ /* 0x000fe60000100a00 */
[-C--:B------:R-:W-:Y:S01]  /*0c50*/  LEA.HI.X.SX32 R11, R17, R3.reuse, 0x1, P0 ;  /* 0x00000003110b7211 */ /* 0x080fe200000f0eff */
[----:B------:R1:W-:Y:S01]  /*0c60*/  STL [R1+0xb4c], R26 ;  /* 0x000b4c1a01007387 */ /* 0x0003e20000100800 */
[C---:B------:R-:W-:Y:S01]  /*0c70*/  IMAD R17, R0.reuse, 0x19, RZ ;  /* 0x0000001900117824 */ /* 0x040fe200078e02ff */
[----:B------:R-:W-:Y:S01]  /*0c80*/  LEA.HI.X.SX32 R7, R15, R3, 0x1, P2 ;  /* 0x000000030f077211 */ /* 0x000fe200010f0eff */
[C---:B------:R-:W-:Y:S01]  /*0c90*/  IMAD R15, R0.reuse, 0x21, RZ ;  /* 0x00000021000f7824 */ /* 0x040fe200078e02ff */
[----:B-1----:R0:W3:Y:S04]  /*0ca0*/  LDL.64 R26, [R1+0x98] ;  /* 0x00009800011a7983 */ /* 0x0020e80000100a00 */
[----:B------:R4:W-:Y:S04]  /*0cb0*/  STL.64 [R1+0xaf0], R8 ;  /* 0x000af00801007387 */ /* 0x0009e80000100a00 */
[----:B------:R1:W-:Y:S01]  /*0cc0*/  STL [R1+0xb38], R9 ;  /* 0x000b380901007387 */ /* 0x0003e20000100800 */
[----:B------:R-:W-:-:S03]  /*0cd0*/  IMAD R24, R0, 0x72, RZ ;  /* 0x0000007200187824 */ /* 0x000fc600078e02ff */
[----:B------:R-:W-:Y:S04]  /*0ce0*/  STL.64 [R1+0xaf8], R10 ;  /* 0x000af80a01007387 */ /* 0x000fe80000100a00 */
[----:B------:R-:W-:Y:S01]  /*0cf0*/  STL.64 [R1+0x1d0], R6 ;  /* 0x0001d00601007387 */ /* 0x000fe20000100a00 */
[----:B--2---:R-:W-:-:S04]  /*0d00*/  IADD3 R12, P5, R29, R2, RZ ;  /* 0x000000021d0c7210 */ /* 0x004fc80007fbe0ff */
[----:B------:R-:W-:Y:S01]  /*0d10*/  LEA.HI.X.SX32 R13, R17, R3, 0x1, P5 ;  /* 0x00000003110d7211 */ /* 0x000fe200028f0eff */
[----:B------:R-:W-:-:S04]  /*0d20*/  IMAD R17, R0, 0x29, RZ ;  /* 0x0000002900117824 */ /* 0x000fc800078e02ff */
[----:B------:R-:W-:Y:S01]  /*0d30*/  STL.64 [R1+0x1a8], R12 ;  /* 0x0001a80c01007387 */ /* 0x000fe20000100a00 */
[----:B----4-:R-:W-:-:S04]  /*0d40*/  IADD3 R8, P0, R21, R2, RZ ;  /* 0x0000000215087210 */ /* 0x010fc80007f1e0ff */
[----:B-1----:R-:W-:Y:S01]  /*0d50*/  LEA.HI.X.SX32 R9, R15, R3, 0x1, P0 ;  /* 0x000000030f097211 */ /* 0x002fe200000f0eff */
[----:B------:R-:W-:-:S04]  /*0d60*/  IMAD R15, R0, 0x31, RZ ;  /* 0x00000031000f7824 */ /* 0x000fc800078e02ff */
[----:B------:R1:W-:Y:S02]  /*0d70*/  STL.64 [R1+0x178], R8 ;  /* 0x0001780801007387 */ /* 0x0003e40000100a00 */
[-C--:B-1----:R-:W-:Y:S02]  /*0d80*/  IADD3 R8, P0, R24, R2.reuse, RZ ;  /* 0x0000000218087210 */ /* 0x082fe40007f1e0ff */
[-C--:B-----5:R-:W-:Y:S02]  /*0d90*/  IADD3 R6, P2, R22, R2.reuse, RZ ;  /* 0x0000000216067210 */ /* 0x0a0fe40007f5e0ff */
[----:B------:R-:W-:Y:S02]  /*0da0*/  IADD3 R12, P5, R23, R2, RZ ;  /* 0x00000002170c7210 */ /* 0x000fe40007fbe0ff */
[-C--:B------:R-:W-:Y:S01]  /*0db0*/  LEA.HI.X.SX32 R7, R17, R3.reuse, 0x1, P2 ;  /* 0x0000000311077211 */ /* 0x080fe200010f0eff */
[----:B------:R-:W-:Y:S01]  /*0dc0*/  IMAD R17, R0, 0x39, RZ ;  /* 0x0000003900117824 */ /* 0x000fe200078e02ff */
[----:B------:R-:W-:-:S04]  /*0dd0*/  LEA.HI.X.SX32 R13, R15, R3, 0x1, P5 ;  /* 0x000000030f0d7211 */ /* 0x000fc800028f0eff */
[----:B------:R-:W-:Y:S01]  /*0de0*/  LEA.HI.X.SX32 R9, R17, R3, 0x1, P0 ;  /* 0x0000000311097211 */ /* 0x000fe200000f0eff */
[----:B------:R1:W-:Y:S01]  /*0df0*/  STL.64 [R1+0x150], R6 ;  /* 0x0001500601007387 */ /* 0x0003e20000100a00 */
[----:B------:R-:W-:-:S03]  /*0e00*/  IMAD R17, R0, 0xd, RZ ;  /* 0x0000000d00117824 */ /* 0x000fc600078e02ff */
[----:B------:R3:W-:Y:S04]  /*0e10*/  STL.64 [R1+0x120], R12 ;  /* 0x0001200c01007387 */ /* 0x0007e80000100a00 */
[----:B------:R2:W-:Y:S01]  /*0e20*/  STL.64 [R1+0xe8], R8 ;  /* 0x0000e80801007387 */ /* 0x0005e20000100a00 */
[-C--:B-1----:R-:W-:Y:S02]  /*0e30*/  IADD3 R6, P2, R20, R2.reuse, RZ ;  /* 0x0000000214067210 */ /* 0x082fe40007f5e0ff */
[-C--:B---3--:R-:W-:Y:S02]  /*0e40*/  IADD3 R12, P5, R18, R2.reuse, RZ ;  /* 0x00000002120c7210 */ /* 0x088fe40007fbe0ff */
[----:B------:R-:W-:Y:S02]  /*0e50*/  LEA.HI.X.SX32 R7, R0, R3, 0x1, P2 ;  /* 0x0000000300077211 */ /* 0x000fe400010f0eff */
[----:B--2---:R-:W-:-:S02]  /*0e60*/  IADD3 R8, P0, R19, R2, RZ ;  /* 0x0000000213087210 */ /* 0x004fc40007f1e0ff */
[-C--:B------:R-:W-:Y:S02]  /*0e70*/  LEA.HI.X.SX32 R13, R17, R3.reuse, 0x1, P5 ;  /* 0x00000003110d7211 */ /* 0x080fe400028f0eff */
[-C--:B------:R-:W-:Y:S02]  /*0e80*/  LEA.HI.X.SX32 R9, R18, R3.reuse, 0x1, P0 ;  /* 0x0000000312097211 */ /* 0x080fe400000f0eff */
[----:B------:R-:W-:Y:S01]  /*0e90*/  LEA.HI.X.SX32 R5, R19, R3, 0x1, P4 ;  /* 0x0000000313057211 */ /* 0x000fe200020f0eff */
[----:B------:R1:W-:Y:S04]  /*0ea0*/  STL.64 [R1+0x228], R6 ;  /* 0x0002280601007387 */ /* 0x0003e80000100a00 */
[----:B------:R-:W-:Y:S04]  /*0eb0*/  STL.64 [R1+0x1e8], R12 ;  /* 0x0001e80c01007387 */ /* 0x000fe80000100a00 */
[----:B------:R-:W-:Y:S04]  /*0ec0*/  STL.64 [R1+0x1a0], R8 ;  /* 0x0001a00801007387 */ /* 0x000fe80000100a00 */
[----:B------:R2:W-:Y:S04]  /*0ed0*/  STL [R1+0x10c], R5 ;  /* 0x00010c0501007387 */ /* 0x0005e80000100800 */
[----:B------:R-:W3:Y:S01]  /*0ee0*/  LDL.LU R4, [R1+0xb54] ;  /* 0x000b540001047983 */ /* 0x000ee20000300800 */
[C---:B------:R-:W-:Y:S01]  /*0ef0*/  IMAD R15, R0.reuse, 0xb4, RZ ;  /* 0x000000b4000f7824 */ /* 0x040fe200078e02ff */
[----:B------:R-:W-:-:S04]  /*0f00*/  LEA R14, P5, R0, R2, 0x2 ;  /* 0x00000002000e7211 */ /* 0x000fc800078a10ff */
[----:B-1----:R-:W-:Y:S02]  /*0f10*/  IADD3 R6, P2, R15, R2, RZ ;  /* 0x000000020f067210 */ /* 0x002fe40007f5e0ff */
[-C--:B------:R-:W-:Y:S02]  /*0f20*/  LEA.HI.X.SX32 R15, R20, R3.reuse, 0x1, P5 ;  /* 0x00000003140f7211 */ /* 0x080fe400028f0eff */
[----:B--2---:R-:W-:-:S03]  /*0f30*/  LEA.HI.X.SX32 R5, R21, R3, 0x1, P3 ;  /* 0x0000000315057211 */ /* 0x004fc600018f0eff */
[----:B------:R-:W-:Y:S01]  /*0f40*/  STL.64 [R1+0x220], R14 ;  /* 0x0002200e01007387 */ /* 0x000fe20000100a00 */
[----:B------:R-:W-:-:S05]  /*0f50*/  IMAD R27, R0, 0x4a, RZ ;  /* 0x0000004a001b7824 */ /* 0x000fca00078e02ff */
[----:B------:R-:W-:Y:S01]  /*0f60*/  LEA.HI.X.SX32 R27, R27, R3, 0x1, P6 ;  /* 0x000000031b1b7211 */ /* 0x000fe200030f0eff */
[----:B---3--:R1:W-:Y:S04]  /*0f70*/  STL.64 [R1+0xb8], R4 ;  /* 0x0000b80401007387 */ /* 0x0083e80000100a00 */
[----:B-1----:R-:W2:Y:S04]  /*0f80*/  LDL.LU R5, [R1+0xb50] ;  /* 0x000b500001057983 */ /* 0x002ea80000300800 */
[----:B------:R0:W3:Y:S04]  /*0f90*/  LDL.64 R20, [R1+0x70] ;  /* 0x0000700001147983 */ /* 0x0000e80000100a00 */
[----:B------:R1:W-:Y:S04]  /*0fa0*/  STL [R1+0x9c], R27 ;  /* 0x00009c1b01007387 */ /* 0x0003e80000100800 */
[----:B------:R-:W4:Y:S01]  /*0fb0*/  LDL.LU R26, [R1+0xb4c] ;  /* 0x000b4c00011a7983 */ /* 0x000f220000300800 */
[----:B------:R-:W-:-:S02]  /*0fc0*/  IMAD R4, R0, 0x86, RZ ;  /* 0x0000008600047824 */ /* 0x000fc400078e02ff */
[----:B-1----:R-:W-:-:S03]  /*0fd0*/  IMAD R27, R0, 0x96, RZ ;  /* 0x00000096001b7824 */ /* 0x002fc600078e02ff */
[----:B------:R-:W-:Y:S01]  /*0fe0*/  IADD3 R4, P6, R4, R2, RZ ;  /* 0x0000000204047210 */ /* 0x000fe20007fde0ff */
[C---:B------:R-:W-:Y:S02]  /*0ff0*/  IMAD R10, R0.reuse, 0x5a, RZ ;  /* 0x0000005a000a7824 */ /* 0x040fe400078e02ff */
[----:B------:R-:W-:-:S03]  /*1000*/  IMAD R17, R0, 0xc4, RZ ;  /* 0x000000c400117824 */ /* 0x000fc600078e02ff */
[-C--:B------:R-:W-:Y:S02]  /*1010*/  LEA.HI.X.SX32 R7, R10, R3.reuse, 0x1, P2 ;  /* 0x000000030a077211 */ /* 0x080fe400010f0eff */
[-C--:B------:R-:W-:Y:S01]  /*1020*/  IADD3 R8, P0, R17, R2.reuse, RZ ;  /* 0x0000000211087210 */ /* 0x080fe20007f1e0ff */
[C---:B------:R-:W-:Y:S02]  /*1030*/  IMAD R17, R0.reuse, 0xe4, RZ ;  /* 0x000000e400117824 */ /* 0x040fe400078e02ff */
[C---:B------:R-:W-:Y:S01]  /*1040*/  IMAD R13, R0.reuse, 0xd4, RZ ;  /* 0x000000d4000d7824 */ /* 0x040fe200078e02ff */
[----:B------:R-:W-:Y:S02]  /*1050*/  LEA.HI.X.SX32 R9, R23, R3, 0x1, P0 ;  /* 0x0000000317097211 */ /* 0x000fe400000f0eff */
[-C--:B------:R-:W-:Y:S01]  /*1060*/  IADD3 R14, P5, R17, R2.reuse, RZ ;  /* 0x00000002110e7210 */ /* 0x080fe20007fbe0ff */
[----:B------:R-:W-:Y:S01]  /*1070*/  IMAD R17, R0, 0xf4, RZ ;  /* 0x000000f400117824 */ /* 0x000fe200078e02ff */
[----:B------:R-:W-:-:S04]  /*1080*/  IADD3 R12, P4, R13, R2, RZ ;  /* 0x000000020d0c7210 */ /* 0x000fc80007f9e0ff */
[-C--:B------:R-:W-:Y:S02]  /*1090*/  IADD3 R16, P3, R17, R2.reuse, RZ ;  /* 0x0000000211107210 */ /* 0x080fe40007f7e0ff */
[-C--:B------:R-:W-:Y:S02]  /*10a0*/  LEA.HI.X.SX32 R15, R24, R3.reuse, 0x1, P5 ;  /* 0x00000003180f7211 */ /* 0x080fe400028f0eff */
[----:B---3--:R-:W-:Y:S02]  /*10b0*/  LEA.HI.X.SX32 R21, R22, R3, 0x1, P1 ;  /* 0x0000000316157211 */ /* 0x008fe400008f0eff */
[-C--:B------:R-:W-:Y:S01]  /*10c0*/  IADD3 R18, P1, R27, R2.reuse, RZ ;  /* 0x000000021b127210 */ /* 0x080fe20007f3e0ff */
[C---:B------:R-:W-:Y:S02]  /*10d0*/  IMAD R27, R0.reuse, 0xa6, RZ ;  /* 0x000000a6001b7824 */ /* 0x040fe400078e02ff */
[----:B------:R-:W-:Y:S04]  /*10e0*/  STL [R1+0x74], R21 ;  /* 0x0000741501007387 */ /* 0x000fe80000100800 */
[----:B------:R-:W-:Y:S04]  /*10f0*/  STL [R1+0xb0], R4 ;  /* 0x0000b00401007387 */ /* 0x000fe80000100800 */
[----:B------:R1:W-:Y:S04]  /*1100*/  STL [R1+0xb48], R10 ;  /* 0x000b480a01007387 */ /* 0x0003e80000100800 */
[----:B------:R3:W-:Y:S01]  /*1110*/  STL.64 [R1+0x48], R6 ;  /* 0x0000480601007387 */ /* 0x0007e20000100a00 */
[----:B-1----:R-:W-:Y:S01]  /*1120*/  IADD3 R10, P2, R27, R2, RZ ;  /* 0x000000021b0a7210 */ /* 0x002fe20007f5e0ff */
[----:B------:R-:W-:-:S02]  /*1130*/  IMAD R27, R0, 0xb6, RZ ;  /* 0x000000b6001b7824 */ /* 0x000fc400078e02ff */
[----:B------:R-:W-:Y:S04]  /*1140*/  STL [R1+0x90], R18 ;  /* 0x0000901201007387 */ /* 0x000fe80000100800 */
[----:B------:R-:W-:Y:S01]  /*1150*/  STL [R1+0x68], R10 ;  /* 0x0000680a01007387 */ /* 0x000fe20000100800 */
[----:B---3--:R-:W-:-:S03]  /*1160*/  IMAD R7, R0, 0x6a, RZ ;  /* 0x0000006a00077824 */ /* 0x008fc600078e02ff */
[----:B------:R1:W-:Y:S01]  /*1170*/  STL.64 [R1+0xb40], R18 ;  /* 0x000b401201007387 */ /* 0x0003e20000100a00 */
[----:B--2---:R-:W-:Y:S01]  /*1180*/  IMAD.MOV.U32 R23, RZ, RZ, R5 ;  /* 0x000000ffff177224 */ /* 0x004fe200078e0005 */
[----:B------:R-:W-:Y:S01]  /*1190*/  LEA.HI.X.SX32 R13, R7, R3, 0x1, P4 ;  /* 0x00000003070d7211 */ /* 0x000fe200020f0eff */
[C---:B------:R-:W-:Y:S01]  /*11a0*/  IMAD R5, R0.reuse, 0x7a, RZ ;  /* 0x0000007a00057824 */ /* 0x040fe200078e02ff */
[----:B-1----:R-:W-:Y:S01]  /*11b0*/  IADD3 R18, P0, R27, R2, RZ ;  /* 0x000000021b127210 */ /* 0x002fe20007f1e0ff */
[----:B------:R-:W-:-:S03]  /*11c0*/  IMAD R27, R0, 0x44, RZ ;  /* 0x00000044001b7824 */ /* 0x000fc600078e02ff */
[-C--:B------:R-:W-:Y:S02]  /*11d0*/  LEA.HI.X.SX32 R17, R5, R3.reuse, 0x1, P3 ;  /* 0x0000000305117211 */ /* 0x080fe400018f0eff */
[----:B------:R-:W-:Y:S01]  /*11e0*/  IADD3 R10, P4, R27, R2, RZ ;  /* 0x000000021b0a7210 */ /* 0x000fe20007f9e0ff */
[----:B------:R-:W-:Y:S03]  /*11f0*/  STL.64 [R1+0x20], R8 ;  /* 0x0000200801007387 */ /* 0x000fe60000100a00 */
[----:B----4-:R-:W-:Y:S01]  /*1200*/  LEA.HI.X.SX32 R11, R26, R3, 0x1, P4 ;  /* 0x000000031a0b7211 */ /* 0x010fe200020f0eff */
[----:B------:R-:W-:Y:S04]  /*1210*/  STL.64 [R1+0xa98], R12 ;  /* 0x000a980c01007387 */ /* 0x000fe80000100a00 */
[----:B------:R-:W-:Y:S01]  /*1220*/  STL [R1+0x40], R18 ;  /* 0x0000401201007387 */ /* 0x000fe20000100800 */
[----:B------:R-:W-:-:S03]  /*1230*/  IMAD R6, R0, 0x15, RZ ;  /* 0x0000001500067824 */ /* 0x000fc600078e02ff */
[----:B------:R-:W-:Y:S01]  /*1240*/  STL.64 [R1+0xaa0], R14 ;  /* 0x000aa00e01007387 */ /* 0x000fe20000100a00 */
[----:B------:R-:W-:Y:S01]  /*1250*/  MOV R26, R18 ;  /* 0x00000012001a7202 */ /* 0x000fe20000000f00 */
[----:B------:R-:W-:Y:S02]  /*1260*/  IMAD.MOV.U32 R27, RZ, RZ, R19 ;  /* 0x000000ffff1b7224 */ /* 0x000fe400078e0013 */
[----:B------:R-:W-:Y:S01]  /*1270*/  STL.64 [R1+0xaa8], R16 ;  /* 0x000aa81001007387 */ /* 0x000fe20000100a00 */
[----:B------:R-:W-:-:S03]  /*1280*/  IADD3 R20, P5, R28, R2, RZ ;  /* 0x000000021c147210 */ /* 0x000fc60007fbe0ff */
[----:B------:R1:W-:Y:S01]  /*1290*/  STL.64 [R1+0x170], R10 ;  /* 0x0001700a01007387 */ /* 0x0003e20000100a00 */
[----:B------:R-:W-:Y:S01]  /*12a0*/  MOV R22, R4 ;  /* 0x0000000400167202 */ /* 0x000fe20000000f00 */
[----:B------:R-:W-:Y:S01]  /*12b0*/  IMAD R4, R0, 0x74, RZ ;  /* 0x0000007400047824 */ /* 0x000fe200078e02ff */
[----:B------:R-:W-:Y:S01]  /*12c0*/  LEA.HI.X.SX32 R21, R6, R3, 0x1, P5 ;  /* 0x0000000306157211 */ /* 0x000fe200028f0eff */
[----:B-1----:R-:W2:Y:S04]  /*12d0*/  LDL.LU R10, [R1+0xb48] ;  /* 0x000b4800010a7983 */ /* 0x002ea80000300800 */
[----:B------:R-:W3:Y:S04]  /*12e0*/  LDL.LU.64 R18, [R1+0xb40] ;  /* 0x000b400001127983 */ /* 0x000ee80000300a00 */
[----:B------:R1:W-:Y:S04]  /*12f0*/  STL.64 [R1+0x1c0], R20 ;  /* 0x0001c01401007387 */ /* 0x0003e80000100a00 */
[----:B------:R4:W-:Y:S01]  /*1300*/  STL.64 [R1+0xb20], R4 ;  /* 0x000b200401007387 */ /* 0x0009e20000100a00 */
[----:B-1----:R-:W-:-:S03]  /*1310*/  IADD3 R20, P5, R4, R2, RZ ;  /* 0x0000000204147210 */ /* 0x002fc60007fbe0ff */
[----:B----4-:R0:W4:Y:S01]  /*1320*/  LDL.64 R4, [R1+0x68] ;  /* 0x0000680001047983 */ /* 0x0101220000100a00 */
[C---:B------:R-:W-:Y:S02]  /*1330*/  IMAD R14, R0.reuse, 0x54, RZ ;  /* 0x00000054000e7824 */ /* 0x040fe400078e02ff */
[----:B------:R-:W-:-:S03]  /*1340*/  IMAD R8, R0, 0x64, RZ ;  /* 0x0000006400087824 */ /* 0x000fc600078e02ff */
[-C--:B------:R-:W-:Y:S02]  /*1350*/  IADD3 R16, P3, R14, R2.reuse, RZ ;  /* 0x000000020e107210 */ /* 0x080fe40007f7e0ff */
[----:B------:R-:W-:Y:S02]  /*1360*/  IADD3 R8, P4, R8, R2, RZ ;  /* 0x0000000208087210 */ /* 0x000fe40007f9e0ff */
[-C--:B------:R-:W-:Y:S02]  /*1370*/  LEA.HI.X.SX32 R17, R28, R3.reuse, 0x1, P3 ;  /* 0x000000031c117211 */ /* 0x080fe400018f0eff */
[----:B------:R-:W-:-:S03]  /*1380*/  LEA.HI.X.SX32 R9, R29, R3, 0x1, P4 ;  /* 0x000000031d097211 */ /* 0x000fc600020f0eff */
[----:B------:R-:W-:Y:S04]  /*1390*/  STL.64 [R1+0x148], R16 ;  /* 0x0001481001007387 */ /* 0x000fe80000100a00 */
[----:B------:R1:W-:Y:S04]  /*13a0*/  STL.64 [R1+0x118], R8 ;  /* 0x0001180801007387 */ /* 0x0003e80000100a00 */
[----:B-1----:R0:W5:Y:S01]  /*13b0*/  LDL.LU R9, [R1+0xb38] ;  /* 0x000b380001097983 */ /* 0x0021620000300800 */
[C---:B------:R-:W-:Y:S02]  /*13c0*/  IMAD R11, R0.reuse, 0xc6, RZ ;  /* 0x000000c6000b7824 */ /* 0x040fe400078e02ff */
[----:B------:R-:W-:-:S03]  /*13d0*/  IMAD R6, R0, 0xd6, RZ ;  /* 0x000000d600067824 */ /* 0x000fc600078e02ff */
[----:B------:R-:W-:Y:S01]  /*13e0*/  IADD3 R16, P3, R11, R2, RZ ;  /* 0x000000020b107210 */ /* 0x000fe20007f7e0ff */
[C---:B------:R-:W-:Y:S02]  /*13f0*/  IMAD R11, R0.reuse, 0x43, RZ ;  /* 0x00000043000b7824 */ /* 0x040fe400078e02ff */
[----:B------:R-:W-:-:S03]  /*1400*/  IMAD R15, R0, 0x3a, RZ ;  /* 0x0000003a000f7824 */ /* 0x000fc600078e02ff */
[-C--:B------:R-:W-:Y:S01]  /*1410*/  LEA.HI.X.SX32 R23, R11, R3.reuse, 0x1, P6 ;  /* 0x000000030b177211 */ /* 0x080fe200030f0eff */
[C---:B------:R-:W-:Y:S01]  /*1420*/  IMAD R11, R0.reuse, 0x53, RZ ;  /* 0x00000053000b7824 */ /* 0x040fe200078e02ff */
[----:B------:R-:W-:Y:S01]  /*1430*/  LEA.HI.X.SX32 R21, R15, R3, 0x1, P5 ;  /* 0x000000030f157211 */ /* 0x000fe200028f0eff */
[C---:B------:R-:W-:Y:S01]  /*1440*/  IMAD R12, R0.reuse, 0x18, RZ ;  /* 0x00000018000c7824 */ /* 0x040fe200078e02ff */
[----:B------:R-:W-:Y:S01]  /*1450*/  STL.64 [R1+0xb28], R14 ;  /* 0x000b280e01007387 */ /* 0x000fe20000100a00 */
[----:B------:R-:W-:-:S03]  /*1460*/  IMAD R8, R0, 0xf6, RZ ;  /* 0x000000f600087824 */ /* 0x000fc600078e02ff */
[----:B------:R1:W-:Y:S04]  /*1470*/  STL.64 [R1+0xe0], R20 ;  /* 0x0000e01401007387 */ /* 0x0003e80000100a00 */
[----:B------:R-:W-:Y:S01]  /*1480*/  STL [R1+0xb4], R23 ;  /* 0x0000b41701007387 */ /* 0x000fe20000100800 */
[----:B------:R-:W-:Y:S01]  /*1490*/  IADD3 R22, P6, R8, R2, RZ ;  /* 0x0000000208167210 */ /* 0x000fe20007fde0ff */
[C---:B------:R-:W-:Y:S02]  /*14a0*/  IMAD R8, R0.reuse, 0x58, RZ ;  /* 0x0000005800087824 */ /* 0x040fe400078e02ff */
[----:B-1----:R-:W-:-:S05]  /*14b0*/  IMAD R20, R0, 0xe6, RZ ;  /* 0x000000e600147824 */ /* 0x002fca00078e02ff */
[----:B------:R-:W-:Y:S02]  /*14c0*/  IADD3 R20, P5, R20, R2, RZ ;  /* 0x0000000214147210 */ /* 0x000fe40007fbe0ff */
[----:B---3--:R-:W-:Y:S02]  /*14d0*/  MOV R28, R18 ;  /* 0x00000012001c7202 */ /* 0x008fe40000000f00 */
[----:B------:R-:W-:Y:S01]  /*14e0*/  IADD3 R18, P4, R6, R2, RZ ;  /* 0x0000000206127210 */ /* 0x000fe20007f9e0ff */
[----:B------:R-:W-:Y:S02]  /*14f0*/  IMAD R6, R0, 0x4b, RZ ;  /* 0x0000004b00067824 */ /* 0x000fe400078e02ff */
[----:B------:R-:W-:-:S03]  /*1500*/  IMAD.MOV.U32 R29, RZ, RZ, R19 ;  /* 0x000000ffff1d7224 */ /* 0x000fc600078e0013 */
[----:B------:R-:W-:Y:S01]  /*1510*/  LEA.HI.X.SX32 R29, R6, R3, 0x1, P1 ;  /* 0x00000003061d7211 */ /* 0x000fe200008f0eff */
[----:B------:R-:W-:Y:S01]  /*1520*/  IMAD R6, R0, 0x5b, RZ ;  /* 0x0000005b00067824 */ /* 0x000fe200078e02ff */
[----:B------:R-:W-:-:S04]  /*1530*/  IADD3 R14, P1, R12, R2, RZ ;  /* 0x000000020c0e7210 */ /* 0x000fc80007f3e0ff */
[-C--:B------:R-:W-:Y:S01]  /*1540*/  LEA.HI.X.SX32 R27, R6, R3.reuse, 0x1, P0 ;  /* 0x00000003061b7211 */ /* 0x080fe200000f0eff */
[----:B------:R-:W-:Y:S01]  /*1550*/  STL [R1+0x94], R29 ;  /* 0x0000941d01007387 */ /* 0x000fe20000100800 */
[----:B----4-:R-:W-:Y:S01]  /*1560*/  LEA.HI.X.SX32 R5, R11, R3, 0x1, P2 ;  /* 0x000000030b057211 */ /* 0x010fe200010f0eff */
[----:B------:R-:W-:-:S04]  /*1570*/  IMAD R6, R0, 0x63, RZ ;  /* 0x0000006300067824 */ /* 0x000fc800078e02ff */
[----:B------:R-:W-:Y:S04]  /*1580*/  STL [R1+0x6c], R5 ;  /* 0x00006c0501007387 */ /* 0x000fe80000100800 */
[----:B------:R-:W-:Y:S04]  /*1590*/  STL [R1+0x1f0], R14 ;  /* 0x0001f00e01007387 */ /* 0x000fe80000100800 */
[----:B------:R1:W-:Y:S01]  /*15a0*/  STL [R1+0x44], R27 ;  /* 0x0000441b01007387 */ /* 0x0003e20000100800 */
[-C--:B------:R-:W-:Y:S02]  /*15b0*/  IADD3 R4, P2, R8, R2.reuse, RZ ;  /* 0x0000000208047210 */ /* 0x080fe40007f5e0ff */
[----:B------:R-:W-:Y:S01]  /*15c0*/  IADD3 R28, P0, R25, R2, RZ ;  /* 0x00000002191c7210 */ /* 0x000fe20007f1e0ff */
[----:B------:R-:W-:Y:S01]  /*15d0*/  IMAD R25, R0, 0x6b, RZ ;  /* 0x0000006b00197824 */ /* 0x000fe200078e02ff */
[----:B------:R-:W-:Y:S01]  /*15e0*/  LEA.HI.X.SX32 R17, R6, R3, 0x1, P3 ;  /* 0x0000000306117211 */ /* 0x000fe200018f0eff */
[----:B-1----:R-:W-:-:S05]  /*15f0*/  IMAD R27, R0, 0x88, RZ ;  /* 0x00000088001b7824 */ /* 0x002fca00078e02ff */
[----:B------:R-:W-:Y:S01]  /*1600*/  IADD3 R8, P3, R27, R2, RZ ;  /* 0x000000021b087210 */ /* 0x000fe20007f7e0ff */
[C---:B------:R-:W-:Y:S01]  /*1610*/  IMAD R27, R0.reuse, 0x73, RZ ;  /* 0x00000073001b7824 */ /* 0x040fe200078e02ff */
[-C--:B------:R-:W-:Y:S01]  /*1620*/  LEA.HI.X.SX32 R19, R25, R3.reuse, 0x1, P4 ;  /* 0x0000000319137211 */ /* 0x080fe200020f0eff */
[----:B------:R-:W-:Y:S03]  /*1630*/  STL.64 [R1+0x18], R16 ;  /* 0x0000181001007387 */ /* 0x000fe60000100a00 */
[----:B------:R-:W-:Y:S01]  /*1640*/  LEA.HI.X.SX32 R21, R27, R3, 0x1, P5 ;  /* 0x000000031b157211 */ /* 0x000fe200028f0eff */
[----:B------:R-:W-:Y:S04]  /*1650*/  STL [R1+0xa8], R8 ;  /* 0x0000a80801007387 */ /* 0x000fe80000100800 */
[----:B------:R-:W-:Y:S04]  /*1660*/  STL.64 [R1+0xab0], R18 ;  /* 0x000ab01201007387 */ /* 0x000fe80000100a00 */
[----:B------:R1:W-:Y:S01]  /*1670*/  STL.64 [R1+0xab8], R20 ;  /* 0x000ab81401007387 */ /* 0x0003e20000100a00 */
[----:B------:R-:W-:-:S02]  /*1680*/  IMAD R6, R0, 0x7b, RZ ;  /* 0x0000007b00067824 */ /* 0x000fc400078e02ff */
[C---:B------:R-:W-:Y:S01]  /*1690*/  IMAD R5, R0.reuse, 0x6, RZ ;  /* 0x0000000600057824 */ /* 0x040fe200078e02ff */
[----:B-1----:R0:W3:Y:S01]  /*16a0*/  LDL.64 R20, [R1+0x1f0] ;  /* 0x0001f00001147983 */ /* 0x0020e20000100a00 */
[----:B------:R-:W-:Y:S01]  /*16b0*/  IMAD R25, R0, 0x16, RZ ;  /* 0x0000001600197824 */ /* 0x000fe200078e02ff */
[-C--:B------:R-:W-:Y:S01]  /*16c0*/  LEA.HI.X.SX32 R23, R6, R3.reuse, 0x1, P6 ;  /* 0x0000000306177211 */ /* 0x080fe200030f0eff */
[C---:B------:R-:W-:Y:S01]  /*16d0*/  IMAD R11, R0.reuse, 0x3, RZ ;  /* 0x00000003000b7824 */ /* 0x040fe200078e02ff */
[-C--:B------:R-:W-:Y:S01]  /*16e0*/  IADD3 R8, P4, R5, R2.reuse, RZ ;  /* 0x0000000205087210 */ /* 0x080fe20007f9e0ff */
[C---:B------:R-:W-:Y:S01]  /*16f0*/  IMAD R6, R0.reuse, 0xb, RZ ;  /* 0x0000000b00067824 */ /* 0x040fe200078e02ff */
[-C--:B------:R-:W-:Y:S01]  /*1700*/  IADD3 R26, P5, R25, R2.reuse, RZ ;  /* 0x00000002191a7210 */ /* 0x080fe20007fbe0ff */
[----:B------:R-:W-:Y:S01]  /*1710*/  IMAD R18, R0, 0x26, RZ ;  /* 0x0000002600127824 */ /* 0x000fe200078e02ff */
[-C--:B-----5:R-:W-:Y:S02]  /*1720*/  LEA.HI.X.SX32 R9, R11, R3.reuse, 0x1, P4 ;  /* 0x000000030b097211 */ /* 0x0a0fe400020f0eff */
[----:B------:R-:W-:Y:S01]  /*1730*/  LEA.HI.X.SX32 R27, R6, R3, 0x1, P5 ;  /* 0x00000003061b7211 */ /* 0x000fe200028f0eff */
[----:B------:R-:W-:Y:S01]  /*1740*/  STL.64 [R1+0xac0], R22 ;  /* 0x000ac01601007387 */ /* 0x000fe20000100a00 */
[----:B------:R-:W-:-:S03]  /*1750*/  IADD3 R16, P6, R18, R2, RZ ;  /* 0x0000000212107210 */ /* 0x000fc60007fde0ff */
[----:B------:R1:W-:Y:S04]  /*1760*/  STL.64 [R1+0xb30], R18 ;  /* 0x000b301201007387 */ /* 0x0003e80000100a00 */
[----:B------:R4:W-:Y:S04]  /*1770*/  STL.64 [R1+0x218], R8 ;  /* 0x0002180801007387 */ /* 0x0009e80000100a00 */
[----:B------:R5:W-:Y:S04]  /*1780*/  STL.64 [R1+0x1f8], R26 ;  /* 0x0001f81a01007387 */ /* 0x000be80000100a00 */
[----:B-1----:R0:W2:Y:S01]  /*1790*/  LDL.64 R18, [R1+0xa8] ;  /* 0x0000a80001127983 */ /* 0x0020a20000100a00 */
[----:B------:R-:W-:-:S02]  /*17a0*/  IMAD R12, R0, 0x36, RZ ;  /* 0x00000036000c7824 */ /* 0x000fc400078e02ff */
[C---:B----4-:R-:W-:Y:S02]  /*17b0*/  IMAD R9, R0.reuse, 0x46, RZ ;  /* 0x0000004600097824 */ /* 0x050fe400078e02ff */
[----:B-----5:R-:W-:Y:S01]  /*17c0*/  IMAD R27, R0, 0x13, RZ ;  /* 0x00000013001b7824 */ /* 0x020fe200078e02ff */
[----:B------:R-:W-:Y:S01]  /*17d0*/  IADD3 R14, P4, R12, R2, RZ ;  /* 0x000000020c0e7210 */ /* 0x000fe20007f9e0ff */
[----:B------:R-:W-:-:S03]  /*17e0*/  IMAD R6, R0, 0x56, RZ ;  /* 0x0000005600067824 */ /* 0x000fc600078e02ff */
[-C--:B------:R-:W-:Y:S01]  /*17f0*/  LEA.HI.X.SX32 R17, R27, R3.reuse, 0x1, P6 ;  /* 0x000000031b117211 */ /* 0x080fe200030f0eff */
[C---:B------:R-:W-:Y:S01]  /*1800*/  IMAD R27, R0.reuse, 0x1b, RZ ;  /* 0x0000001b001b7824 */ /* 0x040fe200078e02ff */
[-C--:B------:R-:W-:Y:S01]  /*1810*/  IADD3 R8, P5, R9, R2.reuse, RZ ;  /* 0x0000000209087210 */ /* 0x080fe20007fbe0ff */
[----:B------:R-:W-:Y:S01]  /*1820*/  IMAD R24, R0, 0x23, RZ ;  /* 0x0000002300187824 */ /* 0x000fe200078e02ff */
[----:B------:R-:W-:Y:S01]  /*1830*/  IADD3 R22, P6, R6, R2, RZ ;  /* 0x0000000206167210 */ /* 0x000fe20007fde0ff */
[----:B------:R1:W-:Y:S01]  /*1840*/  STL.64 [R1+0x1c8], R16 ;  /* 0x0001c81001007387 */ /* 0x0003e20000100a00 */
[-C--:B------:R-:W-:Y:S01]  /*1850*/  LEA.HI.X.SX32 R15, R27, R3.reuse, 0x1, P4 ;  /* 0x000000031b0f7211 */ /* 0x080fe200020f0eff */
[----:B------:R-:W-:Y:S01]  /*1860*/  IMAD R27, R0, 0x2b, RZ ;  /* 0x0000002b001b7824 */ /* 0x000fe200078e02ff */
[-C--:B------:R-:W-:Y:S01]  /*1870*/  LEA.HI.X.SX32 R9, R24, R3.reuse, 0x1, P5 ;  /* 0x0000000318097211 */ /* 0x080fe200028f0eff */
[C---:B------:R-:W-:Y:S02]  /*1880*/  IMAD R11, R0.reuse, 0x76, RZ ;  /* 0x00000076000b7824 */ /* 0x040fe400078e02ff */
[----:B------:R4:W-:Y:S01]  /*1890*/  STL.64 [R1+0x198], R14 ;  /* 0x0001980e01007387 */ /* 0x0009e20000100a00 */
[----:B------:R-:W-:Y:S01]  /*18a0*/  LEA.HI.X.SX32 R23, R27, R3, 0x1, P6 ;  /* 0x000000031b177211 */ /* 0x000fe200030f0eff */
[----:B------:R-:W-:-:S02]  /*18b0*/  IMAD R29, R0, 0x33, RZ ;  /* 0x00000033001d7824 */ /* 0x000fc400078e02ff */
[C---:B-1----:R-:W-:Y:S01]  /*18c0*/  IMAD R17, R0.reuse, 0x66, RZ ;  /* 0x0000006600117824 */ /* 0x042fe200078e02ff */
[----:B------:R1:W-:Y:S01]  /*18d0*/  STL.64 [R1+0x168], R8 ;  /* 0x0001680801007387 */ /* 0x0003e20000100a00 */
[----:B------:R-:W-:-:S03]  /*18e0*/  IMAD R27, R0, 0x3b, RZ ;  /* 0x0000003b001b7824 */ /* 0x000fc600078e02ff */
[----:B----4-:R-:W-:Y:S01]  /*18f0*/  IADD3 R14, P4, R17, R2, RZ ;  /* 0x00000002110e7210 */ /* 0x010fe20007f9e0ff */
[----:B------:R-:W-:-:S03]  /*1900*/  IMAD R16, R0, 0xc, RZ ;  /* 0x0000000c00107824 */ /* 0x000fc600078e02ff */
[----:B------:R-:W-:Y:S02]  /*1910*/  LEA.HI.X.SX32 R15, R29, R3, 0x1, P4 ;  /* 0x000000031d0f7211 */ /* 0x000fe400020f0eff */
[----:B-1----:R-:W-:Y:S01]  /*1920*/  IADD3 R8, P5, R11, R2, RZ ;  /* 0x000000020b087210 */ /* 0x002fe20007fbe0ff */
[----:B------:R-:W-:-:S03]  /*1930*/  IMAD R24, R0, 0x2c, RZ ;  /* 0x0000002c00187824 */ /* 0x000fc600078e02ff */
[----:B------:R-:W-:Y:S01]  /*1940*/  LEA.HI.X.SX32 R9, R27, R3, 0x1, P5 ;  /* 0x000000031b097211 */ /* 0x000fe200028f0eff */
[----:B------:R1:W-:Y:S01]  /*1950*/  STL.64 [R1+0x140], R22 ;  /* 0x0001401601007387 */ /* 0x0003e20000100a00 */
[----:B------:R-:W-:-:S03]  /*1960*/  IMAD R26, R0, 0x98, RZ ;  /* 0x00000098001a7824 */ /* 0x000fc600078e02ff */
[----:B------:R-:W-:Y:S04]  /*1970*/  STL.64 [R1+0x110], R14 ;  /* 0x0001100e01007387 */ /* 0x000fe80000100a00 */
[----:B------:R4:W-:Y:S01]  /*1980*/  STL.64 [R1+0xd8], R8 ;  /* 0x0000d80801007387 */ /* 0x0009e20000100a00 */
[----:B-1----:R-:W-:-:S04]  /*1990*/  IADD3 R22, P6, R16, R2, RZ ;  /* 0x0000000210167210 */ /* 0x002fc80007fde0ff */
[-C--:B------:R-:W-:Y:S02]  /*19a0*/  LEA.HI.X.SX32 R23, R5, R3.reuse, 0x1, P6 ;  /* 0x0000000305177211 */ /* 0x080fe400030f0eff */
[-C--:B----4-:R-:W-:Y:S02]  /*19b0*/  IADD3 R8, P5, R24, R2.reuse, RZ ;  /* 0x0000000218087210 */ /* 0x090fe40007fbe0ff */
[----:B------:R-:W-:Y:S02]  /*19c0*/  IADD3 R14, P4, R26, R2, RZ ;  /* 0x000000021a0e7210 */ /* 0x000fe40007f9e0ff */
[-C--:B------:R-:W-:Y:S01]  /*19d0*/  LEA.HI.X.SX32 R9, R25, R3.reuse, 0x1, P5 ;  /* 0x0000000319097211 */ /* 0x080fe200028f0eff */
[C---:B------:R-:W-:Y:S01]  /*19e0*/  IMAD R26, R0.reuse, 0xa8, RZ ;  /* 0x000000a8001a7824 */ /* 0x040fe200078e02ff */
[----:B------:R1:W-:Y:S01]  /*19f0*/  STL.64 [R1+0x208], R22 ;  /* 0x0002081601007387 */ /* 0x0003e20000100a00 */
[----:B------:R-:W-:Y:S01]  /*1a00*/  IMAD R27, R0, 0xb8, RZ ;  /* 0x000000b8001b7824 */ /* 0x000fe200078e02ff */
[----:B------:R-:W-:-:S02]  /*1a10*/  LEA.HI.X.SX32 R5, R24, R3, 0x1, P2 ;  /* 0x0000000318057211 */ /* 0x000fc400010f0eff */
[----:B------:R-:W-:Y:S02]  /*1a20*/  SHF.L.U32 R24, R0, 0x2, RZ ;  /* 0x0000000200187819 */ /* 0x000fe400000006ff */
[-C--:B-1----:R-:W-:Y:S02]  /*1a30*/  IADD3 R22, P6, R26, R2.reuse, RZ ;  /* 0x000000021a167210 */ /* 0x082fe40007fde0ff */
[----:B------:R-:W-:Y:S02]  /*1a40*/  LEA R26, P5, R0, R2, 0x3 ;  /* 0x00000002001a7211 */ /* 0x000fe400078a18ff */
[----:B---3--:R-:W-:-:S05]  /*1a50*/  LEA.HI.X.SX32 R21, R16, R3, 0x1, P1 ;  /* 0x0000000310157211 */ /* 0x008fca00008f0eff */
[----:B------:R-:W-:Y:S04]  /*1a60*/  STL [R1+0x1f4], R21 ;  /* 0x0001f41501007387 */ /* 0x000fe80000100800 */
[----:B------:R1:W-:Y:S01]  /*1a70*/  STL.64 [R1+0x1b8], R8 ;  /* 0x0001b80801007387 */ /* 0x0003e20000100a00 */
[----:B------:R-:W-:Y:S02]  /*1a80*/  IADD3 R20, P1, R27, R2, RZ ;  /* 0x000000021b147210 */ /* 0x000fe40007f3e0ff */
[-C--:B------:R-:W-:Y:S01]  /*1a90*/  LEA.HI.X.SX32 R27, R24, R3.reuse, 0x1, P5 ;  /* 0x00000003181b7211 */ /* 0x080fe200028f0eff */
[----:B-1----:R-:W-:Y:S01]  /*1aa0*/  IMAD R9, R0, 0x3c, RZ ;  /* 0x0000003c00097824 */ /* 0x002fe200078e02ff */
[----:B------:R-:W-:Y:S04]  /*1ab0*/  STL.64 [R1+0x138], R4 ;  /* 0x0001380401007387 */ /* 0x000fe80000100a00 */
[----:B------:R-:W-:-:S05]  /*1ac0*/  LEA.HI.X.SX32 R29, R9, R3, 0x1, P0 ;  /* 0x00000003091d7211 */ /* 0x000fca00000f0eff */
[----:B------:R-:W-:Y:S04]  /*1ad0*/  STL.64 [R1+0xd0], R28 ;  /* 0x0000d01c01007387 */ /* 0x000fe80000100a00 */
[----:B------:R1:W-:Y:S02]  /*1ae0*/  STL.64 [R1+0x210], R26 ;  /* 0x0002101a01007387 */ /* 0x0003e40000100a00 */
[----:B-1----:R-:W-:-:S05]  /*1af0*/  IMAD R26, R0, 0x44, RZ ;  /* 0x00000044001a7824 */ /* 0x002fca00078e02ff */
[----:B--2---:R-:W-:-:S05]  /*1b00*/  LEA.HI.X.SX32 R19, R26, R3, 0x1, P3 ;  /* 0x000000031a137211 */ /* 0x004fca00018f0eff */
[----:B------:R1:W-:Y:S04]  /*1b10*/  STL [R1+0xac], R19 ;  /* 0x0000ac1301007387 */ /* 0x0003e80000100800 */
[----:B-1----:R-:W2:Y:S01]  /*1b20*/  LDL.LU.64 R18, [R1+0xb30] ;  /* 0x000b300001127983 */ /* 0x002ea20000300a00 */
[----:B------:R-:W-:-:S05]  /*1b30*/  IMAD R8, R0, 0x4c, RZ ;  /* 0x0000004c00087824 */ /* 0x000fca00078e02ff */
[C---:B------:R-:W-:Y:S02]  /*1b40*/  IADD3 R28, P0, R8.reuse, R2, RZ ;  /* 0x00000002081c7210 */ /* 0x040fe40007f1e0ff */
[-C--:B------:R-:W-:Y:S02]  /*1b50*/  LEA.HI.X.SX32 R15, R8, R3.reuse, 0x1, P4 ;  /* 0x00000003080f7211 */ /* 0x080fe400020f0eff */
[----:B--2---:R-:W-:-:S05]  /*1b60*/  LEA.HI.X.SX32 R29, R18, R3, 0x1, P0 ;  /* 0x00000003121d7211 */ /* 0x004fca00000f0eff */
[----:B------:R-:W-:Y:S04]  /*1b70*/  STL.64 [R1+0x158], R28 ;  /* 0x0001581c01007387 */ /* 0x000fe80000100a00 */
[----:B------:R1:W-:Y:S04]  /*1b80*/  STL.64 [R1+0x88], R14 ;  /* 0x0000880e01007387 */ /* 0x0003e80000100a00 */
[----:B-1----:R-:W2:Y:S01]  /*1b90*/  LDL.LU.64 R14, [R1+0xb28] ;  /* 0x000b2800010e7983 */ /* 0x002ea20000300a00 */
[----:B------:R-:W-:-:S05]  /*1ba0*/  IMAD R16, R0, 0xf8, RZ ;  /* 0x000000f800107824 */ /* 0x000fca00078e02ff */
[----:B------:R-:W-:Y:S01]  /*1bb0*/  IADD3 R28, P0, R16, R2, RZ ;  /* 0x00000002101c7210 */ /* 0x000fe20007f1e0ff */
[C---:B------:R-:W-:Y:S02]  /*1bc0*/  IMAD R16, R0.reuse, 0x5c, RZ ;  /* 0x0000005c00107824 */ /* 0x040fe400078e02ff */
[----:B------:R-:W-:-:S03]  /*1bd0*/  IMAD R25, R0, 0xc8, RZ ;  /* 0x000000c800197824 */ /* 0x000fc600078e02ff */
[----:B------:R-:W-:Y:S01]  /*1be0*/  LEA.HI.X.SX32 R21, R16, R3, 0x1, P1 ;  /* 0x0000000310157211 */ /* 0x000fe200008f0eff */
[----:B------:R-:W-:Y:S01]  /*1bf0*/  IMAD R18, R0, 0x1c, RZ ;  /* 0x0000001c00127824 */ /* 0x000fe200078e02ff */
[----:B------:R-:W-:-:S04]  /*1c00*/  IADD3 R4, P2, R25, R2, RZ ;  /* 0x0000000219047210 */ /* 0x000fc80007f5e0ff */
[----:B------:R-:W-:Y:S02]  /*1c10*/  IADD3 R18, P4, R18, R2, RZ ;  /* 0x0000000212127210 */ /* 0x000fe40007f9e0ff */
[----:B--2---:R-:W-:-:S05]  /*1c20*/  LEA.HI.X.SX32 R23, R14, R3, 0x1, P6 ;  /* 0x000000030e177211 */ /* 0x004fca00030f0eff */
[----:B------:R-:W-:Y:S04]  /*1c30*/  STL.64 [R1+0x60], R22 ;  /* 0x0000601601007387 */ /* 0x000fe80000100a00 */
[----:B------:R1:W-:Y:S02]  /*1c40*/  STL.64 [R1+0x38], R20 ;  /* 0x0000381401007387 */ /* 0x0003e40000100a00 */
[----:B-1----:R-:W-:Y:S02]  /*1c50*/  IMAD R20, R0, 0x64, RZ ;  /* 0x0000006400147824 */ /* 0x002fe400078e02ff */
[----:B------:R-:W-:Y:S03]  /*1c60*/  STL [R1+0x1e0], R18 ;  /* 0x0001e01201007387 */ /* 0x000fe60000100800 */
[----:B------:R-:W-:-:S05]  /*1c70*/  LEA.HI.X.SX32 R5, R20, R3, 0x1, P2 ;  /* 0x0000000314057211 */ /* 0x000fca00010f0eff */
[----:B------:R1:W-:Y:S04]  /*1c80*/  STL.64 [R1+0x10], R4 ;  /* 0x0000100401007387 */ /* 0x0003e80000100a00 */
[----:B-1----:R-:W2:Y:S01]  /*1c90*/  LDL.LU.64 R4, [R1+0xb20] ;  /* 0x000b200001047983 */ /* 0x002ea20000300a00 */
[C---:B------:R-:W-:Y:S02]  /*1ca0*/  IMAD R25, R0.reuse, 0xd8, RZ ;  /* 0x000000d800197824 */ /* 0x040fe400078e02ff */
[C---:B------:R-:W-:Y:S02]  /*1cb0*/  IMAD R8, R0.reuse, 0x6c, RZ ;  /* 0x0000006c00087824 */ /* 0x040fe400078e02ff */
[----:B------:R-:W-:Y:S01]  /*1cc0*/  IMAD R27, R0, 0xe8, RZ ;  /* 0x000000e8001b7824 */ /* 0x000fe200078e02ff */
[----:B------:R-:W-:-:S02]  /*1cd0*/  IADD3 R24, P5, R25, R2, RZ ;  /* 0x0000000219187210 */ /* 0x000fc40007fbe0ff */
[CC--:B------:R-:W-:Y:S02]  /*1ce0*/  IADD3 R22, P6, R8.reuse, R2.reuse, RZ ;  /* 0x0000000208167210 */ /* 0x0c0fe40007fde0ff */
[-C--:B------:R-:W-:Y:S02]  /*1cf0*/  IADD3 R26, P3, R27, R2.reuse, RZ ;  /* 0x000000021b1a7210 */ /* 0x080fe40007f7e0ff */
[-C--:B------:R-:W-:Y:S02]  /*1d00*/  LEA.HI.X.SX32 R25, R8, R3.reuse, 0x1, P5 ;  /* 0x0000000308197211 */ /* 0x080fe400028f0eff */
[----:B------:R-:W-:Y:S02]  /*1d10*/  LEA.HI.X.SX32 R23, R12, R3, 0x1, P6 ;  /* 0x000000030c177211 */ /* 0x000fe400030f0eff */
[----:B------:R-:W-:Y:S01]  /*1d20*/  IADD3 R12, P6, R10, R2, RZ ;  /* 0x000000020a0c7210 */ /* 0x000fe20007fde0ff */
[----:B------:R1:W-:Y:S01]  /*1d30*/  STL.64 [R1+0xa48], R24 ;  /* 0x000a481801007387 */ /* 0x0003e20000100a00 */
[----:B------:R-:W-:-:S03]  /*1d40*/  IMAD R8, R0, 0xe, RZ ;  /* 0x0000000e00087824 */ /* 0x000fc600078e02ff */
[----:B------:R-:W-:Y:S04]  /*1d50*/  STL.64 [R1+0xf8], R22 ;  /* 0x0000f81601007387 */ /* 0x000fe80000100a00 */
[----:B------:R-:W-:Y:S01]  /*1d60*/  STL [R1+0x130], R12 ;  /* 0x0001300c01007387 */ /* 0x000fe20000100800 */
[C---:B------:R-:W-:Y:S02]  /*1d70*/  IMAD R21, R0.reuse, 0x4a, RZ ;  /* 0x0000004a00157824 */ /* 0x040fe400078e02ff */
[----:B-1----:R-:W-:Y:S01]  /*1d80*/  IMAD.MOV.U32 R24, RZ, RZ, R18 ;  /* 0x000000ffff187224 */ /* 0x002fe200078e0012 */
[-C--:B------:R-:W-:Y:S01]  /*1d90*/  IADD3 R18, P5, R7, R2.reuse, RZ ;  /* 0x0000000207127210 */ /* 0x080fe20007fbe0ff */
[C---:B------:R-:W-:Y:S01]  /*1da0*/  IMAD R7, R0.reuse, 0x7c, RZ ;  /* 0x0000007c00077824 */ /* 0x040fe200078e02ff */
[-C--:B------:R-:W-:Y:S01]  /*1db0*/  IADD3 R14, P1, R15, R2.reuse, RZ ;  /* 0x000000020f0e7210 */ /* 0x080fe20007f3e0ff */
[----:B------:R-:W-:Y:S01]  /*1dc0*/  IMAD R15, R0, 0x1d, RZ ;  /* 0x0000001d000f7824 */ /* 0x000fe200078e02ff */
[----:B------:R-:W-:-:S02]  /*1dd0*/  IADD3 R20, P2, R21, R2, RZ ;  /* 0x0000000215147210 */ /* 0x000fc40007f5e0ff */
[----:B------:R-:W-:Y:S02]  /*1de0*/  LEA.HI.X.SX32 R29, R7, R3, 0x1, P0 ;  /* 0x00000003071d7211 */ /* 0x000fe400000f0eff */
[----:B------:R-:W-:Y:S02]  /*1df0*/  MOV R25, R19 ;  /* 0x0000001300197202 */ /* 0x000fe40000000f00 */
[-C--:B------:R-:W-:Y:S02]  /*1e00*/  LEA.HI.X.SX32 R25, R8, R3.reuse, 0x1, P4 ;  /* 0x0000000308197211 */ /* 0x080fe400020f0eff */
[----:B------:R-:W-:Y:S01]  /*1e10*/  LEA.HI.X.SX32 R15, R15, R3, 0x1, P1 ;  /* 0x000000030f0f7211 */ /* 0x000fe200008f0eff */
[C---:B------:R-:W-:Y:S02]  /*1e20*/  IMAD R10, R0.reuse, 0x9a, RZ ;  /* 0x0000009a000a7824 */ /* 0x040fe400078e02ff */
[----:B------:R-:W-:-:S05]  /*1e30*/  IMAD R24, R0, 0x35, RZ ;  /* 0x0000003500187824 */ /* 0x000fca00078e02ff */
[-C--:B------:R-:W-:Y:S02]  /*1e40*/  LEA.HI.X.SX32 R19, R24, R3.reuse, 0x1, P5 ;  /* 0x0000000318137211 */ /* 0x080fe400028f0eff */
[----:B--2---:R-:W-:Y:S01]  /*1e50*/  LEA.HI.X.SX32 R27, R4, R3, 0x1, P3 ;  /* 0x00000003041b7211 */ /* 0x004fe200018f0eff */
[----:B------:R-:W-:-:S04]  /*1e60*/  IMAD R4, R0, 0x7, RZ ;  /* 0x0000000700047824 */ /* 0x000fc800078e02ff */
[----:B------:R1:W-:Y:S02]  /*1e70*/  STL.64 [R1+0xa50], R26 ;  /* 0x000a501a01007387 */ /* 0x0003e40000100a00 */
[----:B-1----:R-:W-:Y:S01]  /*1e80*/  IMAD.MOV.U32 R26, RZ, RZ, R12 ;  /* 0x000000ffff1a7224 */ /* 0x002fe200078e000c */
[-C--:B------:R-:W-:Y:S02]  /*1e90*/  IADD3 R12, P3, R8, R2.reuse, RZ ;  /* 0x00000002080c7210 */ /* 0x080fe40007f7e0ff */
[----:B------:R-:W-:Y:S02]  /*1ea0*/  MOV R27, R13 ;  /* 0x0000000d001b7202 */ /* 0x000fe40000000f00 */
[-C--:B------:R-:W-:Y:S01]  /*1eb0*/  LEA.HI.X.SX32 R13, R4, R3.reuse, 0x1, P3 ;  /* 0x00000003040d7211 */ /* 0x080fe200018f0eff */
[----:B------:R-:W-:Y:S01]  /*1ec0*/  IMAD R4, R0, 0x25, RZ ;  /* 0x0000002500047824 */ /* 0x000fe200078e02ff */
[----:B------:R-:W-:Y:S04]  /*1ed0*/  STL.64 [R1+0xa58], R28 ;  /* 0x000a581c01007387 */ /* 0x000fe80000100a00 */
[----:B------:R-:W-:Y:S01]  /*1ee0*/  LEA.HI.X.SX32 R21, R4, R3, 0x1, P2 ;  /* 0x0000000304157211 */ /* 0x000fe200010f0eff */
[----:B------:R-:W-:Y:S04]  /*1ef0*/  STL.64 [R1+0x200], R12 ;  /* 0x0002000c01007387 */ /* 0x000fe80000100a00 */
[----:B------:R1:W-:Y:S04]  /*1f00*/  STL [R1+0x1e4], R25 ;  /* 0x0001e41901007387 */ /* 0x0003e80000100800 */
[----:B------:R-:W-:Y:S04]  /*1f10*/  STL.64 [R1+0x188], R14 ;  /* 0x0001880e01007387 */ /* 0x000fe80000100a00 */
[----:B------:R2:W-:Y:S01]  /*1f20*/  STL.64 [R1+0x160], R20 ;  /* 0x0001601401007387 */ /* 0x0005e20000100a00 */
[-C--:B------:R-:W-:Y:S01]  /*1f30*/  IADD3 R22, P0, R5, R2.reuse, RZ ;  /* 0x0000000205167210 */ /* 0x080fe20007f1e0ff */
[C---:B-1----:R-:W-:Y:S01]  /*1f40*/  IMAD R25, R0.reuse, 0x3d, RZ ;  /* 0x0000003d00197824 */ /* 0x042fe200078e02ff */
[-C--:B------:R-:W-:Y:S01]  /*1f50*/  IADD3 R8, P4, R9, R2.reuse, RZ ;  /* 0x0000000209087210 */ /* 0x080fe20007f9e0ff */
[----:B--2---:R-:W-:Y:S01]  /*1f60*/  IMAD R20, R0, 0x2d, RZ ;  /* 0x0000002d00147824 */ /* 0x004fe200078e02ff */
[----:B------:R-:W-:Y:S01]  /*1f70*/  IADD3 R14, P1, R10, R2, RZ ;  /* 0x000000020a0e7210 */ /* 0x000fe20007f3e0ff */
[----:B------:R-:W-:-:S03]  /*1f80*/  IMAD R10, R0, 0x1e, RZ ;  /* 0x0000001e000a7824 */ /* 0x000fc600078e02ff */
[-C--:B------:R-:W-:Y:S01]  /*1f90*/  LEA.HI.X.SX32 R27, R20, R3.reuse, 0x1, P6 ;  /* 0x00000003141b7211 */ /* 0x080fe200030f0eff */
[C---:B------:R-:W-:Y:S01]  /*1fa0*/  IMAD R5, R0.reuse, 0x8a, RZ ;  /* 0x0000008a00057824 */ /* 0x040fe200078e02ff */
[-C--:B------:R-:W-:Y:S01]  /*1fb0*/  LEA.HI.X.SX32 R23, R25, R3.reuse, 0x1, P0 ;  /* 0x0000000319177211 */ /* 0x080fe200000f0eff */
[----:B------:R-:W-:Y:S01]  /*1fc0*/  IMAD R25, R0, 0xf, RZ ;  /* 0x0000000f00197824 */ /* 0x000fe200078e02ff */
[----:B------:R-:W-:Y:S01]  /*1fd0*/  LEA.HI.X.SX32 R9, R10, R3, 0x1, P4 ;  /* 0x000000030a097211 */ /* 0x000fe200020f0eff */
[----:B------:R-:W-:Y:S01]  /*1fe0*/  STL [R1+0x134], R27 ;  /* 0x0001341b01007387 */ /* 0x000fe20000100800 */
[----:B------:R-:W-:-:S03]  /*1ff0*/  IADD3 R12, P3, R5, R2, RZ ;  /* 0x00000002050c7210 */ /* 0x000fc60007f7e0ff */
[----:B------:R1:W-:Y:S04]  /*2000*/  STL.64 [R1+0x100], R18 ;  /* 0x0001001201007387 */ /* 0x0003e80000100a00 */
[----:B------:R-:W-:Y:S04]  /*2010*/  STL.64 [R1+0xc8], R22 ;  /* 0x0000c81601007387 */ /* 0x000fe80000100a00 */
[----:B------:R2:W-:Y:S01]  /*2020*/  STL.64 [R1+0x180], R8 ;  /* 0x0001800801007387 */ /* 0x0005e20000100a00 */
[----:B-1----:R-:W-:Y:S01]  /*2030*/  IADD3 R18, P5, R10, R2, RZ ;  /* 0x000000020a127210 */ /* 0x002fe20007fbe0ff */
[----:B------:R-:W-:-:S03]  /*2040*/  IMAD R10, R0, 0x45, RZ ;  /* 0x00000045000a7824 */ /* 0x000fc600078e02ff */
[-C--:B------:R-:W-:Y:S02]  /*2050*/  LEA.HI.X.SX32 R19, R25, R3.reuse, 0x1, P5 ;  /* 0x0000000319137211 */ /* 0x080fe400028f0eff */
[----:B------:R-:W-:Y:S02]  /*2060*/  LEA.HI.X.SX32 R13, R10, R3, 0x1, P3 ;  /* 0x000000030a0d7211 */ /* 0x000fe400018f0eff */
[----:B--2---:R-:W-:Y:S01]  /*2070*/  IADD3 R8, P4, R7, R2, RZ ;  /* 0x0000000207087210 */ /* 0x004fe20007f9e0ff */
[C---:B------:R-:W-:Y:S02]  /*2080*/  IMAD R7, R0.reuse, 0xca, RZ ;  /* 0x000000ca00077824 */ /* 0x040fe400078e02ff */
[C---:B------:R-:W-:Y:S01]  /*2090*/  IMAD R5, R0.reuse, 0xaa, RZ ;  /* 0x000000aa00057824 */ /* 0x040fe200078e02ff */
[----:B------:R1:W-:Y:S01]  /*20a0*/  STL.64 [R1+0x1d8], R18 ;  /* 0x0001d81201007387 */ /* 0x0003e20000100a00 */
[----:B------:R-:W-:-:S03]  /*20b0*/  IMAD R21, R0, 0xba, RZ ;  /* 0x000000ba00157824 */ /* 0x000fc600078e02ff */
[----:B------:R2:W-:Y:S01]  /*20c0*/  STL.64 [R1+0x230], R12 ;  /* 0x0002300c01007387 */ /* 0x0005e20000100a00 */
[-C--:B------:R-:W-:Y:S02]  /*20d0*/  IADD3 R4, P2, R5, R2.reuse, RZ ;  /* 0x0000000205047210 */ /* 0x080fe40007f5e0ff */
[----:B-1----:R-:W-:Y:S01]  /*20e0*/  IADD3 R18, P3, R7, R2, RZ ;  /* 0x0000000207127210 */ /* 0x002fe20007f7e0ff */
[C---:B------:R-:W-:Y:S02]  /*20f0*/  IMAD R7, R0.reuse, 0x55, RZ ;  /* 0x0000005500077824 */ /* 0x040fe400078e02ff */
[----:B--2---:R-:W-:-:S03]  /*2100*/  IMAD R12, R0, 0x4d, RZ ;  /* 0x0000004d000c7824 */ /* 0x004fc600078e02ff */
[-C--:B------:R-:W-:Y:S01]  /*2110*/  LEA.HI.X.SX32 R5, R7, R3.reuse, 0x1, P2 ;  /* 0x0000000307057211 */ /* 0x080fe200010f0eff */
[----:B------:R-:W-:Y:S01]  /*2120*/  IMAD R7, R0, 0x5d, RZ ;  /* 0x0000005d00077824 */ /* 0x000fe200078e02ff */
[-C--:B------:R-:W-:Y:S01]  /*2130*/  LEA.HI.X.SX32 R15, R12, R3.reuse, 0x1, P1 ;  /* 0x000000030c0f7211 */ /* 0x080fe200008f0eff */
[C---:B------:R-:W-:Y:S01]  /*2140*/  IMAD R10, R0.reuse, 0x2e, RZ ;  /* 0x0000002e000a7824 */ /* 0x040fe200078e02ff */
[-C--:B------:R-:W-:Y:S01]  /*2150*/  IADD3 R20, P6, R21, R2.reuse, RZ ;  /* 0x0000000215147210 */ /* 0x080fe20007fde0ff */
[C---:B------:R-:W-:Y:S02]  /*2160*/  IMAD R13, R0.reuse, 0xda, RZ ;  /* 0x000000da000d7824 */ /* 0x040fe400078e02ff */
[----:B------:R1:W-:Y:S01]  /*2170*/  STL.64 [R1+0x238], R14 ;  /* 0x0002380e01007387 */ /* 0x0003e20000100a00 */
[----:B------:R-:W-:Y:S01]  /*2180*/  LEA.HI.X.SX32 R21, R7, R3, 0x1, P6 ;  /* 0x0000000307157211 */ /* 0x000fe200030f0eff */
[----:B------:R-:W-:Y:S01]  /*2190*/  IMAD R7, R0, 0x17, RZ ;  /* 0x0000001700077824 */ /* 0x000fe200078e02ff */
[-C--:B------:R-:W-:Y:S01]  /*21a0*/  IADD3 R22, P0, R16, R2.reuse, RZ ;  /* 0x0000000210167210 */ /* 0x080fe20007f1e0ff */
[----:B------:R2:W-:Y:S01]  /*21b0*/  STL.64 [R1+0x240], R4 ;  /* 0x0002400401007387 */ /* 0x0005e20000100a00 */
[----:B------:R-:W-:-:S02]  /*21c0*/  IADD3 R12, P2, R10, R2, RZ ;  /* 0x000000020a0c7210 */ /* 0x000fc40007f5e0ff */
[-C--:B------:R-:W-:Y:S01]  /*21d0*/  LEA.HI.X.SX32 R23, R10, R3.reuse, 0x1, P0 ;  /* 0x000000030a177211 */ /* 0x080fe200000f0eff */
[----:B------:R3:W-:Y:S01]  /*21e0*/  STL.64 [R1+0x248], R20 ;  /* 0x0002481401007387 */ /* 0x0007e20000100a00 */
[----:B-1----:R-:W-:Y:S01]  /*21f0*/  IADD3 R14, P1, R13, R2, RZ ;  /* 0x000000020d0e7210 */ /* 0x002fe20007f3e0ff */
[C---:B--2---:R-:W-:Y:S01]  /*2200*/  IMAD R4, R0.reuse, 0xea, RZ ;  /* 0x000000ea00047824 */ /* 0x044fe200078e02ff */
[----:B------:R-:W-:Y:S01]  /*2210*/  LEA.HI.X.SX32 R13, R7, R3, 0x1, P2 ;  /* 0x00000003070d7211 */ /* 0x000fe200010f0eff */
[----:B------:R-:W-:-:S03]  /*2220*/  IMAD R5, R0, 0x3e, RZ ;  /* 0x0000003e00057824 */ /* 0x000fc600078e02ff */
[-C--:B---3--:R-:W-:Y:S01]  /*2230*/  IADD3 R20, P6, R4, R2.reuse, RZ ;  /* 0x0000000204147210 */ /* 0x088fe20007fde0ff */
[C---:B------:R-:W-:Y:S01]  /*2240*/  IMAD R4, R0.reuse, 0xfa, RZ ;  /* 0x000000fa00047824 */ /* 0x040fe200078e02ff */
[----:B------:R1:W-:Y:S04]  /*2250*/  STL.64 [R1+0x250], R22 ;  /* 0x0002501601007387 */ /* 0x0003e80000100a00 */
[----:B------:R2:W-:Y:S01]  /*2260*/  STL.64 [R1+0x258], R12 ;  /* 0x0002580c01007387 */ /* 0x0005e20000100a00 */
[----:B------:R-:W-:Y:S01]  /*2270*/  IMAD R16, R0, 0xfe, RZ ;  /* 0x000000fe00107824 */ /* 0x000fe200078e02ff */
[-C--:B-1----:R-:W-:Y:S02]  /*2280*/  IADD3 R22, P0, R5, R2.reuse, RZ ;  /* 0x0000000205167210 */ /* 0x082fe40007f1e0ff */
[-C--:B--2---:R-:W-:Y:S01]  /*2290*/  IADD3 R12, P2, R4, R2.reuse, RZ ;  /* 0x00000002040c7210 */ /* 0x084fe20007f5e0ff */
[----:B------:R-:W-:Y:S01]  /*22a0*/  IMAD R4, R0, 0x1f, RZ ;  /* 0x0000001f00047824 */ /* 0x000fe200078e02ff */
[----:B------:R-:W-:-:S04]  /*22b0*/  IADD3 R24, P5, R16, R2, RZ ;  /* 0x0000000210187210 */ /* 0x000fc80007fbe0ff */
[-C--:B------:R-:W-:Y:S01]  /*22c0*/  LEA.HI.X.SX32 R23, R4, R3.reuse, 0x1, P0 ;  /* 0x0000000304177211 */ /* 0x080fe200000f0eff */
[C---:B------:R-:W-:Y:S01]  /*22d0*/  IMAD R4, R0.reuse, 0x7f, RZ ;  /* 0x0000007f00047824 */ /* 0x040fe200078e02ff */
[-C--:B------:R-:W-:Y:S01]  /*22e0*/  LEA.HI.X.SX32 R9, R5, R3.reuse, 0x1, P4 ;  /* 0x0000000305097211 */ /* 0x080fe200020f0eff */
[C---:B------:R-:W-:Y:S02]  /*22f0*/  IMAD R7, R0.reuse, 0x8c, RZ ;  /* 0x0000008c00077824 */ /* 0x040fe400078e02ff */
[----:B------:R-:W-:Y:S01]  /*2300*/  IMAD R10, R0, 0x65, RZ ;  /* 0x00000065000a7824 */ /* 0x000fe200078e02ff */
[-C--:B------:R-:W-:Y:S01]  /*2310*/  LEA.HI.X.SX32 R25, R4, R3.reuse, 0x1, P5 ;  /* 0x0000000304197211 */ /* 0x080fe200028f0eff */
[----:B------:R1:W-:Y:S01]  /*2320*/  STL.64 [R1+0x260], R8 ;  /* 0x0002600801007387 */ /* 0x0003e20000100a00 */
[----:B------:R-:W-:Y:S02]  /*2330*/  IMAD R16, R0, 0x6d, RZ ;  /* 0x0000006d00107824 */ /* 0x000fe400078e02ff */
[----:B------:R-:W-:Y:S01]  /*2340*/  LEA.HI.X.SX32 R19, R10, R3, 0x1, P3 ;  /* 0x000000030a137211 */ /* 0x000fe200018f0eff */
[----:B------:R-:W-:Y:S01]  /*2350*/  STL.64 [R1+0x268], R22 ;  /* 0x0002681601007387 */ /* 0x000fe20000100a00 */
[----:B------:R-:W-:-:S03]  /*2360*/  IMAD R5, R0, 0x9c, RZ ;  /* 0x0000009c00057824 */ /* 0x000fc600078e02ff */
[----:B------:R2:W-:Y:S01]  /*2370*/  STL.64 [R1+0x270], R24 ;  /* 0x0002701801007387 */ /* 0x0005e20000100a00 */
[-C--:B-1----:R-:W-:Y:S01]  /*2380*/  IADD3 R8, P4, R7, R2.reuse, RZ ;  /* 0x0000000207087210 */ /* 0x082fe20007f9e0ff */
[----:B------:R-:W-:Y:S02]  /*2390*/  IMAD R7, R0, 0xbc, RZ ;  /* 0x000000bc00077824 */ /* 0x000fe400078e02ff */
[----:B------:R1:W-:Y:S01]  /*23a0*/  STL.64 [R1+0x278], R18 ;  /* 0x0002781201007387 */ /* 0x0003e20000100a00 */
[-C--:B------:R-:W-:Y:S01]  /*23b0*/  LEA.HI.X.SX32 R15, R16, R3.reuse, 0x1, P1 ;  /* 0x00000003100f7211 */ /* 0x080fe200008f0eff */
[C---:B--2---:R-:W-:Y:S01]  /*23c0*/  IMAD R25, R0.reuse, 0x75, RZ ;  /* 0x0000007500197824 */ /* 0x044fe200078e02ff */
[----:B------:R-:W-:Y:S01]  /*23d0*/  IADD3 R22, P0, R5, R2, RZ ;  /* 0x0000000205167210 */ /* 0x000fe20007f1e0ff */
[C---:B------:R-:W-:Y:S02]  /*23e0*/  IMAD R10, R0.reuse, 0x4e, RZ ;  /* 0x0000004e000a7824 */ /* 0x040fe400078e02ff */
[----:B------:R-:W-:Y:S01]  /*23f0*/  IMAD R16, R0, 0x7d, RZ ;  /* 0x0000007d00107824 */ /* 0x000fe200078e02ff */
[----:B------:R-:W-:-:S02]  /*2400*/  LEA.HI.X.SX32 R21, R25, R3, 0x1, P6 ;  /* 0x0000000319157211 */ /* 0x000fc400030f0eff */
[-C--:B-1----:R-:W-:Y:S01]  /*2410*/  IADD3 R18, P3, R7, R2.reuse, RZ ;  /* 0x0000000207127210 */ /* 0x082fe20007f7e0ff */
[C---:B------:R-:W-:Y:S01]  /*2420*/  IMAD R7, R0.reuse, 0xcc, RZ ;  /* 0x000000cc00077824 */ /* 0x040fe200078e02ff */
[----:B------:R1:W-:Y:S01]  /*2430*/  STL.64 [R1+0x280], R14 ;  /* 0x0002800e01007387 */ /* 0x0003e20000100a00 */
[C---:B------:R-:W-:Y:S02]  /*2440*/  IMAD R5, R0.reuse, 0xac, RZ ;  /* 0x000000ac00057824 */ /* 0x040fe400078e02ff */
[C---:B------:R-:W-:Y:S01]  /*2450*/  IMAD R24, R0.reuse, 0x46, RZ ;  /* 0x0000004600187824 */ /* 0x040fe200078e02ff */
[----:B------:R2:W-:Y:S01]  /*2460*/  STL.64 [R1+0x288], R20 ;  /* 0x0002881401007387 */ /* 0x0005e20000100a00 */
[----:B------:R-:W-:Y:S01]  /*2470*/  IMAD R25, R0, 0x27, RZ ;  /* 0x0000002700197824 */ /* 0x000fe200078e02ff */
[----:B------:R-:W-:Y:S02]  /*2480*/  LEA.HI.X.SX32 R13, R16, R3, 0x1, P2 ;  /* 0x00000003100d7211 */ /* 0x000fe400010f0eff */
[----:B------:R-:W-:-:S02]  /*2490*/  IADD3 R4, P5, R5, R2, RZ ;  /* 0x0000000205047210 */ /* 0x000fc40007fbe0ff */
[-C--:B-1----:R-:W-:Y:S01]  /*24a0*/  IADD3 R14, P1, R7, R2.reuse, RZ ;  /* 0x00000002070e7210 */ /* 0x082fe20007f3e0ff */
[----:B------:R-:W-:Y:S01]  /*24b0*/  IMAD R7, R0, 0xdc, RZ ;  /* 0x000000dc00077824 */ /* 0x000fe200078e02ff */
[-C--:B--2---:R-:W-:Y:S02]  /*24c0*/  IADD3 R20, P6, R10, R2.reuse, RZ ;  /* 0x000000020a147210 */ /* 0x084fe40007fde0ff */
[-C--:B------:R-:W-:Y:S01]  /*24d0*/  LEA.HI.X.SX32 R9, R24, R3.reuse, 0x1, P4 ;  /* 0x0000000318097211 */ /* 0x080fe200020f0eff */
[----:B------:R1:W-:Y:S01]  /*24e0*/  STL.64 [R1+0x290], R12 ;  /* 0x0002900c01007387 */ /* 0x0003e20000100a00 */
[-C--:B------:R-:W-:Y:S02]  /*24f0*/  LEA.HI.X.SX32 R21, R25, R3.reuse, 0x1, P6 ;  /* 0x0000000319157211 */ /* 0x080fe400030f0eff */
[-C--:B------:R-:W-:Y:S02]  /*2500*/  LEA.HI.X.SX32 R23, R10, R3.reuse, 0x1, P0 ;  /* 0x000000030a177211 */ /* 0x080fe400000f0eff */
[----:B------:R-:W-:Y:S01]  /*2510*/  LEA.HI.X.SX32 R5, R6, R3, 0x1, P5 ;  /* 0x0000000306057211 */ /* 0x000fe200028f0eff */
[C---:B------:R-:W-:Y:S01]  /*2520*/  IMAD R16, R0.reuse, 0x5e, RZ ;  /* 0x0000005e00107824 */ /* 0x040fe200078e02ff */
[----:B------:R2:W-:Y:S01]  /*2530*/  STL.64 [R1+0x298], R8 ;  /* 0x0002980801007387 */ /* 0x0005e20000100a00 */
[----:B-1----:R-:W-:Y:S01]  /*2540*/  IADD3 R12, P2, R7, R2, RZ ;  /* 0x00000002070c7210 */ /* 0x002fe20007f5e0ff */
[----:B------:R-:W-:-:S02]  /*2550*/  IMAD R7, R0, 0xec, RZ ;  /* 0x000000ec00077824 */ /* 0x000fc400078e02ff */
[----:B------:R1:W-:Y:S04]  /*2560*/  STL.64 [R1+0x2a0], R20 ;  /* 0x0002a01401007387 */ /* 0x0003e80000100a00 */
[----:B------:R-:W-:Y:S01]  /*2570*/  STL.64 [R1+0x2a8], R22 ;  /* 0x0002a81601007387 */ /* 0x000fe20000100a00 */
[-C--:B--2---:R-:W-:Y:S01]  /*2580*/  IADD3 R8, P4, R7, R2.reuse, RZ ;  /* 0x0000000207087210 */ /* 0x084fe20007f9e0ff */
[C---:B------:R-:W-:Y:S02]  /*2590*/  IMAD R7, R0.reuse, 0xfc, RZ ;  /* 0x000000fc00077824 */ /* 0x040fe400078e02ff */
[----:B------:R2:W-:Y:S01]  /*25a0*/  STL.64 [R1+0x2b0], R4 ;  /* 0x0002b00401007387 */ /* 0x0005e20000100a00 */
[----:B------:R-:W-:Y:S01]  /*25b0*/  IMAD R10, R0, 0xae, RZ ;  /* 0x000000ae000a7824 */ /* 0x000fe200078e02ff */
[----:B-1----:R-:W-:-:S02]  /*25c0*/  IADD3 R20, P6, R16, R2, RZ ;  /* 0x0000000210147210 */ /* 0x002fc40007fde0ff */
[-C--:B------:R-:W-:Y:S01]  /*25d0*/  IADD3 R24, P0, R7, R2.reuse, RZ ;  /* 0x0000000207187210 */ /* 0x080fe20007f1e0ff */
[----:B--2---:R-:W-:Y:S01]  /*25e0*/  IMAD R4, R0, 0x2f, RZ ;  /* 0x0000002f00047824 */ /* 0x004fe200078e02ff */
[-C--:B------:R-:W-:Y:S01]  /*25f0*/  LEA.HI.X.SX32 R19, R16, R3.reuse, 0x1, P3 ;  /* 0x0000000310137211 */ /* 0x080fe200018f0eff */
[----:B------:R-:W-:Y:S01]  /*2600*/  IMAD R7, R0, 0x8e, RZ ;  /* 0x0000008e00077824 */ /* 0x000fe200078e02ff */
[-C--:B------:R-:W-:Y:S02]  /*2610*/  IADD3 R28, P3, R10, R2.reuse, RZ ;  /* 0x000000020a1c7210 */ /* 0x080fe40007f7e0ff */
[-C--:B------:R-:W-:Y:S01]  /*2620*/  LEA.HI.X.SX32 R21, R4, R3.reuse, 0x1, P6 ;  /* 0x0000000304157211 */ /* 0x080fe200030f0eff */
[C---:B------:R-:W-:Y:S01]  /*2630*/  IMAD R10, R0.reuse, 0x6e, RZ ;  /* 0x0000006e000a7824 */ /* 0x040fe200078e02ff */
[----:B------:R-:W-:Y:S01]  /*2640*/  LEA.HI.X.SX32 R15, R17, R3, 0x1, P1 ;  /* 0x00000003110f7211 */ /* 0x000fe200008f0eff */
[C---:B------:R-:W-:Y:S02]  /*2650*/  IMAD R9, R0.reuse, 0x37, RZ ;  /* 0x0000003700097824 */ /* 0x040fe400078e02ff */
[----:B------:R-:W-:Y:S01]  /*2660*/  STL.64 [R1+0x2b8], R20 ;  /* 0x0002b81401007387 */ /* 0x000fe20000100a00 */
[----:B------:R-:W-:Y:S01]  /*2670*/  IADD3 R6, P5, R7, R2, RZ ;  /* 0x0000000207067210 */ /* 0x000fe20007fbe0ff */
[----:B------:R-:W-:-:S02]  /*2680*/  IMAD R7, R0, 0xbe, RZ ;  /* 0x000000be00077824 */ /* 0x000fc400078e02ff */
[----:B------:R-:W-:Y:S04]  /*2690*/  STL.64 [R1+0x2c0], R18 ;  /* 0x0002c01201007387 */ /* 0x000fe80000100a00 */
[----:B------:R1:W-:Y:S01]  /*26a0*/  STL.64 [R1+0x2c8], R14 ;  /* 0x0002c80e01007387 */ /* 0x0003e20000100a00 */
[----:B------:R-:W-:Y:S01]  /*26b0*/  LEA.HI.X.SX32 R13, R10, R3, 0x1, P2 ;  /* 0x000000030a0d7211 */ /* 0x000fe200010f0eff */
[----:B------:R-:W-:Y:S01]  /*26c0*/  IMAD R17, R0, 0x3f, RZ ;  /* 0x0000003f00117824 */ /* 0x000fe200078e02ff */
[----:B-1----:R-:W-:-:S04]  /*26d0*/  IADD3 R14, P1, R10, R2, RZ ;  /* 0x000000020a0e7210 */ /* 0x002fc80007f3e0ff */
[-C--:B------:R-:W-:Y:S02]  /*26e0*/  LEA.HI.X.SX32 R15, R9, R3.reuse, 0x1, P1 ;  /* 0x00000003090f7211 */ /* 0x080fe400008f0eff */
[-C--:B------:R-:W-:Y:S01]  /*26f0*/  IADD3 R16, P1, R7, R2.reuse, RZ ;  /* 0x0000000207107210 */ /* 0x080fe20007f3e0ff */
[----:B------:R-:W-:Y:S01]  /*2700*/  IMAD R7, R0, 0x7e, RZ ;  /* 0x0000007e00077824 */ /* 0x000fe200078e02ff */
[-C--:B------:R-:W-:Y:S01]  /*2710*/  LEA.HI.X.SX32 R9, R11, R3.reuse, 0x1, P4 ;  /* 0x000000030b097211 */ /* 0x080fe200020f0eff */
[----:B------:R-:W-:Y:S03]  /*2720*/  STL.64 [R1+0x2d0], R14 ;  /* 0x0002d00e01007387 */ /* 0x000fe60000100a00 */
[----:B------:R-:W-:Y:S01]  /*2730*/  IADD3 R26, P4, R7, R2, RZ ;  /* 0x00000002071a7210 */ /* 0x000fe20007f9e0ff */
[----:B------:R1:W-:Y:S04]  /*2740*/  STL.64 [R1+0x2d8], R12 ;  /* 0x0002d80c01007387 */ /* 0x0003e80000100a00 */
[----:B------:R-:W2:Y:S01]  /*2750*/  LDL.LU.64 R22, [R1+0x80] ;  /* 0x0000800001167983 */ /* 0x000ea20000300a00 */
[----:B------:R-:W-:-:S03]  /*2760*/  LEA.HI.X.SX32 R27, R17, R3, 0x1, P4 ;  /* 0x00000003111b7211 */ /* 0x000fc600020f0eff */
[----:B------:R-:W3:Y:S04]  /*2770*/  LDL.LU.64 R20, [R1+0x58] ;  /* 0x0000580001147983 */ /* 0x000ee80000300a00 */
[----:B-1----:R-:W4:Y:S04]  /*2780*/  LDL.LU.64 R12, [R1+0x1b0] ;  /* 0x0001b000010c7983 */ /* 0x002f280000300a00 */
[----:B------:R1:W-:Y:S04]  /*2790*/  STL.64 [R1+0x2e0], R8 ;  /* 0x0002e00801007387 */ /* 0x0003e80000100a00 */
[----:B------:R-:W5:Y:S04]  /*27a0*/  LDL.LU.64 R18, [R1+0x128] ;  /* 0x0001280001127983 */ /* 0x000f680000300a00 */
[----:B------:R-:W2:Y:S04]  /*27b0*/  LDL.LU.64 R10, [R1+0x30] ;  /* 0x00003000010a7983 */ /* 0x000ea80000300a00 */
[----:B-1----:R-:W2:Y:S04]  /*27c0*/  LDL.LU.64 R8, [R1+0x8] ;  /* 0x0000080001087983 */ /* 0x002ea80000300a00 */
[----:B------:R1:W-:Y:S04]  /*27d0*/  STL.64 [R1+0x2f0], R26 ;  /* 0x0002f01a01007387 */ /* 0x0003e80000100a00 */
[----:B-1----:R1:W2:Y:S01]  /*27e0*/  LDG.E.U16 R27, [R2.64] ;  /* 0x00000006021b7981 */ /* 0x0022a2000c1e1500 */
[----:B------:R-:W-:-:S05]  /*27f0*/  IMAD R5, R0, 0x9e, RZ ;  /* 0x0000009e00057824 */ /* 0x000fca00078e02ff */
[----:B------:R-:W-:Y:S01]  /*2800*/  IADD3 R4, P6, R5, R2, RZ ;  /* 0x0000000205047210 */ /* 0x000fe20007fde0ff */
[----:B------:R-:W-:Y:S01]  /*2810*/  IMAD R5, R0, 0xce, RZ ;  /* 0x000000ce00057824 */ /* 0x000fe200078e02ff */
[----:B------:R-:W-:-:S04]  /*2820*/  LEA.HI.X.SX32 R25, R7, R3, 0x1, P0 ;  /* 0x0000000307197211 */ /* 0x000fc800000f0eff */
[-C--:B------:R-:W-:Y:S01]  /*2830*/  IADD3 R14, P2, R5, R2.reuse, RZ ;  /* 0x00000002050e7210 */ /* 0x080fe20007f5e0ff */
[C---:B------:R-:W-:Y:S01]  /*2840*/  IMAD R5, R0.reuse, 0xee, RZ ;  /* 0x000000ee00057824 */ /* 0x040fe200078e02ff */
[----:B------:R0:W-:Y:S01]  /*2850*/  STL.64 [R1+0x2e8], R24 ;  /* 0x0002e81801007387 */ /* 0x0001e20000100a00 */
[C---:B------:R-:W-:Y:S02]  /*2860*/  IMAD R7, R0.reuse, 0x47, RZ ;  /* 0x0000004700077824 */ /* 0x040fe400078e02ff */
[C---:B------:R-:W-:Y:S02]  /*2870*/  IMAD R15, R0.reuse, 0xde, RZ ;  /* 0x000000de000f7824 */ /* 0x040fe400078e02ff */
[C---:B------:R-:W-:Y:S01]  /*2880*/  IMAD R17, R0.reuse, 0x5f, RZ ;  /* 0x0000005f00117824 */ /* 0x040fe200078e02ff */
[----:B------:R-:W-:Y:S02]  /*2890*/  LEA.HI.X.SX32 R7, R7, R3, 0x1, P5 ;  /* 0x0000000307077211 */ /* 0x000fe400028f0eff */
[-C--:B0-----:R-:W-:Y:S01]  /*28a0*/  IADD3 R24, P0, R5, R2.reuse, RZ ;  /* 0x0000000205187210 */ /* 0x081fe20007f1e0ff */
[C---:B------:R-:W-:Y:S01]  /*28b0*/  IMAD R5, R0.reuse, 0x4f, RZ ;  /* 0x0000004f00057824 */ /* 0x040fe200078e02ff */
[----:B------:R-:W-:Y:S01]  /*28c0*/  IADD3 R26, P4, R15, R2, RZ ;  /* 0x000000020f1a7210 */ /* 0x000fe20007f9e0ff */
[----:B------:R-:W-:-:S02]  /*28d0*/  IMAD R25, R0, 0x57, RZ ;  /* 0x0000005700197824 */ /* 0x000fc400078e02ff */
[C---:B------:R-:W-:Y:S01]  /*28e0*/  IMAD R15, R0.reuse, 0x67, RZ ;  /* 0x00000067000f7824 */ /* 0x040fe200078e02ff */
[-C--:B------:R-:W-:Y:S01]  /*28f0*/  LEA.HI.X.SX32 R5, R5, R3.reuse, 0x1, P6 ;  /* 0x0000000305057211 */ /* 0x080fe200030f0eff */
[----:B------:R0:W-:Y:S01]  /*2900*/  STL.64 [R1+0x2f8], R6 ;  /* 0x0002f80601007387 */ /* 0x0001e20000100a00 */
[-C--:B------:R-:W-:Y:S02]  /*2910*/  LEA.HI.X.SX32 R17, R17, R3.reuse, 0x1, P1 ;  /* 0x0000000311117211 */ /* 0x080fe400008f0eff */
[-C--:B------:R-:W-:Y:S01]  /*2920*/  LEA.HI.X.SX32 R29, R25, R3.reuse, 0x1, P3 ;  /* 0x00000003191d7211 */ /* 0x080fe200018f0eff */
[C---:B-1----:R-:W-:Y:S01]  /*2930*/  IMAD R2, R0.reuse, 0x6f, RZ ;  /* 0x0000006f00027824 */ /* 0x042fe200078e02ff */
[-C--:B------:R-:W-:Y:S01]  /*2940*/  LEA.HI.X.SX32 R15, R15, R3.reuse, 0x1, P2 ;  /* 0x000000030f0f7211 */ /* 0x080fe200010f0eff */
[----:B------:R-:W-:Y:S01]  /*2950*/  IMAD R0, R0, 0x77, RZ ;  /* 0x0000007700007824 */ /* 0x000fe200078e02ff */
[----:B0-----:R-:W2:Y:S04]  /*2960*/  LDL.LU.64 R6, [R1+0xb18] ;  /* 0x000b180001067983 */ /* 0x001ea80000300a00 */
[----:B------:R0:W-:Y:S01]  /*2970*/  STL.64 [R1+0x300], R4 ;  /* 0x0003000401007387 */ /* 0x0001e20000100a00 */
[----:B------:R-:W-:-:S03]  /*2980*/  LEA.HI.X.SX32 R25, R0, R3, 0x1, P0 ;  /* 0x0000000300197211 */ /* 0x000fc600000f0eff */
[----:B0-----:R-:W2:Y:S04]  /*2990*/  LDL.LU.64 R4, [R1+0xb10] ;  /* 0x000b100001047983 */ /* 0x001ea80000300a00 */
[----:B------:R0:W-:Y:S04]  /*29a0*/  STL.64 [R1+0x310], R16 ;  /* 0x0003101001007387 */ /* 0x0001e80000100a00 */
[----:B0-----:R-:W2:Y:S04]  /*29b0*/  LDL.LU.64 R16, [R1+0x190] ;  /* 0x0001900001107983 */ /* 0x001ea80000300a00 */
[----:B------:R-:W-:Y:S04]  /*29c0*/  STL.64 [R1+0x308], R28 ;  /* 0x0003081c01007387 */ /* 0x000fe80000100a00 */
[----:B------:R0:W-:Y:S04]  /*29d0*/  STL.64 [R1+0x318], R14 ;  /* 0x0003180e01007387 */ /* 0x0001e80000100a00 */
[----:B0-----:R-:W2:Y:S04]  /*29e0*/  LDL.LU.64 R14, [R1+0xf0] ;  /* 0x0000f000010e7983 */ /* 0x001ea80000300a00 */
[----:B---3--:R5:W3:Y:S04]  /*29f0*/  LDG.E.U16 R21, [R20.64] ;  /* 0x0000000614157981 */ /* 0x008ae8000c1e1500 */
[----:B----4-:R0:W4:Y:S04]  /*2a00*/  LDG.E.U16 R0, [R12.64] ;  /* 0x000000060c007981 */ /* 0x010128000c1e1500 */
[----:B-----5:R2:W5:Y:S04]  /*2a10*/  LDG.E.U16 R20, [R18.64] ;  /* 0x0000000612147981 */ /* 0x020568000c1e1500 */
[----:B--2---:R1:W2:Y:S04]  /*2a20*/  LDG.E.U16 R18, [R10.64] ;  /* 0x000000060a127981 */ /* 0x0042a8000c1e1500 */
[----:B------:R0:W2:Y:S04]  /*2a30*/  LDG.E.U16 R19, [R8.64] ;  /* 0x0000000608137981 */ /* 0x0000a8000c1e1500 */
[----:B------:R0:W-:Y:S04]  /*2a40*/  STL [R1+0x3ac], R27 ;  /* 0x0003ac1b01007387 */ /* 0x0001e80000100800 */
[----:B------:R1:W-:Y:S01]  /*2a50*/  STL.64 [R1+0x328], R24 ;  /* 0x0003281801007387 */ /* 0x0003e20000100a00 */
[----:B0-----:R-:W-:-:S05]  /*2a60*/  LEA.HI.X.SX32 R27, R2, R3, 0x1, P4 ;  /* 0x00000003021b7211 */ /* 0x001fca00020f0eff */
[----:B------:R-:W-:Y:S04]  /*2a70*/  STL.64 [R1+0x320], R26 ;  /* 0x0003201a01007387 */ /* 0x000fe80000100a00 */
[----:B------:R-:W2:Y:S04]  /*2a80*/  LDL.LU.64 R12, [R1+0xc0] ;  /* 0x0000c000010c7983 */ /* 0x000ea80000300a00 */
[----:B-1----:R-:W2:Y:S04]  /*2a90*/  LDL.LU.64 R10, [R1+0x50] ;  /* 0x00005000010a7983 */ /* 0x002ea80000300a00 */
[----:B------:R0:W3:Y:S04]  /*2aa0*/  LDG.E.U16 R24, [R22.64] ;  /* 0x0000000616187981 */ /* 0x0000e8000c1e1500 */
[----:B------:R1:W3:Y:S04]  /*2ab0*/  LDG.E.U16 R16, [R16.64] ;  /* 0x0000000610107981 */ /* 0x0002e8000c1e1500 */
[----:B-1----:R1:W3:Y:S04]  /*2ac0*/  LDG.E.U16 R17, [R14.64] ;  /* 0x000000060e117981 */ /* 0x0022e8000c1e1500 */
[----:B-1----:R1:W3:Y:S04]  /*2ad0*/  LDG.E.U16 R14, [R4.64] ;  /* 0x00000006040e7981 */ /* 0x0022e8000c1e1500 */
[----:B------:R0:W3:Y:S04]  /*2ae0*/  LDG.E.U16 R15, [R6.64] ;  /* 0x00000006060f7981 */ /* 0x0000e8000c1e1500 */
[----:B--2---:R2:W-:Y:S04]  /*2af0*/  STL.64 [R1+0xb00], R10 ;  /* 0x000b000a01007387 */ /* 0x0045e80000100a00 */
[----:B--2---:R-:W2:Y:S04]  /*2b00*/  LDL.LU.64 R10, [R1+0x78] ;  /* 0x00007800010a7983 */ /* 0x004ea80000300a00 */
[----:B--2---:R2:W-:Y:S04]  /*2b10*/  STL.64 [R1+0xb08], R10 ;  /* 0x000b080a01007387 */ /* 0x0045e80000100a00 */
[----:B--2---:R-:W2:Y:S04]  /*2b20*/  LDL.LU.64 R10, [R1+0xa0] ;  /* 0x0000a000010a7983 */ /* 0x004ea80000300a00 */
[----:B------:R-:W2:Y:S04]  /*2b30*/  LDL.LU.64 R8, [R1+0x28] ;  /* 0x0000280001087983 */ /* 0x000ea80000300a00 */
[----:B0-----:R-:W2:Y:S04]  /*2b40*/  LDL.LU.64 R22, [R1+0xe8] ;  /* 0x0000e80001167983 */ /* 0x001ea80000300a00 */
[----:B--2---:R0:W-:Y:S04]  /*2b50*/  STL.64 [R1+0xac8], R22 ;  /* 0x000ac81601007387 */ /* 0x0041e80000100a00 */
        /* <DEDUP_REMOVED lines=9> */
[----:B------:R-:W2:Y:S04]  /*2bf0*/  LDL.LU.64 R2, [R1+0x1e8] ;  /* 0x0001e80001027983 */ /* 0x000ea80000300a00 */
[----:B------:R-:W2:Y:S04]  /*2c00*/  LDL.LU.64 R28, [R1+0x1a0] ;  /* 0x0001a000011c7983 */ /* 0x000ea80000300a00 */
[----:B------:R-:W2:Y:S04]  /*2c10*/  LDL.LU.64 R26, [R1+0x108] ;  /* 0x00010800011a7983 */ /* 0x000ea80000300a00 */
[----:B-1----:R-:W2:Y:S04]  /*2c20*/  LDL.LU.64 R4, [R1+0x228] ;  /* 0x0002280001047983 */ /* 0x002ea80000300a00 */
[----:B---3--:R0:W-:Y:S04]  /*2c30*/  STL [R1+0x378], R24 ;  /* 0x0003781801007387 */ /* 0x0081e80000100800 */
[----:B------:R-:W-:Y:S04]  /*2c40*/  STL [R1+0x374], R21 ;  /* 0x0003741501007387 */ /* 0x000fe80000100800 */
[----:B------:R-:W3:Y:S04]  /*2c50*/  LDL.LU.64 R6, [R1] ;  /* 0x0000000001067983 */ /* 0x000ee80000300a00 */
[----:B----4-:R1:W-:Y:S04]  /*2c60*/  STL [R1+0x370], R0 ;  /* 0x0003700001007387 */ /* 0x0103e80000100800 */
[----:B0-----:R-:W4:Y:S04]  /*2c70*/  LDL.LU.64 R24, [R1+0x220] ;  /* 0x0002200001187983 */ /* 0x001f280000300a00 */
[----:B-1----:R0:W3:Y:S04]  /*2c80*/  LDG.E.U16 R0, [R12.64] ;  /* 0x000000060c007981 */ /* 0x0020e8000c1e1500 */
[----:B-----5:R1:W-:Y:S04]  /*2c90*/  STL [R1+0x36c], R20 ;  /* 0x00036c1401007387 */ /* 0x0203e80000100800 */
[----:B-1----:R-:W5:Y:S04]  /*2ca0*/  LDL.LU.64 R20, [R1+0xb8] ;  /* 0x0000b80001147983 */ /* 0x002f680000300a00 */
[----:B------:R-:W-:Y:S04]  /*2cb0*/  STL [R1+0x368], R18 ;  /* 0x0003681201007387 */ /* 0x000fe80000100800 */
[----:B------:R1:W-:Y:S04]  /*2cc0*/  STL [R1+0x364], R19 ;  /* 0x0003641301007387 */ /* 0x0003e80000100800 */
[----:B-1----:R-:W4:Y:S04]  /*2cd0*/  LDL.LU.64 R18, [R1+0x98] ;  /* 0x0000980001127983 */ /* 0x002f280000300a00 */
[----:B------:R-:W-:Y:S04]  /*2ce0*/  STL [R1+0x35c], R17 ;  /* 0x00035c1101007387 */ /* 0x000fe80000100800 */
[----:B------:R1:W-:Y:S04]  /*2cf0*/  STL [R1+0x360], R16 ;  /* 0x0003601001007387 */ /* 0x0003e80000100800 */
[----:B-1----:R-:W4:Y:S04]  /*2d00*/  LDL.LU.64 R16, [R1+0x70] ;  /* 0x0000700001107983 */ /* 0x002f280000300a00 */
[----:B------:R-:W-:Y:S04]  /*2d10*/  STL [R1+0x354], R15 ;  /* 0x0003540f01007387 */ /* 0x000fe80000100800 */
[----:B------:R1:W-:Y:S04]  /*2d20*/  STL [R1+0x358], R14 ;  /* 0x0003580e01007387 */ /* 0x0003e80000100800 */
[----:B-1----:R-:W4:Y:S04]  /*2d30*/  LDL.LU.64 R14, [R1+0x48] ;  /* 0x00004800010e7983 */ /* 0x002f280000300a00 */
[----:B0-----:R-:W4:Y:S04]  /*2d40*/  LDL.LU.64 R12, [R1+0x20] ;  /* 0x00002000010c7983 */ /* 0x001f280000300a00 */
[----:B--2---:R-:W2:Y:S04]  /*2d50*/  LDG.E.U16 R29, [R28.64] ;  /* 0x000000061c1d7981 */ /* 0x004ea8000c1e1500 */
[----:B------:R0:W2:Y:S04]  /*2d60*/  LDG.E.U16 R4, [R4.64] ;  /* 0x0000000604047981 */ /* 0x0000a8000c1e1500 */
[----:B0-----:R0:W2:Y:S04]  /*2d70*/  LDG.E.U16 R5, [R2.64] ;  /* 0x0000000602057981 */ /* 0x0010a8000c1e1500 */
[----:B---3--:R1:W-:Y:S04]  /*2d80*/  STL [R1+0x350], R0 ;  /* 0x0003500001007387 */ /* 0x0083e80000100800 */
[----:B-1----:R1:W3:Y:S04]  /*2d90*/  LDG.E.U16 R0, [R10.64] ;  /* 0x000000060a007981 */ /* 0x0022e8000c1e1500 */
[----:B-1----:R-:W2:Y:S04]  /*2da0*/  LDL.LU.64 R10, [R1+0xb08] ;  /* 0x000b0800010a7983 */ /* 0x002ea80000300a00 */
[----:B---3--:R2:W-:Y:S04]  /*2db0*/  STL [R1+0x34c], R0 ;  /* 0x00034c0001007387 */ /* 0x0085e80000100800 */
[----:B--2---:R1:W2:Y:S04]  /*2dc0*/  LDG.E.U16 R0, [R10.64] ;  /* 0x000000060a007981 */ /* 0x0042a8000c1e1500 */
[----:B-1----:R-:W3:Y:S04]  /*2dd0*/  LDL.LU.64 R10, [R1+0xb00] ;  /* 0x000b0000010a7983 */ /* 0x002ee80000300a00 */
[----:B--2---:R3:W-:Y:S04]  /*2de0*/  STL [R1+0x348], R0 ;  /* 0x0003480001007387 */ /* 0x0047e80000100800 */
[----:B---3--:R1:W2:Y:S04]  /*2df0*/  LDG.E.U16 R0, [R10.64] ;  /* 0x000000060a007981 */ /* 0x0082a8000c1e1500 */
[----:B-1----:R-:W3:Y:S04]  /*2e00*/  LDL.LU.64 R10, [R1+0xaf8] ;  /* 0x000af800010a7983 */ /* 0x002ee80000300a00 */
[----:B--2---:R1:W-:Y:S04]  /*2e10*/  STL [R1+0x344], R0 ;  /* 0x0003440001007387 */ /* 0x0043e80000100800 */
[----:B-1----:R1:W2:Y:S04]  /*2e20*/  LDG.E.U16 R0, [R8.64] ;  /* 0x0000000608007981 */ /* 0x0022a8000c1e1500 */
[----:B-1----:R-:W3:Y:S04]  /*2e30*/  LDL.LU.64 R8, [R1+0xaf0] ;  /* 0x000af00001087983 */ /* 0x002ee80000300a00 */
[----:B--2---:R1:W-:Y:S04]  /*2e40*/  STL [R1+0x340], R0 ;  /* 0x0003400001007387 */ /* 0x0043e80000100800 */
[----:B-1----:R1:W2:Y:S04]  /*2e50*/  LDG.E.U16 R0, [R6.64] ;  /* 0x0000000606007981 */ /* 0x0022a8000c1e1500 */
        /* <DEDUP_REMOVED lines=9> */
[----:B---3--:R-:W3:Y:S04]  /*2ef0*/  LDG.E.U16 R11, [R10.64] ;  /* 0x000000060a0b7981 */ /* 0x008ee8000c1e1500 */
[----:B-1----:R-:W3:Y:S04]  /*2f00*/  LDL.LU.64 R22, [R1+0xae8] ;  /* 0x000ae80001167983 */ /* 0x002ee80000300a00 */
[----:B--2---:R3:W-:Y:S04]  /*2f10*/  STL [R1+0x330], R0 ;  /* 0x0003300001007387 */ /* 0x0047e80000100800 */
[----:B---3--:R1:W2:Y:S04]  /*2f20*/  LDG.E.U16 R0, [R22.64] ;  /* 0x0000000616007981 */ /* 0x0082a8000c1e1500 */
        /* <DEDUP_REMOVED lines=13> */
[----:B0-----:R-:W3:Y:S04]  /*3000*/  LDL.LU.64 R2, [R1+0xb0] ;  /* 0x0000b00001027983 */ /* 0x001ee80000300a00 */
[----:B--2---:R0:W-:Y:S04]  /*3010*/  STL [R1+0x1ac], R0 ;  /* 0x0001ac0001007387 */ /* 0x0041e80000100800 */
[----:B0-----:R0:W2:Y:S04]  /*3020*/  LDG.E.U16 R0, [R26.64] ;  /* 0x000000061a007981 */ /* 0x0010a8000c1e1500 */
[----:B------:R-:W-:Y:S04]  /*3030*/  STL [R1+0x194], R5 ;  /* 0x0001940501007387 */ /* 0x000fe80000100800 */
[----:B------:R1:W-:Y:S04]  /*3040*/  STL [R1+0x1a8], R4 ;  /* 0x0001a80401007387 */ /* 0x0003e80000100800 */
[----:B-1----:R-:W3:Y:S04]  /*3050*/  LDL.LU.64 R4, [R1+0x90] ;  /* 0x0000900001047983 */ /* 0x002ee80000300a00 */
[----:B------:R1:W-:Y:S04]  /*3060*/  STL [R1+0x190], R29 ;  /* 0x0001901d01007387 */ /* 0x0003e80000100800 */
[----:B-1----:R-:W3:Y:S04]  /*3070*/  LDL.LU.64 R28, [R1+0x68] ;  /* 0x00006800011c7983 */ /* 0x002ee80000300a00 */
[----:B0-----:R-:W3:Y:S04]  /*3080*/  LDL.LU.64 R26, [R1+0x40] ;  /* 0x00004000011a7983 */ /* 0x001ee80000300a00 */
[----:B--2---:R4:W-:Y:S04]  /*3090*/  STL [R1+0x17c], R0 ;  /* 0x00017c0001007387 */ /* 0x0049e80000100800 */
[----:B----4-:R0:W2:Y:S04]  /*30a0*/  LDG.E.U16 R0, [R24.64] ;  /* 0x0000000618007981 */ /* 0x0100a8000c1e1500 */
[----:B0-----:R-:W4:Y:S04]  /*30b0*/  LDL.LU.64 R24, [R1+0x18] ;  /* 0x0000180001187983 */ /* 0x001f280000300a00 */
[----:B---3--:R-:W3:Y:S04]  /*30c0*/  LDG.E.U16 R27, [R26.64] ;  /* 0x000000061a1b7981 */ /* 0x008ee8000c1e1500 */
[----:B--2---:R5:W-:Y:S04]  /*30d0*/  STL [R1+0x178], R0 ;  /* 0x0001780001007387 */ /* 0x004be80000100800 */
[----:B-----5:R0:W2:Y:S04]  /*30e0*/  LDG.E.U16 R0, [R20.64] ;  /* 0x0000000614007981 */ /* 0x0200a8000c1e1500 */
[----:B----4-:R-:W4:Y:S04]  /*30f0*/  LDG.E.U16 R25, [R24.64] ;  /* 0x0000000618197981 */ /* 0x010f28000c1e1500 */
[----:B0-----:R-:W5:Y:S04]  /*3100*/  LDL.LU.64 R20, [R1+0xab8] ;  /* 0x000ab80001147983 */ /* 0x001f680000300a00 */
[----:B--2---:R0:W-:Y:S04]  /*3110*/  STL [R1+0x154], R0 ;  /* 0x0001540001007387 */ /* 0x0041e80000100800 */
[----:B0-----:R0:W2:Y:S04]  /*3120*/  LDG.E.U16 R0, [R18.64] ;  /* 0x0000000612007981 */ /* 0x0010a8000c1e1500 */
[----:B0-----:R-:W3:Y:S04]  /*3130*/  LDL.LU.64 R18, [R1+0xab0] ;  /* 0x000ab00001127983 */ /* 0x001ee80000300a00 */
[----:B--2---:R0:W-:Y:S04]  /*3140*/  STL [R1+0x150], R0 ;  /* 0x0001500001007387 */ /* 0x0041e80000100800 */
[----:B0-----:R0:W2:Y:S04]  /*3150*/  LDG.E.U16 R0, [R16.64] ;  /* 0x0000000610007981 */ /* 0x0010a8000c1e1500 */
[----:B0-----:R-:W3:Y:S04]  /*3160*/  LDL.LU.64 R16, [R1+0xaa8] ;  /* 0x000aa80001107983 */ /* 0x001ee80000300a00 */
[----:B--2---:R0:W-:Y:S04]  /*3170*/  STL [R1+0x12c], R0 ;  /* 0x00012c0001007387 */ /* 0x0041e80000100800 */
[----:B0-----:R0:W2:Y:S04]  /*3180*/  LDG.E.U16 R0, [R14.64] ;  /* 0x000000060e007981 */ /* 0x0010a8000c1e1500 */
[----:B---3--:R-:W3:Y:S04]  /*3190*/  LDG.E.U16 R17, [R16.64] ;  /* 0x0000000610117981 */ /* 0x008ee8000c1e1500 */
[----:B0-----:R-:W3:Y:S04]  /*31a0*/  LDL.LU.64 R14, [R1+0xaa0] ;  /* 0x000aa000010e7983 */ /* 0x001ee80000300a00 */
[----:B--2---:R0:W-:Y:S04]  /*31b0*/  STL [R1+0x128], R0 ;  /* 0x0001280001007387 */ /* 0x0041e80000100800 */
[----:B0-----:R0:W2:Y:S04]  /*31c0*/  LDG.E.U16 R0, [R12.64] ;  /* 0x000000060c007981 */ /* 0x0010a8000c1e1500 */
[----:B0-----:R-:W3:Y:S04]  /*31d0*/  LDL.LU.64 R12, [R1+0xa98] ;  /* 0x000a9800010c7983 */ /* 0x001ee80000300a00 */
[----:B--2---:R3:W-:Y:S04]  /*31e0*/  STL [R1+0x124], R0 ;  /* 0x0001240001007387 */ /* 0x0047e80000100800 */
[----:B---3--:R0:W2:Y:S04]  /*31f0*/  LDG.E.U16 R0, [R12.64] ;  /* 0x000000060c007981 */ /* 0x0080a8000c1e1500 */
[----:B0-----:R-:W3:Y:S04]  /*3200*/  LDL.LU.64 R12, [R1+0x1c0] ;  /* 0x0001c000010c7983 */ /* 0x001ee80000300a00 */
[----:B--2---:R0:W-:Y:S04]  /*3210*/  STL [R1+0x120], R0 ;  /* 0x0001200001007387 */ /* 0x0041e80000100800 */
[----:B0-----:R0:W2:Y:S04]  /*3220*/  LDG.E.U16 R0, [R14.64] ;  /* 0x000000060e007981 */ /* 0x0010a8000c1e1500 */
[----:B---3--:R-:W3:Y:S04]  /*3230*/  LDG.E.U16 R13, [R12.64] ;  /* 0x000000060c0d7981 */ /* 0x008ee8000c1e1500 */
[----:B0-----:R-:W3:Y:S04]  /*3240*/  LDL.LU.64 R14, [R1+0x170] ;  /* 0x00017000010e7983 */ /* 0x001ee80000300a00 */
[----:B--2---:R3:W-:Y:S04]  /*3250*/  STL [R1+0x10c], R0 ;  /* 0x00010c0001007387 */ /* 0x0047e80000100800 */
[----:B------:R0:W-:Y:S04]  /*3260*/  STL [R1+0x108], R17 ;  /* 0x0001081101007387 */ /* 0x0001e80000100800 */
[----:B---3--:R1:W2:Y:S04]  /*3270*/  LDG.E.U16 R0, [R14.64] ;  /* 0x000000060e007981 */ /* 0x0082a8000c1e1500 */
[----:B0-----:R-:W3:Y:S04]  /*3280*/  LDL.LU.64 R16, [R1+0x110] ;  /* 0x0001100001107983 */ /* 0x001ee80000300a00 */
[----:B-1----:R0:W2:Y:S04]  /*3290*/  LDG.E.U16 R14, [R8.64] ;  /* 0x00000006080e7981 */ /* 0x0020a8000c1e1500 */
[----:B------:R1:W2:Y:S04]  /*32a0*/  LDG.E.U16 R15, [R6.64] ;  /* 0x00000006060f7981 */ /* 0x0002a8000c1e1500 */
[----:B0-----:R0:W2:Y:S04]  /*32b0*/  LDG.E.U16 R8, [R2.64] ;  /* 0x0000000602087981 */ /* 0x0010a8000c1e1500 */
[----:B------:R0:W2:Y:S04]  /*32c0*/  LDG.E.U16 R9, [R4.64] ;  /* 0x0000000604097981 */ /* 0x0000a8000c1e1500 */
[----:B0-----:R0:W2:Y:S04]  /*32d0*/  LDG.E.U16 R4, [R18.64] ;  /* 0x0000000612047981 */ /* 0x0010a8000c1e1500 */
[----:B-----5:R5:W2:Y:S04]  /*32e0*/  LDG.E.U16 R5, [R20.64] ;  /* 0x0000000614057981 */ /* 0x020aa8000c1e1500 */
[----:B---3--:R3:W-:Y:S04]  /*32f0*/  STL.64 [R1+0xa70], R16 ;  /* 0x000a701001007387 */ /* 0x0087e80000100a00 */
[----:B---3--:R-:W3:Y:S04]  /*3300*/  LDL.LU.64 R16, [R1+0x168] ;  /* 0x0001680001107983 */ /* 0x008ee80000300a00 */
        /* <DEDUP_REMOVED lines=8> */
[----:B------:R-:W3:Y:S04]  /*3390*/  LDL.LU.64 R2, [R1+0xd8] ;  /* 0x0000d80001027983 */ /* 0x000ee80000300a00 */
[----:B--2---:R2:W-:Y:S04]  /*33a0*/  STL [R1+0xf4], R0 ;  /* 0x0000f40001007387 */ /* 0x0045e80000100800 */
[----:B-1----:R-:W3:Y:S04]  /*33b0*/  LDL.LU.64 R6, [R1+0x1b8] ;  /* 0x0001b80001067983 */ /* 0x002ee80000300a00 */
[----:B0-----:R-:W3:Y:S04]  /*33c0*/  LDL.LU.64 R18, [R1+0x208] ;  /* 0x0002080001127983 */ /* 0x001ee80000300a00 */
[----:B------:R0:W-:Y:S04]  /*33d0*/  STL [R1+0xf0], R13 ;  /* 0x0000f00d01007387 */ /* 0x0001e80000100800 */
[----:B--2---:R1:W2:Y:S04]  /*33e0*/  LDG.E.U16 R0, [R28.64] ;  /* 0x000000061c007981 */ /* 0x0042a8000c1e1500 */
[----:B0-----:R-:W2:Y:S04]  /*33f0*/  LDL.LU.64 R12, [R1+0x138] ;  /* 0x00013800010c7983 */ /* 0x001ea80000300a00 */
[----:B------:R0:W-:Y:S04]  /*3400*/  STL [R1+0xec], R11 ;  /* 0x0000ec0b01007387 */ /* 0x0001e80000100800 */
[----:B0-----:R-:W2:Y:S04]  /*3410*/  LDL.LU.64 R10, [R1+0x210] ;  /* 0x00021000010a7983 */ /* 0x001ea80000300a00 */
[----:B--2---:R0:W-:Y:S04]  /*3420*/  STL.64 [R1+0xa68], R10 ;  /* 0x000a680a01007387 */ /* 0x0041e80000100a00 */
[----:B0-----:R-:W2:Y:S04]  /*3430*/  LDL.LU.64 R10, [R1+0xd0] ;  /* 0x0000d000010a7983 */ /* 0x001ea80000300a00 */
[----:B-----5:R-:W5:Y:S04]  /*3440*/  LDL.LU.64 R20, [R1+0x1f0] ;  /* 0x0001f00001147983 */ /* 0x020f680000300a00 */
[----:B------:R-:W-:Y:S04]  /*3450*/  STL [R1+0xe0], R15 ;  /* 0x0000e00f01007387 */ /* 0x000fe80000100800 */
[----:B------:R0:W-:Y:S04]  /*3460*/  STL [R1+0xe8], R14 ;  /* 0x0000e80e01007387 */ /* 0x0001e80000100800 */
[----:B0-----:R-:W2:Y:S04]  /*3470*/  LDL.LU.64 R14, [R1+0xa8] ;  /* 0x0000a800010e7983 */ /* 0x001ea80000300a00 */
[----:B-1----:R-:W2:Y:S04]  /*3480*/  LDL.LU.64 R28, [R1+0x88] ;  /* 0x00008800011c7983 */ /* 0x002ea80000300a00 */
[----:B--2---:R0:W-:Y:S04]  /*3490*/  STL.64 [R1+0xa60], R28 ;  /* 0x000a601c01007387 */ /* 0x0041e80000100a00 */
[----:B0-----:R-:W2:Y:S04]  /*34a0*/  LDL.LU.64 R28, [R1+0x158] ;  /* 0x00015800011c7983 */ /* 0x001ea80000300a00 */
[----:B------:R-:W-:Y:S04]  /*34b0*/  STL [R1+0xc0], R9 ;  /* 0x0000c00901007387 */ /* 0x000fe80000100800 */
[----:B------:R0:W-:Y:S04]  /*34c0*/  STL [R1+0xc4], R8 ;  /* 0x0000c40801007387 */ /* 0x0001e80000100800 */
[----:B0-----:R-:W2:Y:S04]  /*34d0*/  LDL.LU.64 R8, [R1+0x60] ;  /* 0x0000600001087983 */ /* 0x001ea80000300a00 */
[----:B------:R0:W-:Y:S04]  /*34e0*/  STL [R1+0xbc], R0 ;  /* 0x0000bc0001007387 */ /* 0x0001e80000100800 */
[----:B0-----:R0:W2:Y:S04]  /*34f0*/  LDG.E.U16 R0, [R22.64] ;  /* 0x0000000616007981 */ /* 0x0010a8000c1e1500 */
[----:B0-----:R-:W3:Y:S04]  /*3500*/  LDL.LU.64 R22, [R1+0x140] ;  /* 0x0001400001167983 */ /* 0x001ee80000300a00 */
[----:B------:R0:W-:Y:S04]  /*3510*/  STL [R1+0xb8], R27 ;  /* 0x0000b81b01007387 */ /* 0x0001e80000100800 */
[----:B0-----:R-:W5:Y:S04]  /*3520*/  LDL.LU.64 R26, [R1+0x38] ;  /* 0x00003800011a7983 */ /* 0x001f680000300a00 */
[----:B----4-:R0:W-:Y:S04]  /*3530*/  STL [R1+0xb4], R25 ;  /* 0x0000b41901007387 */ /* 0x0101e80000100800 */
[----:B0-----:R-:W4:Y:S04]  /*3540*/  LDL.LU.64 R24, [R1+0x10] ;  /* 0x0000100001187983 */ /* 0x001f280000300a00 */
[----:B------:R-:W-:Y:S04]  /*3550*/  STL [R1+0xa4], R5 ;  /* 0x0000a40501007387 */ /* 0x000fe80000100800 */
[----:B------:R0:W-:Y:S04]  /*3560*/  STL [R1+0xb0], R4 ;  /* 0x0000b00401007387 */ /* 0x0001e80000100800 */
[----:B0-----:R-:W4:Y:S04]  /*3570*/  LDL.LU.64 R4, [R1+0xf8] ;  /* 0x0000f80001047983 */ /* 0x001f280000300a00 */
[----:B--2---:R3:W-:Y:S04]  /*3580*/  STL [R1+0xa0], R0 ;  /* 0x0000a00001007387 */ /* 0x0047e80000100800 */
[----:B---3--:R0:W2:Y:S04]  /*3590*/  LDG.E.U16 R0, [R16.64] ;  /* 0x0000000610007981 */ /* 0x0080a8000c1e1500 */
[----:B------:R1:W3:Y:S04]  /*35a0*/  LDG.E.U16 R22, [R22.64] ;  /* 0x0000000616167981 */ /* 0x0002e8000c1e1500 */
[----:B0-----:R-:W3:Y:S04]  /*35b0*/  LDL.LU.64 R16, [R1+0xa90] ;  /* 0x000a900001107983 */ /* 0x001ee80000300a00 */
[----:B----4-:R-:W4:Y:S04]  /*35c0*/  LDG.E.U16 R5, [R4.64] ;  /* 0x0000000604057981 */ /* 0x010f28000c1e1500 */
[----:B--2---:R3:W-:Y:S04]  /*35d0*/  STL [R1+0x9c], R0 ;  /* 0x00009c0001007387 */ /* 0x0047e80000100800 */
[----:B---3--:R0:W2:Y:S04]  /*35e0*/  LDG.E.U16 R0, [R16.64] ;  /* 0x0000000610007981 */ /* 0x0080a8000c1e1500 */
[----:B0-----:R-:W3:Y:S04]  /*35f0*/  LDL.LU.64 R16, [R1+0xa88] ;  /* 0x000a880001107983 */ /* 0x001ee80000300a00 */
        /* <DEDUP_REMOVED lines=8> */
[----:B0-----:R-:W1:Y:S04]  /*3680*/  LDL.LU.64 R16, [R1+0xa70] ;  /* 0x000a700001107983 */ /* 0x001e680000300a00 */
[----:B-1----:R0:W3:Y:S04]  /*3690*/  LDG.E.U16 R23, [R16.64] ;  /* 0x0000000610177981 */ /* 0x0020e8000c1e1500 */
[----:B0-----:R-:W4:Y:S04]  /*36a0*/  LDL.LU.64 R16, [R1+0x1e0] ;  /* 0x0001e00001107983 */ /* 0x001f280000300a00 */
[----:B--2---:R0:W-:Y:S04]  /*36b0*/  STL [R1+0x84], R0 ;  /* 0x0000840001007387 */ /* 0x0041e80000100800 */
[----:B0-----:R0:W2:Y:S04]  /*36c0*/  LDG.E.U16 R0, [R2.64] ;  /* 0x0000000602007981 */ /* 0x0010a8000c1e1500 */
[----:B0-----:R-:W4:Y:S04]  /*36d0*/  LDL.LU.64 R2, [R1+0x188] ;  /* 0x0001880001027983 */ /* 0x001f280000300a00 */
[----:B------:R0:W-:Y:S04]  /*36e0*/  STL [R1+0x80], R22 ;  /* 0x0000801601007387 */ /* 0x0001e80000100800 */
[----:B0-----:R0:W4:Y:S04]  /*36f0*/  LDG.E.U16 R22, [R18.64] ;  /* 0x0000000612167981 */ /* 0x001128000c1e1500 */
[----:B0-----:R-:W4:Y:S04]  /*3700*/  LDL.LU.64 R18, [R1+0x160] ;  /* 0x0001600001127983 */ /* 0x001f280000300a00 */
[----:B---3--:R5:W-:Y:S04]  /*3710*/  STL [R1+0x7c], R23 ;  /* 0x00007c1701007387 */ /* 0x008be80000100800 */
[----:B-----5:R0:W3:Y:S04]  /*3720*/  LDG.E.U16 R23, [R20.64] ;  /* 0x0000000614177981 */ /* 0x0200e8000c1e1500 */
[----:B0-----:R-:W5:Y:S04]  /*3730*/  LDL.LU.64 R20, [R1+0x100] ;  /* 0x0001000001147983 */ /* 0x001f680000300a00 */
[----:B--2---:R0:W-:Y:S04]  /*3740*/  STL [R1+0x78], R0 ;  /* 0x0000780001007387 */ /* 0x0041e80000100800 */
[----:B0-----:R0:W2:Y:S04]  /*3750*/  LDG.E.U16 R0, [R6.64] ;  /* 0x0000000606007981 */ /* 0x0010a8000c1e1500 */
[----:B---3--:R-:W-:Y:S04]  /*3760*/  STL [R1+0x70], R23 ;  /* 0x0000701701007387 */ /* 0x008fe80000100800 */
[----:B----4-:R1:W-:Y:S04]  /*3770*/  STL [R1+0x74], R22 ;  /* 0x0000741601007387 */ /* 0x0103e80000100800 */
[----:B-1----:R-:W3:Y:S04]  /*3780*/  LDL.LU.64 R22, [R1+0x1d8] ;  /* 0x0001d80001167983 */ /* 0x002ee80000300a00 */
[----:B0-----:R-:W4:Y:S04]  /*3790*/  LDL.LU.64 R6, [R1+0x180] ;  /* 0x0001800001067983 */ /* 0x001f280000300a00 */
        /* <DEDUP_REMOVED lines=8> */
[----:B---3--:R0:W2:Y:S04]  /*3820*/  LDG.E.U16 R0, [R10.64] ;  /* 0x000000060a007981 */ /* 0x0080a8000c1e1500 */
[----:B0-----:R-:W3:Y:S04]  /*3830*/  LDL.LU.64 R10, [R1+0x238] ;  /* 0x00023800010a7983 */ /* 0x001ee80000300a00 */
[----:B--2---:R0:W-:Y:S04]  /*3840*/  STL [R1+0x58], R0 ;  /* 0x0000580001007387 */ /* 0x0041e80000100800 */
[----:B0-----:R0:W2:Y:S04]  /*3850*/  LDG.E.U16 R0, [R14.64] ;  /* 0x000000060e007981 */ /* 0x0010a8000c1e1500 */
[----:B---3--:R1:W3:Y:S04]  /*3860*/  LDG.E.U16 R11, [R10.64] ;  /* 0x000000060a0b7981 */ /* 0x0082e8000c1e1500 */
[----:B0-----:R-:W1:Y:S04]  /*3870*/  LDL.LU.64 R14, [R1+0x240] ;  /* 0x00024000010e7983 */ /* 0x001e680000300a00 */
[----:B--2---:R0:W-:Y:S04]  /*3880*/  STL [R1+0x54], R0 ;  /* 0x0000540001007387 */ /* 0x0041e80000100800 */
[----:B0-----:R0:W2:Y:S04]  /*3890*/  LDG.E.U16 R0, [R28.64] ;  /* 0x000000061c007981 */ /* 0x0010a8000c1e1500 */
[----:B-1----:R-:W3:Y:S04]  /*38a0*/  LDG.E.U16 R10, [R14.64] ;  /* 0x000000060e0a7981 */ /* 0x002ee8000c1e1500 */
[----:B0-----:R-:W3:Y:S04]  /*38b0*/  LDL.LU.64 R28, [R1+0xa60] ;  /* 0x000a6000011c7983 */ /* 0x001ee80000300a00 */
[----:B--2---:R3:W-:Y:S04]  /*38c0*/  STL [R1+0x50], R0 ;  /* 0x0000500001007387 */ /* 0x0047e80000100800 */
[----:B---3--:R0:W2:Y:S04]  /*38d0*/  LDG.E.U16 R0, [R28.64] ;  /* 0x000000061c007981 */ /* 0x0080a8000c1e1500 */
        /* <DEDUP_REMOVED lines=14> */
[----:B------:R0:W-:Y:S04]  /*39c0*/  STL [R1+0x3c], R5 ;  /* 0x00003c0501007387 */ /* 0x0001e80000100800 */
[----:B0-----:R-:W3:Y:S04]  /*39d0*/  LDL.LU.64 R4, [R1+0x250] ;  /* 0x0002500001047983 */ /* 0x001ee80000300a00 */
[----:B--2---:R0:W-:Y:S04]  /*39e0*/  STL [R1+0x38], R0 ;  /* 0x0000380001007387 */ /* 0x0041e80000100800 */
[----:B0-----:R0:W2:Y:S04]  /*39f0*/  LDG.E.U16 R0, [R26.64] ;  /* 0x000000061a007981 */ /* 0x0010a8000c1e1500 */
[----:B0-----:R-:W4:Y:S04]  /*3a00*/  LDL.LU.64 R26, [R1+0x130] ;  /* 0x00013000011a7983 */ /* 0x001f280000300a00 */
[----:B---3--:R0:W3:Y:S04]  /*3a10*/  LDG.E.U16 R5, [R4.64] ;  /* 0x0000000604057981 */ /* 0x0080e8000c1e1500 */
[----:B--2---:R1:W-:Y:S04]  /*3a20*/  STL [R1+0x34], R0 ;  /* 0x0000340001007387 */ /* 0x0043e80000100800 */
[----:B-1----:R1:W2:Y:S04]  /*3a30*/  LDG.E.U16 R0, [R28.64] ;  /* 0x000000061c007981 */ /* 0x0022a8000c1e1500 */
[----:B-1----:R-:W3:Y:S04]  /*3a40*/  LDL.LU.64 R28, [R1+0x200] ;  /* 0x00020000011c7983 */ /* 0x002ee80000300a00 */
[----:B--2---:R3:W-:Y:S04]  /*3a50*/  STL [R1+0x30], R0 ;  /* 0x0000300001007387 */ /* 0x0047e80000100800 */
[----:B---3--:R1:W2:Y:S04]  /*3a60*/  LDG.E.U16 R0, [R28.64] ;  /* 0x000000061c007981 */ /* 0x0082a8000c1e1500 */
[----:B-1----:R1:W3:Y:S04]  /*3a70*/  LDG.E.U16 R28, [R16.64] ;  /* 0x00000006101c7981 */ /* 0x0022e8000c1e1500 */
[----:B------:R0:W3:Y:S04]  /*3a80*/  LDG.E.U16 R29, [R2.64] ;  /* 0x00000006021d7981 */ /* 0x0000e8000c1e1500 */
[----:B-1----:R-:W3:Y:S04]  /*3a90*/  LDL.LU.64 R16, [R1+0x268] ;  /* 0x0002680001107983 */ /* 0x002ee80000300a00 */
[----:B0-----:R-:W3:Y:S04]  /*3aa0*/  LDL.LU.64 R2, [R1+0x270] ;  /* 0x0002700001027983 */ /* 0x001ee80000300a00 */
[----:B--2---:R0:W-:Y:S04]  /*3ab0*/  STL [R1+0x2c], R0 ;  /* 0x00002c0001007387 */ /* 0x0041e80000100800 */
[----:B0-----:R0:W2:Y:S04]  /*3ac0*/  LDG.E.U16 R0, [R18.64] ;  /* 0x0000000612007981 */ /* 0x0010a8000c1e1500 */
[----:B0-----:R-:W2:Y:S04]  /*3ad0*/  LDL.LU.64 R18, [R1+0x278] ;  /* 0x0002780001127983 */ /* 0x001ea80000300a00 */
[----:B---3--:R4:W-:Y:S04]  /*3ae0*/  STL [R1+0x28], R28 ;  /* 0x0000281c01007387 */ /* 0x0089e80000100800 */
[----:B------:R5:W-:Y:S04]  /*3af0*/  STL [R1+0x24], R29 ;  /* 0x0000241d01007387 */ /* 0x000be80000100800 */
[----:B------:R0:W3:Y:S04]  /*3b00*/  LDG.E.U16 R2, [R2.64] ;  /* 0x0000000602027981 */ /* 0x0000e8000c1e1500 */
[----:B----4-:R1:W4:Y:S04]  /*3b10*/  LDG.E.U16 R28, [R26.64] ;  /* 0x000000061a1c7981 */ /* 0x010328000c1e1500 */
[----:B-----5:R5:W3:Y:S04]  /*3b20*/  LDG.E.U16 R29, [R20.64] ;  /* 0x00000006141d7981 */ /* 0x020ae8000c1e1500 */
[----:B-1----:R1:W3:Y:S04]  /*3b30*/  LDG.E.U16 R27, [R22.64] ;  /* 0x00000006161b7981 */ /* 0x0022e8000c1e1500 */
[----:B-----5:R-:W5:Y:S04]  /*3b40*/  LDL.LU.64 R20, [R1+0x280] ;  /* 0x0002800001147983 */ /* 0x020f680000300a00 */
[----:B------:R0:W3:Y:S04]  /*3b50*/  LDG.E.U16 R26, [R24.64] ;  /* 0x00000006181a7981 */ /* 0x0000e8000c1e1500 */
[----:B--2---:R2:W-:Y:S04]  /*3b60*/  STL [R1+0x20], R0 ;  /* 0x0000200001007387 */ /* 0x0045e80000100800 */
[----:B--2---:R2:W5:Y:S04]  /*3b70*/  LDG.E.U16 R0, [R6.64] ;  /* 0x0000000606007981 */ /* 0x004568000c1e1500 */
[----:B--2---:R-:W2:Y:S04]  /*3b80*/  LDL.LU.64 R6, [R1+0x288] ;  /* 0x0002880001067983 */ /* 0x004ea80000300a00 */
[----:B-1----:R-:W5:Y:S04]  /*3b90*/  LDL.LU.64 R22, [R1+0x290] ;  /* 0x0002900001167983 */ /* 0x002f680000300a00 */
[----:B------:R1:W-:Y:S04]  /*3ba0*/  STL [R1+0x9f8], R12 ;  /* 0x0009f80c01007387 */ /* 0x0003e80000100800 */
[----:B------:R-:W-:Y:S04]  /*3bb0*/  STL [R1+0x9fc], R11 ;  /* 0x0009fc0b01007387 */ /* 0x000fe80000100800 */
[----:B-1----:R-:W5:Y:S04]  /*3bc0*/  LDL.LU.64 R12, [R1+0x298] ;  /* 0x00029800010c7983 */ /* 0x002f680000300a00 */
[----:B------:R1:W-:Y:S04]  /*3bd0*/  STL [R1+0xa00], R10 ;  /* 0x000a000a01007387 */ /* 0x0003e80000100800 */
[----:B-1----:R-:W5:Y:S04]  /*3be0*/  LDL.LU.64 R10, [R1+0x260] ;  /* 0x00026000010a7983 */ /* 0x002f680000300a00 */
[----:B---3--:R-:W-:Y:S04]  /*3bf0*/  STL [R1+0x18], R29 ;  /* 0x0000181d01007387 */ /* 0x008fe80000100800 */
[----:B----4-:R1:W-:Y:S04]  /*3c00*/  STL [R1+0x1c], R28 ;  /* 0x00001c1c01007387 */ /* 0x0103e80000100800 */
[----:B-1----:R-:W3:Y:S04]  /*3c10*/  LDL.LU.64 R28, [R1+0x2a0] ;  /* 0x0002a000011c7983 */ /* 0x002ee80000300a00 */
[----:B0-----:R-:W4:Y:S04]  /*3c20*/  LDL.LU.64 R24, [R1+0x2a8] ;  /* 0x0002a80001187983 */ /* 0x001f280000300a00 */
[----:B------:R0:W-:Y:S04]  /*3c30*/  STL [R1+0xa04], R9 ;  /* 0x000a040901007387 */ /* 0x0001e80000100800 */
[----:B0-----:R-:W3:Y:S04]  /*3c40*/  LDL.LU.64 R8, [R1+0x258] ;  /* 0x0002580001087983 */ /* 0x001ee80000300a00 */
[----:B------:R-:W3:Y:S04]  /*3c50*/  LDL.LU.64 R14, [R1+0x2b0] ;  /* 0x0002b000010e7983 */ /* 0x000ee80000300a00 */
[----:B--2---:R0:W2:Y:S04]  /*3c60*/  LDG.E.U16 R7, [R6.64] ;  /* 0x0000000606077981 */ /* 0x0040a8000c1e1500 */
[----:B-----5:R4:W5:Y:S04]  /*3c70*/  LDG.E.U16 R3, [R12.64] ;  /* 0x000000060c037981 */ /* 0x020968000c1e1500 */
[----:B------:R-:W2:Y:S04]  /*3c80*/  LDG.E.U16 R4, [R10.64] ;  /* 0x000000060a047981 */ /* 0x000ea8000c1e1500 */
[----:B------:R-:W-:Y:S04]  /*3c90*/  STL [R1+0x10], R27 ;  /* 0x0000101b01007387 */ /* 0x000fe80000100800 */
[----:B------:R1:W-:Y:S04]  /*3ca0*/  STL [R1+0x14], R26 ;  /* 0x0000141a01007387 */ /* 0x0003e80000100800 */
[----:B0-----:R0:W5:Y:S04]  /*3cb0*/  LDG.E.U16 R6, [R22.64] ;  /* 0x0000000616067981 */ /* 0x001168000c1e1500 */
[----:B-1----:R-:W5:Y:S04]  /*3cc0*/  LDL.LU.64 R26, [R1+0x2b8] ;  /* 0x0002b800011a7983 */ /* 0x002f680000300a00 */
[----:B------:R1:W-:Y:S04]  /*3cd0*/  STL [R1+0x9dc], R5 ;  /* 0x0009dc0501007387 */ /* 0x0003e80000100800 */
[----:B----4-:R4:W4:Y:S04]  /*3ce0*/  LDG.E.U16 R13, [R24.64] ;  /* 0x00000006180d7981 */ /* 0x010928000c1e1500 */
[----:B-1----:R1:W4:Y:S04]  /*3cf0*/  LDG.E.U16 R5, [R16.64] ;  /* 0x0000000610057981 */ /* 0x002328000c1e1500 */
[----:B---3--:R3:W4:Y:S04]  /*3d00*/  LDG.E.U16 R9, [R8.64] ;  /* 0x0000000608097981 */ /* 0x008728000c1e1500 */
[----:B------:R5:W4:Y:S04]  /*3d10*/  LDG.E.U16 R14, [R14.64] ;  /* 0x000000060e0e7981 */ /* 0x000b28000c1e1500 */
[----:B---3--:R3:W3:Y:S04]  /*3d20*/  LDG.E.U16 R8, [R20.64] ;  /* 0x0000000614087981 */ /* 0x0086e8000c1e1500 */
[----:B--2---:R-:W-:Y:S04]  /*3d30*/  STL [R1+0x9e0], R4 ;  /* 0x0009e00401007387 */ /* 0x004fe80000100800 */
[----:B-1----:R-:W2:Y:S04]  /*3d40*/  LDL.LU.64 R16, [R1+0x2c0] ;  /* 0x0002c00001107983 */ /* 0x002ea80000300a00 */
[----:B------:R-:W-:Y:S04]  /*3d50*/  STL [R1+0x9e4], R2 ;  /* 0x0009e40201007387 */ /* 0x000fe80000100800 */
[----:B------:R1:W-:Y:S04]  /*3d60*/  STL [R1+0x8], R0 ;  /* 0x0000080001007387 */ /* 0x0003e80000100800 */
[----:B-----5:R5:W3:Y:S04]  /*3d70*/  LDG.E.U16 R15, [R26.64] ;  /* 0x000000061a0f7981 */ /* 0x020ae8000c1e1500 */
[----:B-1----:R1:W3:Y:S04]  /*3d80*/  LDG.E.U16 R0, [R18.64] ;  /* 0x0000000612007981 */ /* 0x0022e8000c1e1500 */
[----:B-1----:R-:W4:Y:S04]  /*3d90*/  LDL.LU.64 R18, [R1+0x2d0] ;  /* 0x0002d00001127983 */ /* 0x002f280000300a00 */
[----:B--2---:R1:W2:Y:S04]  /*3da0*/  LDG.E.U16 R16, [R16.64] ;  /* 0x0000000610107981 */ /* 0x0042a8000c1e1500 */
[----:B---3--:R3:W-:Y:S04]  /*3db0*/  STL [R1+0x9f4], R0 ;  /* 0x0009f40001007387 */ /* 0x0087e80000100800 */
[----:B------:R-:W2:Y:S04]  /*3dc0*/  LDL.LU.64 R20, [R1+0x2e0] ;  /* 0x0002e00001147983 */ /* 0x000ea80000300a00 */
[----:B------:R-:W-:Y:S04]  /*3dd0*/  STL [R1+0xa08], R8 ;  /* 0x000a080801007387 */ /* 0x000fe80000100800 */
[----:B----4-:R4:W-:Y:S04]  /*3de0*/  STL [R1+0xc], R9 ;  /* 0x00000c0901007387 */ /* 0x0109e80000100800 */
[----:B---3--:R3:W3:Y:S04]  /*3df0*/  LDG.E.U16 R0, [R28.64] ;  /* 0x000000061c007981 */ /* 0x0086e8000c1e1500 */
[----:B------:R0:W3:Y:S04]  /*3e00*/  LDG.E.U16 R18, [R18.64] ;  /* 0x0000000612127981 */ /* 0x0000e8000c1e1500 */
[----:B----4-:R-:W4:Y:S04]  /*3e10*/  LDL.LU.64 R8, [R1+0x2d8] ;  /* 0x0002d80001087983 */ /* 0x010f280000300a00 */
[----:B------:R-:W3:Y:S04]  /*3e20*/  LDL.LU.64 R10, [R1+0x2e8] ;  /* 0x0002e800010a7983 */ /* 0x000ee80000300a00 */
[----:B------:R-:W-:Y:S04]  /*3e30*/  STL [R1+0xa0c], R7 ;  /* 0x000a0c0701007387 */ /* 0x000fe80000100800 */
[----:B0-----:R-:W3:Y:S04]  /*3e40*/  LDL.LU.64 R22, [R1+0x2f0] ;  /* 0x0002f00001167983 */ /* 0x001ee80000300a00 */
[----:B------:R0:W-:Y:S04]  /*3e50*/  STL [R1+0xa10], R6 ;  /* 0x000a100601007387 */ /* 0x0001e80000100800 */
[----:B0-----:R-:W1:Y:S04]  /*3e60*/  LDL.LU.64 R6, [R1+0x2c8] ;  /* 0x0002c80001067983 */ /* 0x001e680000300a00 */
[----:B------:R0:W-:Y:S04]  /*3e70*/  STL [R1+0x4], R5 ;  /* 0x0000040501007387 */ /* 0x0001e80000100800 */
[----:B0-----:R-:W5:Y:S04]  /*3e80*/  LDL.LU.64 R4, [R1+0x2f8] ;  /* 0x0002f80001047983 */ /* 0x001f680000300a00 */
[----:B--2---:R0:W2:Y:S04]  /*3e90*/  LDG.E.U16 R20, [R20.64] ;  /* 0x0000000614147981 */ /* 0x0040a8000c1e1500 */
[----:B----4-:R-:W4:Y:S04]  /*3ea0*/  LDG.E.U16 R19, [R8.64] ;  /* 0x0000000608137981 */ /* 0x010f28000c1e1500 */
[----:B---3--:R3:W2:Y:S04]  /*3eb0*/  LDG.E.U16 R22, [R22.64] ;  /* 0x0000000616167981 */ /* 0x0086a8000c1e1500 */
[----:B-1----:R-:W2:Y:S04]  /*3ec0*/  LDG.E.U16 R17, [R6.64] ;  /* 0x0000000606117981 */ /* 0x002ea8000c1e1500 */
[----:B------:R-:W-:Y:S04]  /*3ed0*/  STL [R1+0x9e8], R3 ;  /* 0x0009e80301007387 */ /* 0x000fe80000100800 */
[----:B------:R-:W4:Y:S04]  /*3ee0*/  LDL.LU.64 R24, [R1+0x300] ;  /* 0x0003000001187983 */ /* 0x000f280000300a00 */
[----:B------:R-:W-:Y:S04]  /*3ef0*/  STL [R1+0x9ec], R13 ;  /* 0x0009ec0d01007387 */ /* 0x000fe80000100800 */
[----:B------:R-:W-:Y:S04]  /*3f00*/  STL [R1+0x9f0], R14 ;  /* 0x0009f00e01007387 */ /* 0x000fe80000100800 */
[----:B-----5:R-:W5:Y:S04]  /*3f10*/  LDL.LU.64 R26, [R1+0x310] ;  /* 0x00031000011a7983 */ /* 0x020f680000300a00 */
[----:B------:R-:W5:Y:S04]  /*3f20*/  LDL.LU.64 R28, [R1+0x320] ;  /* 0x00032000011c7983 */ /* 0x000f680000300a00 */
[----:B------:R1:W-:Y:S04]  /*3f30*/  STL [R1+0xa14], R15 ;  /* 0x000a140f01007387 */ /* 0x0003e80000100800 */
[----:B0-----:R0:W5:Y:S04]  /*3f40*/  LDG.E.U16 R21, [R10.64] ;  /* 0x000000060a157981 */ /* 0x001168000c1e1500 */
[----:B---3--:R3:W3:Y:S04]  /*3f50*/  LDG.E.U16 R23, [R4.64] ;  /* 0x0000000604177981 */ /* 0x0086e8000c1e1500 */
[----:B-1----:R-:W3:Y:S04]  /*3f60*/  LDL.LU.64 R14, [R1+0x318] ;  /* 0x00031800010e7983 */ /* 0x002ee80000300a00 */
[----:B------:R-:W3:Y:S04]  /*3f70*/  LDL.LU.64 R2, [R1+0x328] ;  /* 0x0003280001027983 */ /* 0x000ee80000300a00 */
[----:B------:R-:W-:Y:S04]  /*3f80*/  STL [R1+0xa18], R16 ;  /* 0x000a181001007387 */ /* 0x000fe80000100800 */
[----:B--2---:R1:W-:Y:S04]  /*3f90*/  STL [R1+0xa1c], R17 ;  /* 0x000a1c1101007387 */ /* 0x0043e80000100800 */
[----:B----4-:R2:W4:Y:S04]  /*3fa0*/  LDG.E.U16 R24, [R24.64] ;  /* 0x0000000618187981 */ /* 0x010528000c1e1500 */
[----:B-1----:R-:W2:Y:S04]  /*3fb0*/  LDL.LU.64 R16, [R1+0x308] ;  /* 0x0003080001107983 */ /* 0x002ea80000300a00 */
[----:B-----5:R1:W5:Y:S04]  /*3fc0*/  LDG.E.U16 R26, [R26.64] ;  /* 0x000000061a1a7981 */ /* 0x020368000c1e1500 */
[----:B------:R-:W-:Y:S04]  /*3fd0*/  STL [R1+0xa20], R18 ;  /* 0x000a201201007387 */ /* 0x000fe80000100800 */
[----:B------:R-:W-:Y:S04]  /*3fe0*/  STL [R1+0xa24], R19 ;  /* 0x000a241301007387 */ /* 0x000fe80000100800 */
[----:B------:R-:W-:Y:S04]  /*3ff0*/  STL [R1+0xa28], R20 ;  /* 0x000a281401007387 */ /* 0x000fe80000100800 */
[----:B0-----:R-:W3:Y:S04]  /*4000*/  LDL.LU R11, [R1+0x3a4] ;  /* 0x0003a400010b7983 */ /* 0x001ee80000300800 */
[----:B------:R-:W3:Y:S04]  /*4010*/  LDL.LU R12, [R1+0x3ac] ;  /* 0x0003ac00010c7983 */ /* 0x000ee80000300800 */
[----:B------:R0:W4:Y:S04]  /*4020*/  LDG.E.U16 R28, [R28.64] ;  /* 0x000000061c1c7981 */ /* 0x000128000c1e1500 */
[----:B--2---:R-:W2:Y:S04]  /*4030*/  LDG.E.U16 R25, [R16.64] ;  /* 0x0000000610197981 */ /* 0x004ea8000c1e1500 */
[----:B------:R-:W0:Y:S04]  /*4040*/  S2R R10, SR_TID.X ;  /* 0x00000000000a7919 */ /* 0x000e280000002100 */
[----:B------:R-:W-:Y:S04]  /*4050*/  STL [R1+0xa2c], R21 ;  /* 0x000a2c1501007387 */ /* 0x000fe80000100800 */
[----:B------:R-:W-:Y:S04]  /*4060*/  STL [R1+0xa30], R22 ;  /* 0x000a301601007387 */ /* 0x000fe80000100800 */
[----:B------:R-:W5:Y:S04]  /*4070*/  LDL.LU R6, [R1+0x398] ;  /* 0x0003980001067983 */ /* 0x000f680000300800 */
[----:B------:R0:W-:Y:S04]  /*4080*/  STL [R1], R0 ;  /* 0x0000000001007387 */ /* 0x0001e80000100800 */
[----:B------:R-:W5:Y:S04]  /*4090*/  LDL.LU R7, [R1+0x38c] ;  /* 0x00038c0001077983 */ /* 0x000f680000300800 */
[----:B---3--:R-:W3:Y:S04]  /*40a0*/  LDL.LU R4, [R1+0x380] ;  /* 0x0003800001047983 */ /* 0x008ee80000300800 */
[----:B------:R1:W-:Y:S01]  /*40b0*/  STL [R1+0xa34], R23 ;  /* 0x000a341701007387 */ /* 0x0003e20000100800 */
[----:B0-----:R-:W-:-:S03]  /*40c0*/  LOP3.LUT R0, R10, 0x7f, RZ, 0xc0, !PT ;  /* 0x0000007f0a007812 */ /* 0x001fc600078ec0ff */
[----:B------:R-:W3:Y:S04]  /*40d0*/  LDL.LU R9, [R1+0x37c] ;  /* 0x00037c0001097983 */ /* 0x000ee80000300800 */
[----:B----4-:R-:W-:Y:S01]  /*40e0*/  STL [R1+0xa38], R24 ;  /* 0x000a381801007387 */ /* 0x010fe20000100800 */
[----:B------:R-:W-:-:S03]  /*40f0*/  IMAD.SHL.U32 R0, R0, 0x2, RZ ;  /* 0x0000000200007824 */ /* 0x000fc600078e00ff */
[----:B------:R0:W4:Y:S04]  /*4100*/  LDG.E.U16 R29, [R2.64] ;  /* 0x00000006021d7981 */ /* 0x000128000c1e1500 */
[----:B------:R0:W-:Y:S04]  /*4110*/  STS.U16 [R0+0x800], R11 ;  /* 0x0008000b00007388 */ /* 0x0001e80000000400 */
[----:B------:R0:W-:Y:S04]  /*4120*/  STS.U16 [R0], R12 ;  /* 0x0000000c00007388 */ /* 0x0001e80000000400 */
[----:B-1----:R1:W3:Y:S04]  /*4130*/  LDG.E.U16 R27, [R14.64] ;  /* 0x000000060e1b7981 */ /* 0x0022e8000c1e1500 */
[----:B--2---:R-:W-:Y:S04]  /*4140*/  STL [R1+0xa3c], R25 ;  /* 0x000a3c1901007387 */ /* 0x004fe80000100800 */
[----:B-----5:R-:W-:Y:S04]  /*4150*/  STL [R1+0xa40], R26 ;  /* 0x000a401a01007387 */ /* 0x020fe80000100800 */
[----:B------:R-:W2:Y:S04]  /*4160*/  LDL.LU R5, [R1+0x384] ;  /* 0x0003840001057983 */ /* 0x000ea80000300800 */
[----:B------:R-:W5:Y:S04]  /*4170*/  LDL.LU R23, [R1+0x378] ;  /* 0x0003780001177983 */ /* 0x000f680000300800 */
[----:B------:R-:W4:Y:S04]  /*4180*/  LDL.LU R22, [R1+0x374] ;  /* 0x0003740001167983 */ /* 0x000f280000300800 */
[----:B------:R-:W4:Y:S04]  /*4190*/  LDL.LU R21, [R1+0x370] ;  /* 0x0003700001157983 */ /* 0x000f280000300800 */
[----:B------:R-:W4:Y:S04]  /*41a0*/  LDL.LU R20, [R1+0x36c] ;  /* 0x00036c0001147983 */ /* 0x000f280000300800 */
[----:B0-----:R-:W4:Y:S04]  /*41b0*/  LDL.LU R3, [R1+0x368] ;  /* 0x0003680001037983 */ /* 0x001f280000300800 */
[----:B------:R-:W4:Y:S04]  /*41c0*/  LDL.LU R19, [R1+0x364] ;  /* 0x0003640001137983 */ /* 0x000f280000300800 */
[----:B------:R-:W4:Y:S04]  /*41d0*/  LDL.LU R18, [R1+0x35c] ;  /* 0x00035c0001127983 */ /* 0x000f280000300800 */
[----:B------:R-:W4:Y:S04]  /*41e0*/  LDL.LU R10, [R1+0x358] ;  /* 0x00035800010a7983 */ /* 0x000f280000300800 */
[----:B------:R-:W4:Y:S04]  /*41f0*/  LDL.LU R11, [R1+0x354] ;  /* 0x00035400010b7983 */ /* 0x000f280000300800 */
[----:B------:R-:W4:Y:S04]  /*4200*/  LDL.LU R17, [R1+0x3a0] ;  /* 0x0003a00001117983 */ /* 0x000f280000300800 */
[----:B------:R-:W4:Y:S04]  /*4210*/  LDL.LU R8, [R1+0x350] ;  /* 0x0003500001087983 */ /* 0x000f280000300800 */
[----:B------:R-:W4:Y:S04]  /*4220*/  LDL.LU R2, [R1+0x34c] ;  /* 0x00034c0001027983 */ /* 0x000f280000300800 */
[----:B------:R-:W4:Y:S04]  /*4230*/  LDL.LU R12, [R1+0x348] ;  /* 0x00034800010c7983 */ /* 0x000f280000300800 */
[----:B------:R-:W-:Y:S04]  /*4240*/  STS.U16 [R0+0x1000], R6 ;  /* 0x0010000600007388 */ /* 0x000fe80000000400 */
[----:B------:R-:W-:Y:S04]  /*4250*/  STS.U16 [R0+0x2000], R7 ;  /* 0x0020000700007388 */ /* 0x000fe80000000400 */
[----:B---3--:R0:W-:Y:S04]  /*4260*/  STS.U16 [R0+0x4000], R4 ;  /* 0x0040000400007388 */ /* 0x0081e80000000400 */
[----:B------:R3:W-:Y:S04]  /*4270*/  STS.U16 [R0+0x4800], R9 ;  /* 0x0048000900007388 */ /* 0x0007e80000000400 */
[----:B0-----:R-:W4:Y:S04]  /*4280*/  LDL.LU R4, [R1+0x344] ;  /* 0x0003440001047983 */ /* 0x001f280000300800 */
[----:B------:R-:W4:Y:S04]  /*4290*/  LDL.LU R16, [R1+0x340] ;  /* 0x0003400001107983 */ /* 0x000f280000300800 */
[----:B-1----:R-:W4:Y:S04]  /*42a0*/  LDL.LU R15, [R1+0x33c] ;  /* 0x00033c00010f7983 */ /* 0x002f280000300800 */
[----:B------:R-:W4:Y:S04]  /*42b0*/  LDL.LU R14, [R1+0x338] ;  /* 0x00033800010e7983 */ /* 0x000f280000300800 */
[----:B------:R-:W4:Y:S04]  /*42c0*/  LDL.LU R13, [R1+0x334] ;  /* 0x00033400010d7983 */ /* 0x000f280000300800 */
[----:B------:R-:W4:Y:S04]  /*42d0*/  LDL.LU R6, [R1+0x330] ;  /* 0x0003300001067983 */ /* 0x000f280000300800 */
[----:B------:R-:W4:Y:S04]  /*42e0*/  LDL.LU R7, [R1+0x1d4] ;  /* 0x0001d40001077983 */ /* 0x000f280000300800 */
[----:B---3--:R-:W3:Y:S04]  /*42f0*/  LDL.LU R9, [R1+0x1d0] ;  /* 0x0001d00001097983 */ /* 0x008ee80000300800 */
[----:B--2---:R-:W-:Y:S04]  /*4300*/  STS.U16 [R0+0x2800], R5 ;  /* 0x0028000500007388 */ /* 0x004fe80000000400 */
[----:B-----5:R-:W-:Y:S04]  /*4310*/  STS.U16 [R0+0x5000], R23 ;  /* 0x0050001700007388 */ /* 0x020fe80000000400 */
[----:B----4-:R-:W-:Y:S04]  /*4320*/  STS.U16 [R0+0x5800], R22 ;  /* 0x0058001600007388 */ /* 0x010fe80000000400 */
[----:B------:R-:W-:Y:S04]  /*4330*/  STS.U16 [R0+0x1800], R21 ;  /* 0x0018001500007388 */ /* 0x000fe80000000400 */
[----:B------:R-:W-:Y:S04]  /*4340*/  STS.U16 [R0+0x3000], R20 ;  /* 0x0030001400007388 */ /* 0x000fe80000000400 */
[----:B------:R0:W-:Y:S04]  /*4350*/  STS.U16 [R0+0x6000], R3 ;  /* 0x0060000300007388 */ /* 0x0001e80000000400 */
[----:B------:R-:W-:Y:S04]  /*4360*/  STS.U16 [R0+0x6800], R19 ;  /* 0x0068001300007388 */ /* 0x000fe80000000400 */
[----:B------:R-:W-:Y:S01]  /*4370*/  STS.U16 [R0+0x3800], R18 ;  /* 0x0038001200007388 */ /* 0x000fe20000000400 */
[----:B0-----:R-:W-:-:S03]  /*4380*/  LOP3.LUT R3, R0, 0x10, RZ, 0x3c, !PT ;  /* 0x0000001000037812 */ /* 0x001fc600078e3cff */
[----:B------:R0:W-:Y:S04]  /*4390*/  STS.U16 [R0+0x7000], R10 ;  /* 0x0070000a00007388 */ /* 0x0001e80000000400 */
[----:B------:R-:W2:Y:S04]  /*43a0*/  LDL.LU R5, [R1+0x1b4] ;  /* 0x0001b40001057983 */ /* 0x000ea80000300800 */
[----:B------:R1:W-:Y:S04]  /*43b0*/  STS.U16 [R0+0x7800], R11 ;  /* 0x0078000b00007388 */ /* 0x0003e80000000400 */
[----:B0-----:R-:W4:Y:S04]  /*43c0*/  LDL.LU R10, [R1+0x1b0] ;  /* 0x0001b000010a7983 */ /* 0x001f280000300800 */
[----:B------:R-:W-:Y:S04]  /*43d0*/  STS.U16 [R3+0x900], R17 ;  /* 0x0009001103007388 */ /* 0x000fe80000000400 */
[----:B-1----:R-:W5:Y:S04]  /*43e0*/  LDL.LU R11, [R1+0x1ac] ;  /* 0x0001ac00010b7983 */ /* 0x002f680000300800 */
[----:B------:R0:W-:Y:S04]  /*43f0*/  STS.U16 [R3+0x4100], R8 ;  /* 0x0041000803007388 */ /* 0x0001e80000000400 */
[----:B------:R1:W-:Y:S04]  /*4400*/  STS.U16 [R3+0x4900], R2 ;  /* 0x0049000203007388 */ /* 0x0003e80000000400 */
[----:B------:R1:W-:Y:S04]  /*4410*/  STS.U16 [R3+0x5100], R12 ;  /* 0x0051000c03007388 */ /* 0x0003e80000000400 */
[----:B0-----:R-:W5:Y:S04]  /*4420*/  LDL.LU R8, [R1+0x1a8] ;  /* 0x0001a80001087983 */ /* 0x001f680000300800 */
[----:B-1----:R-:W5:Y:S04]  /*4430*/  LDL.LU R2, [R1+0x39c] ;  /* 0x00039c0001027983 */ /* 0x002f680000300800 */
[----:B------:R-:W5:Y:S04]  /*4440*/  LDL.LU R12, [R1+0x394] ;  /* 0x00039400010c7983 */ /* 0x000f680000300800 */
[----:B------:R0:W-:Y:S04]  /*4450*/  STS.U16 [R3+0x5900], R4 ;  /* 0x0059000403007388 */ /* 0x0001e80000000400 */
[----:B------:R-:W-:Y:S04]  /*4460*/  STS.U16 [R3+0x6100], R16 ;  /* 0x0061001003007388 */ /* 0x000fe80000000400 */
[----:B0-----:R-:W5:Y:S04]  /*4470*/  LDL.LU R4, [R1+0x190] ;  /* 0x0001900001047983 */ /* 0x001f680000300800 */
[----:B------:R-:W5:Y:S04]  /*4480*/  LDL.LU R26, [R1+0x178] ;  /* 0x00017800011a7983 */ /* 0x000f680000300800 */
[----:B------:R-:W5:Y:S04]  /*4490*/  LDL.LU R25, [R1+0x154] ;  /* 0x0001540001197983 */ /* 0x000f680000300800 */
[----:B------:R-:W-:Y:S04]  /*44a0*/  STS.U16 [R3+0x6900], R15 ;  /* 0x0069000f03007388 */ /* 0x000fe80000000400 */
[----:B------:R-:W5:Y:S04]  /*44b0*/  LDL.LU R24, [R1+0x150] ;  /* 0x0001500001187983 */ /* 0x000f680000300800 */
[----:B------:R-:W-:Y:S04]  /*44c0*/  STS.U16 [R3+0x7100], R14 ;  /* 0x0071000e03007388 */ /* 0x000fe80000000400 */
[----:B------:R-:W5:Y:S04]  /*44d0*/  LDL.LU R23, [R1+0x12c] ;  /* 0x00012c0001177983 */ /* 0x000f680000300800 */
[----:B------:R-:W-:Y:S04]  /*44e0*/  STS.U16 [R3+0x7900], R13 ;  /* 0x0079000d03007388 */ /* 0x000fe80000000400 */
[----:B------:R-:W5:Y:S04]  /*44f0*/  LDL.LU R22, [R1+0x128] ;  /* 0x0001280001167983 */ /* 0x000f680000300800 */
[----:B------:R0:W-:Y:S04]  /*4500*/  STS.U16 [R3+0x1100], R6 ;  /* 0x0011000603007388 */ /* 0x0001e80000000400 */
[----:B------:R-:W5:Y:S04]  /*4510*/  LDL.LU R21, [R1+0x124] ;  /* 0x0001240001157983 */ /* 0x000f680000300800 */
[----:B------:R-:W-:Y:S04]  /*4520*/  STS.U16 [R3+0x1900], R7 ;  /* 0x0019000703007388 */ /* 0x000fe80000000400 */
[----:B------:R-:W5:Y:S04]  /*4530*/  LDL.LU R20, [R1+0x120] ;  /* 0x0001200001147983 */ /* 0x000f680000300800 */
[----:B---3--:R1:W-:Y:S04]  /*4540*/  STS.U16 [R3+0x2100], R9 ;  /* 0x0021000903007388 */ /* 0x0083e80000000400 */
[----:B------:R-:W3:Y:S04]  /*4550*/  LDL.LU R19, [R1+0x10c] ;  /* 0x00010c0001137983 */ /* 0x000ee80000300800 */
[----:B0-----:R-:W3:Y:S01]  /*4560*/  LDL.LU R6, [R1+0x108] ;  /* 0x0001080001067983 */ /* 0x001ee20000300800 */
[----:B-1----:R-:W-:-:S03]  /*4570*/  LOP3.LUT R9, R0, 0x20, RZ, 0x3c, !PT ;  /* 0x0000002000097812 */ /* 0x002fc600078e3cff */
[----:B------:R-:W3:Y:S04]  /*4580*/  LDL.LU R18, [R1+0xf4] ;  /* 0x0000f40001127983 */ /* 0x000ee80000300800 */
[----:B--2---:R0:W-:Y:S04]  /*4590*/  STS.U16 [R3+0x2900], R5 ;  /* 0x0029000503007388 */ /* 0x0041e80000000400 */
[----:B----4-:R1:W-:Y:S04]  /*45a0*/  STS.U16 [R3+0x3100], R10 ;  /* 0x0031000a03007388 */ /* 0x0103e80000000400 */
[----:B0-----:R-:W2:Y:S04]  /*45b0*/  LDL.LU R5, [R1+0xec] ;  /* 0x0000ec0001057983 */ /* 0x001ea80000300800 */
[----:B-----5:R0:W-:Y:S04]  /*45c0*/  STS.U16 [R3+0x3900], R11 ;  /* 0x0039000b03007388 */ /* 0x0201e80000000400 */
[----:B------:R-:W4:Y:S04]  /*45d0*/  LDL.LU R17, [R1+0xe8] ;  /* 0x0000e80001117983 */ /* 0x000f280000300800 */
[----:B-1----:R-:W5:Y:S04]  /*45e0*/  LDL.LU R10, [R1+0xe0] ;  /* 0x0000e000010a7983 */ /* 0x002f680000300800 */
[----:B0-----:R-:W5:Y:S04]  /*45f0*/  LDL.LU R11, [R1+0xc4] ;  /* 0x0000c400010b7983 */ /* 0x001f680000300800 */
[----:B------:R-:W-:Y:S04]  /*4600*/  STS.U16 [R3+0x100], R8 ;  /* 0x0001000803007388 */ /* 0x000fe80000000400 */
[----:B------:R-:W-:Y:S04]  /*4610*/  STS.U16 [R9+0xa00], R2 ;  /* 0x000a000209007388 */ /* 0x000fe80000000400 */
[----:B------:R0:W-:Y:S04]  /*4620*/  STS.U16 [R9+0x1200], R12 ;  /* 0x0012000c09007388 */ /* 0x0001e80000000400 */
[----:B0-----:R-:W5:Y:S04]  /*4630*/  LDL.LU R12, [R1+0xc0] ;  /* 0x0000c000010c7983 */ /* 0x001f680000300800 */
[----:B------:R-:W-:Y:S04]  /*4640*/  STS.U16 [R9+0x1a00], R4 ;  /* 0x001a000409007388 */ /* 0x000fe80000000400 */
[----:B------:R-:W-:Y:S04]  /*4650*/  STS.U16 [R9+0x200], R26 ;  /* 0x0002001a09007388 */ /* 0x000fe80000000400 */
[----:B------:R-:W-:Y:S04]  /*4660*/  STS.U16 [R9+0x4200], R25 ;  /* 0x0042001909007388 */ /* 0x000fe80000000400 */
[----:B------:R-:W5:Y:S04]  /*4670*/  LDL.LU R16, [R1+0xbc] ;  /* 0x0000bc0001107983 */ /* 0x000f680000300800 */
        /* <DEDUP_REMOVED lines=10> */
[----:B---3--:R-:W-:Y:S04]  /*4720*/  STS.U16 [R9+0x7200], R19 ;  /* 0x0072001309007388 */ /* 0x008fe80000000400 */
[----:B------:R0:W-:Y:S04]  /*4730*/  STS.U16 [R9+0x7a00], R6 ;  /* 0x007a000609007388 */ /* 0x0001e80000000400 */
[----:B------:R-:W3:Y:S04]  /*4740*/  LDL.LU R8, [R1+0x9c] ;  /* 0x00009c0001087983 */ /* 0x000ee80000300800 */
[----:B------:R-:W-:Y:S01]  /*4750*/  STS.U16 [R9+0x2200], R18 ;  /* 0x0022001209007388 */ /* 0x000fe20000000400 */
[----:B0-----:R-:W-:-:S03]  /*4760*/  LOP3.LUT R6, R0, 0x30, RZ, 0x3c, !PT ;  /* 0x0000003000067812 */ /* 0x001fc600078e3cff */
[----:B------:R-:W3:Y:S04]  /*4770*/  LDL.LU R2, [R1+0x98] ;  /* 0x0000980001027983 */ /* 0x000ee80000300800 */
[----:B------:R-:W3:Y:S04]  /*4780*/  LDL.LU R4, [R1+0x94] ;  /* 0x0000940001047983 */ /* 0x000ee80000300800 */
[----:B--2---:R0:W-:Y:S04]  /*4790*/  STS.U16 [R9+0x2a00], R5 ;  /* 0x002a000509007388 */ /* 0x0041e80000000400 */
[----:B----4-:R-:W-:Y:S04]  /*47a0*/  STS.U16 [R9+0x3200], R17 ;  /* 0x0032001109007388 */ /* 0x010fe80000000400 */
[----:B0-----:R-:W2:Y:S04]  /*47b0*/  LDL.LU R5, [R1+0x90] ;  /* 0x0000900001057983 */ /* 0x001ea80000300800 */
[----:B-----5:R0:W-:Y:S04]  /*47c0*/  STS.U16 [R9+0x3a00], R10 ;  /* 0x003a000a09007388 */ /* 0x0201e80000000400 */
[----:B------:R1:W-:Y:S04]  /*47d0*/  STS.U16 [R6+0x4300], R11 ;  /* 0x0043000b06007388 */ /* 0x0003e80000000400 */
[----:B0-----:R-:W4:Y:S04]  /*47e0*/  LDL.LU R9, [R1+0x84] ;  /* 0x0000840001097983 */ /* 0x001f280000300800 */
[----:B------:R-:W5:Y:S04]  /*47f0*/  LDL.LU R10, [R1+0x80] ;  /* 0x00008000010a7983 */ /* 0x000f680000300800 */
[----:B-1----:R-:W5:Y:S04]  /*4800*/  LDL.LU R11, [R1+0x7c] ;  /* 0x00007c00010b7983 */ /* 0x002f680000300800 */
[----:B------:R0:W-:Y:S04]  /*4810*/  STS.U16 [R6+0x4b00], R12 ;  /* 0x004b000c06007388 */ /* 0x0001e80000000400 */
[----:B0-----:R-:W5:Y:S04]  /*4820*/  LDL.LU R12, [R1+0x78] ;  /* 0x00007800010c7983 */ /* 0x001f680000300800 */
[----:B------:R-:W5:Y:S04]  /*4830*/  LDL.LU R26, [R1+0x390] ;  /* 0x00039000011a7983 */ /* 0x000f680000300800 */
[----:B------:R-:W5:Y:S04]  /*4840*/  LDL.LU R25, [R1+0x360] ;  /* 0x0003600001197983 */ /* 0x000f680000300800 */
[----:B------:R-:W5:Y:S04]  /*4850*/  LDL.LU R24, [R1+0x388] ;  /* 0x0003880001187983 */ /* 0x000f680000300800 */
[----:B------:R-:W5:Y:S04]  /*4860*/  LDL.LU R23, [R1+0x17c] ;  /* 0x00017c0001177983 */ /* 0x000f680000300800 */
[----:B------:R-:W-:Y:S04]  /*4870*/  STS.U16 [R6+0x5300], R16 ;  /* 0x0053001006007388 */ /* 0x000fe80000000400 */
[----:B------:R-:W5:Y:S04]  /*4880*/  LDL.LU R22, [R1+0x70] ;  /* 0x0000700001167983 */ /* 0x000f680000300800 */
[----:B------:R-:W-:Y:S04]  /*4890*/  STS.U16 [R6+0x5b00], R15 ;  /* 0x005b000f06007388 */ /* 0x000fe80000000400 */
[----:B------:R-:W5:Y:S04]  /*48a0*/  LDL.LU R21, [R1+0x68] ;  /* 0x0000680001157983 */ /* 0x000f680000300800 */
[----:B------:R0:W-:Y:S04]  /*48b0*/  STS.U16 [R6+0x6300], R14 ;  /* 0x0063000e06007388 */ /* 0x0001e80000000400 */
[----:B------:R-:W5:Y:S04]  /*48c0*/  LDL.LU R20, [R1+0x5c] ;  /* 0x00005c0001147983 */ /* 0x000f680000300800 */
[----:B------:R1:W-:Y:S04]  /*48d0*/  STS.U16 [R6+0x6b00], R13 ;  /* 0x006b000d06007388 */ /* 0x0003e80000000400 */
[----:B------:R-:W5:Y:S04]  /*48e0*/  LDL.LU R19, [R1+0x58] ;  /* 0x0000580001137983 */ /* 0x000f680000300800 */
[----:B------:R0:W-:Y:S04]  /*48f0*/  STS.U16 [R6+0x7300], R3 ;  /* 0x0073000306007388 */ /* 0x0001e80000000400 */
[----:B------:R-:W5:Y:S04]  /*4900*/  LDL.LU R18, [R1+0x54] ;  /* 0x0000540001127983 */ /* 0x000f680000300800 */
[----:B------:R-:W-:Y:S04]  /*4910*/  STS.U16 [R6+0x7b00], R7 ;  /* 0x007b000706007388 */ /* 0x000fe80000000400 */
[----:B0-----:R-:W5:Y:S04]  /*4920*/  LDL.LU R14, [R1+0x4c] ;  /* 0x00004c00010e7983 */ /* 0x001f680000300800 */
[----:B---3--:R-:W-:Y:S04]  /*4930*/  STS.U16 [R6+0x300], R8 ;  /* 0x0003000806007388 */ /* 0x008fe80000000400 */
[----:B-1----:R-:W3:Y:S04]  /*4940*/  LDL.LU R13, [R1+0x48] ;  /* 0x00004800010d7983 */ /* 0x002ee80000300800 */
[----:B------:R0:W-:Y:S04]  /*4950*/  STS.U16 [R6+0xb00], R2 ;  /* 0x000b000206007388 */ /* 0x0001e80000000400 */
[----:B------:R-:W3:Y:S04]  /*4960*/  LDL.LU R3, [R1+0x44] ;  /* 0x0000440001037983 */ /* 0x000ee80000300800 */
[----:B------:R1:W-:Y:S04]  /*4970*/  STS.U16 [R6+0x1300], R4 ;  /* 0x0013000406007388 */ /* 0x0003e80000000400 */
[----:B0-----:R-:W3:Y:S04]  /*4980*/  LDL.LU R2, [R1+0x40] ;  /* 0x0000400001027983 */ /* 0x001ee80000300800 */
[----:B-1----:R-:W3:Y:S04]  /*4990*/  LDL.LU R4, [R1+0x38] ;  /* 0x0000380001047983 */ /* 0x002ee80000300800 */
[----:B--2---:R0:W-:Y:S04]  /*49a0*/  STS.U16 [R6+0x1b00], R5 ;  /* 0x001b000506007388 */ /* 0x0041e80000000400 */
[----:B0-----:R-:W2:Y:S04]  /*49b0*/  LDL.LU R5, [R1+0x34] ;  /* 0x0000340001057983 */ /* 0x001ea80000300800 */
[----:B----4-:R-:W-:Y:S04]  /*49c0*/  STS.U16 [R6+0x2300], R9 ;  /* 0x0023000906007388 */ /* 0x010fe80000000400 */
[----:B-----5:R-:W-:Y:S04]  /*49d0*/  STS.U16 [R6+0x2b00], R10 ;  /* 0x002b000a06007388 */ /* 0x020fe80000000400 */
[----:B------:R-:W4:Y:S04]  /*49e0*/  LDL.LU R16, [R1+0x30] ;  /* 0x0000300001107983 */ /* 0x000f280000300800 */
[----:B------:R-:W-:Y:S04]  /*49f0*/  STS.U16 [R6+0x3300], R11 ;  /* 0x0033000b06007388 */ /* 0x000fe80000000400 */
[----:B------:R-:W5:Y:S04]  /*4a00*/  LDL.LU R15, [R1+0x3a8] ;  /* 0x0003a800010f7983 */ /* 0x000f680000300800 */
[----:B------:R0:W-:Y:S04]  /*4a10*/  STS.U16 [R6+0x3b00], R12 ;  /* 0x003b000c06007388 */ /* 0x0001e80000000400 */
[----:B0-----:R-:W5:Y:S04]  /*4a20*/  LDL.LU R6, [R1+0x194] ;  /* 0x0001940001067983 */ /* 0x001f680000300800 */
[----:B------:R-:W5:Y:S04]  /*4a30*/  LDL.LU R7, [R1+0xf0] ;  /* 0x0000f00001077983 */ /* 0x000f680000300800 */
[----:B------:R-:W5:Y:S04]  /*4a40*/  LDL.LU R8, [R1+0x24] ;  /* 0x0000240001087983 */ /* 0x000f680000300800 */
[----:B------:R-:W5:Y:S04]  /*4a50*/  LDL.LU R9, [R1+0x20] ;  /* 0x0000200001097983 */ /* 0x000f680000300800 */
[----:B------:R-:W5:Y:S04]  /*4a60*/  LDL.LU R10, [R1+0x1c] ;  /* 0x00001c00010a7983 */ /* 0x000f680000300800 */
[----:B------:R-:W5:Y:S04]  /*4a70*/  LDL.LU R11, [R1+0x18] ;  /* 0x00001800010b7983 */ /* 0x000f680000300800 */
[----:B------:R-:W5:Y:S01]  /*4a80*/  LDL.LU R12, [R1+0x14] ;  /* 0x00001400010c7983 */ /* 0x000f620000300800 */
[----:B------:R-:W-:-:S05]  /*4a90*/  LOP3.LUT R17, R0, 0x40, RZ, 0x3c, !PT ;  /* 0x0000004000117812 */ /* 0x000fca00078e3cff */
[----:B------:R0:W-:Y:S04]  /*4aa0*/  STS.U16 [R17+0x1400], R26 ;  /* 0x0014001a11007388 */ /* 0x0001e80000000400 */
[----:B------:R1:W-:Y:S04]  /*4ab0*/  STS.U16 [R17+0x1c00], R25 ;  /* 0x001c001911007388 */ /* 0x0003e80000000400 */
[----:B------:R1:W-:Y:S04]  /*4ac0*/  STS.U16 [R17+0x2400], R24 ;  /* 0x0024001811007388 */ /* 0x0003e80000000400 */
[----:B0-----:R-:W5:Y:S04]  /*4ad0*/  LDL.LU R26, [R1+0xa40] ;  /* 0x000a4000011a7983 */ /* 0x001f680000300800 */
[----:B-1----:R-:W5:Y:S04]  /*4ae0*/  LDL.LU R25, [R1+0xa3c] ;  /* 0x000a3c0001197983 */ /* 0x002f680000300800 */
[----:B------:R0:W-:Y:S04]  /*4af0*/  STS.U16 [R17+0x3400], R23 ;  /* 0x0034001711007388 */ /* 0x0001e80000000400 */
[----:B------:R-:W5:Y:S04]  /*4b00*/  LDL.LU R24, [R1+0xa38] ;  /* 0x000a380001187983 */ /* 0x000f680000300800 */
[----:B------:R1:W-:Y:S04]  /*4b10*/  STS.U16 [R17+0xc00], R22 ;  /* 0x000c001611007388 */ /* 0x0003e80000000400 */
[----:B0-----:R-:W5:Y:S04]  /*4b20*/  LDL.LU R23, [R1+0xa34] ;  /* 0x000a340001177983 */ /* 0x001f680000300800 */
[----:B------:R0:W-:Y:S04]  /*4b30*/  STS.U16 [R17+0x2c00], R21 ;  /* 0x002c001511007388 */ /* 0x0001e80000000400 */
[----:B-1----:R-:W5:Y:S04]  /*4b40*/  LDL.LU R22, [R1+0xa30] ;  /* 0x000a300001167983 */ /* 0x002f680000300800 */
        /* <DEDUP_REMOVED lines=8> */
[----:B---3--:R1:W-:Y:S01]  /*4bd0*/  STS.U16 [R17+0x5400], R13 ;  /* 0x0054000d11007388 */ /* 0x0083e20000000400 */
[----:B0-----:R-:W-:-:S03]  /*4be0*/  LOP3.LUT R14, R0, 0x50, RZ, 0x3c, !PT ;  /* 0x00000050000e7812 */ /* 0x001fc600078e3cff */
[----:B------:R0:W-:Y:S04]  /*4bf0*/  STS.U16 [R17+0x5c00], R3 ;  /* 0x005c000311007388 */ /* 0x0001e80000000400 */
[----:B------:R3:W-:Y:S04]  /*4c00*/  STS.U16 [R17+0x6400], R2 ;  /* 0x0064000211007388 */ /* 0x0007e80000000400 */
[----:B-1----:R-:W5:Y:S04]  /*4c10*/  LDL.LU R13, [R1+0x74] ;  /* 0x00007400010d7983 */ /* 0x002f680000300800 */
[----:B0-----:R-:W5:Y:S04]  /*4c20*/  LDL.LU R3, [R1+0x28] ;  /* 0x0000280001037983 */ /* 0x001f680000300800 */
[----:B------:R0:W-:Y:S04]  /*4c30*/  STS.U16 [R17+0x6c00], R4 ;  /* 0x006c000411007388 */ /* 0x0001e80000000400 */
[----:B---3--:R-:W3:Y:S04]  /*4c40*/  LDL.LU R2, [R1+0x6c] ;  /* 0x00006c0001027983 */ /* 0x008ee80000300800 */
[----:B0-----:R-:W3:Y:S04]  /*4c50*/  LDL.LU R4, [R1+0x8] ;  /* 0x0000080001047983 */ /* 0x001ee80000300800 */
[----:B--2---:R0:W-:Y:S04]  /*4c60*/  STS.U16 [R17+0x7400], R5 ;  /* 0x0074000511007388 */ /* 0x0041e80000000400 */
[----:B0-----:R-:W2:Y:S04]  /*4c70*/  LDL.LU R5, [R1+0x50] ;  /* 0x0000500001057983 */ /* 0x001ea80000300800 */
[----:B----4-:R0:W-:Y:S04]  /*4c80*/  STS.U16 [R17+0x7c00], R16 ;  /* 0x007c001011007388 */ /* 0x0101e80000000400 */
[----:B-----5:R1:W-:Y:S04]  /*4c90*/  STS.U16 [R14+0x500], R15 ;  /* 0x0005000f0e007388 */ /* 0x0203e80000000400 */
[----:B0-----:R-:W4:Y:S04]  /*4ca0*/  LDL.LU R17, [R1+0xa1c] ;  /* 0x000a1c0001117983 */ /* 0x001f280000300800 */
[----:B------:R-:W5:Y:S04]  /*4cb0*/  LDL.LU R16, [R1+0xa18] ;  /* 0x000a180001107983 */ /* 0x000f680000300800 */
[----:B-1----:R-:W2:Y:S04]  /*4cc0*/  LDL.LU R15, [R1+0xa14] ;  /* 0x000a1400010f7983 */ /* 0x002ea80000300800 */
[----:B------:R0:W-:Y:S04]  /*4cd0*/  STS.U16 [R14+0xd00], R6 ;  /* 0x000d00060e007388 */ /* 0x0001e80000000400 */
[----:B------:R1:W-:Y:S04]  /*4ce0*/  STS.U16 [R14+0x1500], R7 ;  /* 0x001500070e007388 */ /* 0x0003e80000000400 */
[----:B------:R1:W-:Y:S04]  /*4cf0*/  STS.U16 [R14+0x1d00], R8 ;  /* 0x001d00080e007388 */ /* 0x0003e80000000400 */
[----:B0-----:R-:W2:Y:S04]  /*4d00*/  LDL.LU R6, [R1+0xa10] ;  /* 0x000a100001067983 */ /* 0x001ea80000300800 */
[----:B-1----:R-:W2:Y:S04]  /*4d10*/  LDL.LU R7, [R1+0xa0c] ;  /* 0x000a0c0001077983 */ /* 0x002ea80000300800 */
[----:B------:R-:W2:Y:S04]  /*4d20*/  LDL.LU R8, [R1+0xa08] ;  /* 0x000a080001087983 */ /* 0x000ea80000300800 */
[----:B------:R0:W-:Y:S04]  /*4d30*/  STS.U16 [R14+0x2500], R9 ;  /* 0x002500090e007388 */ /* 0x0001e80000000400 */
[----:B------:R1:W-:Y:S04]  /*4d40*/  STS.U16 [R14+0x2d00], R10 ;  /* 0x002d000a0e007388 */ /* 0x0003e80000000400 */
[----:B------:R1:W-:Y:S04]  /*4d50*/  STS.U16 [R14+0x3500], R11 ;  /* 0x0035000b0e007388 */ /* 0x0003e80000000400 */
[----:B0-----:R-:W2:Y:S04]  /*4d60*/  LDL.LU R9, [R1+0xa04] ;  /* 0x000a040001097983 */ /* 0x001ea80000300800 */
[----:B-1----:R-:W2:Y:S04]  /*4d70*/  LDL.LU R10, [R1+0xa00] ;  /* 0x000a0000010a7983 */ /* 0x002ea80000300800 */
[----:B------:R-:W2:Y:S04]  /*4d80*/  LDL.LU R11, [R1+0x9fc] ;  /* 0x0009fc00010b7983 */ /* 0x000ea80000300800 */
[----:B------:R0:W-:Y:S04]  /*4d90*/  STS.U16 [R14+0x3d00], R12 ;  /* 0x003d000c0e007388 */ /* 0x0001e80000000400 */
[----:B0-----:R-:W2:Y:S01]  /*4da0*/  LDL.LU R12, [R1+0x9f8] ;  /* 0x0009f800010c7983 */ /* 0x001ea20000300800 */
[----:B------:R-:W-:-:S03]  /*4db0*/  LOP3.LUT R0, R0, 0x60, RZ, 0x3c, !PT ;  /* 0x0000006000007812 */ /* 0x000fc600078e3cff */
[----:B--2---:R0:W-:Y:S04]  /*4dc0*/  STS.U16 [R14+0x4500], R12 ;  /* 0x0045000c0e007388 */ /* 0x0041e80000000400 */
[----:B------:R1:W-:Y:S04]  /*4dd0*/  STS.U16 [R14+0x4d00], R11 ;  /* 0x004d000b0e007388 */ /* 0x0003e80000000400 */
[----:B------:R2:W-:Y:S04]  /*4de0*/  STS.U16 [R14+0x5500], R10 ;  /* 0x0055000a0e007388 */ /* 0x0005e80000000400 */
[----:B0-----:R-:W3:Y:S04]  /*4df0*/  LDL.LU R12, [R1] ;  /* 0x00000000010c7983 */ /* 0x001ee80000300800 */
[----:B-1----:R-:W3:Y:S04]  /*4e00*/  LDL.LU R11, [R1+0x4] ;  /* 0x00000400010b7983 */ /* 0x002ee80000300800 */
[----:B--2---:R-:W2:Y:S04]  /*4e10*/  LDL.LU R10, [R1+0xc] ;  /* 0x00000c00010a7983 */ /* 0x004ea80000300800 */
[----:B------:R0:W-:Y:S04]  /*4e20*/  STS.U16 [R14+0x5d00], R9 ;  /* 0x005d00090e007388 */ /* 0x0001e80000000400 */
[----:B0-----:R-:W2:Y:S04]  /*4e30*/  LDL.LU R9, [R1+0x10] ;  /* 0x0000100001097983 */ /* 0x001ea80000300800 */
[----:B------:R-:W2:Y:S04]  /*4e40*/  LDL.LU R0, [R1+0x9f4] ;  /* 0x0009f40001007983 */ /* 0x000ea80000300800 */
[----:B--2---:R0:W-:Y:S04]  /*4e50*/  STS.U16 [R14+0x6500], R0 ;  /* 0x006500000e007388 */ /* 0x0041e80000000400 */
[----:B0-----:R-:W0:Y:S04]  /*4e60*/  S2R R0, SR_TID.X ;  /* 0x0000000000007919 */ /* 0x001e280000002100 */
[----:B------:R1:W-:Y:S04]  /*4e70*/  STS.U16 [R14+0x6d00], R8 ;  /* 0x006d00080e007388 */ /* 0x0003e80000000400 */
[----:B------:R-:W-:Y:S04]  /*4e80*/  STS.U16 [R14+0x7500], R7 ;  /* 0x007500070e007388 */ /* 0x000fe80000000400 */
[----:B------:R2:W-:Y:S04]  /*4e90*/  STS.U16 [R14+0x7d00], R6 ;  /* 0x007d00060e007388 */ /* 0x0005e80000000400 */
[----:B-1----:R-:W4:Y:S04]  /*4ea0*/  LDL.LU R8, [R1+0x2c] ;  /* 0x00002c0001087983 */ /* 0x002f280000300800 */
[----:B--2---:R-:W2:Y:S01]  /*4eb0*/  LDL.LU R14, [R1+0x9f0] ;  /* 0x0009f000010e7983 */ /* 0x004ea20000300800 */
[----:B0-----:R-:W-:-:S03]  /*4ec0*/  LOP3.LUT R0, R0, 0x7f, RZ, 0xc0, !PT ;  /* 0x0000007f00007812 */ /* 0x001fc600078ec0ff */
[----:B------:R-:W2:Y:S01]  /*4ed0*/  LDL.LU R6, [R1+0x3c] ;  /* 0x00003c0001067983 */ /* 0x000ea20000300800 */
[----:B------:R-:W-:-:S04]  /*4ee0*/  SHF.L.U32 R0, R0, 0x1, RZ ;  /* 0x0000000100007819 */ /* 0x000fc800000006ff */
[----:B------:R-:W-:-:S05]  /*4ef0*/  LOP3.LUT R7, R0, 0x60, RZ, 0x3c, !PT ;  /* 0x0000006000077812 */ /* 0x000fca00078e3cff */
[----:B------:R0:W-:Y:S04]  /*4f00*/  STS.U16 [R7+0x600], R13 ;  /* 0x0006000d07007388 */ /* 0x0001e80000000400 */
[----:B------:R1:W-:Y:S04]  /*4f10*/  STS.U16 [R7+0xe00], R3 ;  /* 0x000e000307007388 */ /* 0x0003e80000000400 */
[----:B---3--:R3:W-:Y:S04]  /*4f20*/  STS.U16 [R7+0x1600], R2 ;  /* 0x0016000207007388 */ /* 0x0087e80000000400 */
[----:B0-----:R-:W2:Y:S04]  /*4f30*/  LDL.LU R13, [R1+0x9ec] ;  /* 0x0009ec00010d7983 */ /* 0x001ea80000300800 */
[----:B-1----:R-:W2:Y:S04]  /*4f40*/  LDL.LU R3, [R1+0x9e8] ;  /* 0x0009e80001037983 */ /* 0x002ea80000300800 */
[----:B---3--:R-:W3:Y:S04]  /*4f50*/  LDL.LU R2, [R1+0x9e4] ;  /* 0x0009e40001027983 */ /* 0x008ee80000300800 */
[----:B------:R0:W-:Y:S04]  /*4f60*/  STS.U16 [R7+0x1e00], R4 ;  /* 0x001e000407007388 */ /* 0x0001e80000000400 */
[----:B------:R1:W-:Y:S04]  /*4f70*/  STS.U16 [R7+0x2600], R5 ;  /* 0x0026000507007388 */ /* 0x0003e80000000400 */
[----:B0-----:R-:W2:Y:S04]  /*4f80*/  LDL.LU R4, [R1+0x9e0] ;  /* 0x0009e00001047983 */ /* 0x001ea80000300800 */
[----:B-1----:R-:W2:Y:S01]  /*4f90*/  LDL.LU R5, [R1+0x9dc] ;  /* 0x0009dc0001057983 */ /* 0x002ea20000300800 */
[----:B------:R-:W-:-:S03]  /*4fa0*/  LOP3.LUT R0, R0, 0x70, RZ, 0x3c, !PT ;  /* 0x0000007000007812 */ /* 0x000fc600078e3cff */
[----:B--2---:R-:W-:Y:S04]  /*4fb0*/  STS.U16 [R7+0x2e00], R5 ;  /* 0x002e000507007388 */ /* 0x004fe80000000400 */
[----:B------:R-:W-:Y:S04]  /*4fc0*/  STS.U16 [R7+0x3600], R6 ;  /* 0x0036000607007388 */ /* 0x000fe80000000400 */
[----:B------:R-:W-:Y:S04]  /*4fd0*/  STS.U16 [R7+0x3e00], R4 ;  /* 0x003e000407007388 */ /* 0x000fe80000000400 */
[----:B------:R-:W-:Y:S04]  /*4fe0*/  STS.U16 [R7+0x4600], R3 ;  /* 0x0046000307007388 */ /* 0x000fe80000000400 */
[----:B------:R-:W-:Y:S04]  /*4ff0*/  STS.U16 [R7+0x4e00], R13 ;  /* 0x004e000d07007388 */ /* 0x000fe80000000400 */
[----:B------:R-:W-:Y:S04]  /*5000*/  STS.U16 [R7+0x5600], R14 ;  /* 0x0056000e07007388 */ /* 0x000fe80000000400 */
[----:B-----5:R-:W-:Y:S04]  /*5010*/  STS.U16 [R7+0x5e00], R16 ;  /* 0x005e001007007388 */ /* 0x020fe80000000400 */
[----:B----4-:R-:W-:Y:S04]  /*5020*/  STS.U16 [R7+0x6600], R17 ;  /* 0x0066001107007388 */ /* 0x010fe80000000400 */
[----:B------:R-:W-:Y:S04]  /*5030*/  STS.U16 [R7+0x6e00], R19 ;  /* 0x006e001307007388 */ /* 0x000fe80000000400 */
        /* <DEDUP_REMOVED lines=10> */
[----:B---3--:R0:W-:Y:S04]  /*50e0*/  STS.U16 [R0+0x7f00], R2 ;  /* 0x007f000200007388 */ /* 0x0081e80000000400 */
[----:B------:R-:W-:Y:S04]  /*50f0*/  STS.U16 [R0+0x4700], R23 ;  /* 0x0047001700007388 */ /* 0x000fe80000000400 */
[----:B------:R-:W-:Y:S01]  /*5100*/  STS.U16 [R0+0x4f00], R24 ;  /* 0x004f001800007388 */ /* 0x000fe20000000400 */
[----:B0-----:R-:W-:-:S03]  /*5110*/  IMAD.MOV.U32 R2, RZ, RZ, 0x3f800000 ;  /* 0x3f800000ff027424 */ /* 0x001fc600078e00ff */
[----:B------:R-:W-:Y:S04]  /*5120*/  STS.U16 [R0+0x5700], R25 ;  /* 0x0057001900007388 */ /* 0x000fe80000000400 */
[----:B------:R-:W-:Y:S04]  /*5130*/  STS.U16 [R0+0x5f00], R26 ;  /* 0x005f001a00007388 */ /* 0x000fe80000000400 */
[----:B------:R-:W-:Y:S01]  /*5140*/  STS.U16 [R0+0x6700], R27 ;  /* 0x0067001b00007388 */ /* 0x000fe20000000400 */
[----:B------:R-:W-:-:S03]  /*5150*/  IMAD.MOV.U32 R3, RZ, RZ, -0x800000 ;  /* 0xff800000ff037424 */ /* 0x000fc600078e00ff */
[----:B------:R-:W-:Y:S04]  /*5160*/  STS.U16 [R0+0x6f00], R28 ;  /* 0x006f001c00007388 */ /* 0x000fe80000000400 */
[----:B------:R0:W-:Y:S04]  /*5170*/  STS.U16 [R0+0x7700], R29 ;  /* 0x0077001d00007388 */ /* 0x0001e80000000400 */
[----:B------:R1:W-:Y:S01]  /*5180*/  STL [R1+0x590], R2 ;  /* 0x0005900201007387 */ /* 0x0003e20000100800 */
[----:B0-----:R-:W-:Y:S02]  /*5190*/  MOV R0, 0xff800000 ;  /* 0xff80000000007802 */ /* 0x001fe40000000f00 */
[----:B-1----:R-:W-:-:S03]  /*51a0*/  MOV R2, 0xff800000 ;  /* 0xff80000000027802 */ /* 0x002fc60000000f00 */
[----:B------:R-:W-:Y:S04]  /*51b0*/  STL [R1+0x350], R0 ;  /* 0x0003500001007387 */ /* 0x000fe80000100800 */
[----:B------:R0:W-:Y:S04]  /*51c0*/  STL [R1+0x354], R3 ;  /* 0x0003540301007387 */ /* 0x0001e80000100800 */
[----:B------:R1:W-:Y:S04]  /*51d0*/  STL [R1+0x3d0], R2 ;  /* 0x0003d00201007387 */ /* 0x0003e80000100800 */
[----:B------:R2:W-:Y:S01]  /*51e0*/  STL [R1+0x3d4], R0 ;  /* 0x0003d40001007387 */ /* 0x0005e20000100800 */
[----:B0-----:R-:W-:Y:S01]  /*51f0*/  IMAD.MOV.U32 R3, RZ, RZ, 0x3f800000 ;  /* 0x3f800000ff037424 */ /* 0x001fe200078e00ff */
[----:B-1----:R-:W-:-:S04]  /*5200*/  MOV R2, 0x3f800000 ;  /* 0x3f80000000027802 */ /* 0x002fc80000000f00 */
[----:B------:R-:W-:Y:S01]  /*5210*/  STL [R1+0x594], R3 ;  /* 0x0005940301007387 */ /* 0x000fe20000100800 */
[----:B--2---:R-:W-:-:S03]  /*5220*/  IMAD.MOV.U32 R0, RZ, RZ, 0x3f800000 ;  /* 0x3f800000ff007424 */ /* 0x004fc600078e00ff */
[----:B------:R-:W-:Y:S04]  /*5230*/  STL [R1+0x598], R2 ;  /* 0x0005980201007387 */ /* 0x000fe80000100800 */
[----:B------:R-:W-:Y:S04]  /*5240*/  STL [R1+0x460], RZ ;  /* 0x000460ff01007387 */ /* 0x000fe80000100800 */
[----:B------:R0:W-:Y:S04]  /*5250*/  STL [R1+0x59c], R0 ;  /* 0x00059c0001007387 */ /* 0x0001e80000100800 */
[----:B------:R1:W-:Y:S04]  /*5260*/  STL [R1+0x464], RZ ;  /* 0x000464ff01007387 */ /* 0x0003e80000100800 */
        /* <DEDUP_REMOVED lines=99> */
[----:B------:R-:W2:Y:S04]  /*58a0*/  S2R R29, SR_CTAID.X ;  /* 0x00000000001d7919 */ /* 0x000ea80000002500 */
        /* <DEDUP_REMOVED lines=19> */
[----:B------:R1:W-:Y:S01]  /*59e0*/  STL [R1+0x380], RZ ;  /* 0x000380ff01007387 */ /* 0x0003e20000100800 */
[----:B--2---:R-:W-:-:S03]  /*59f0*/  SHF.L.U32 R29, R29, 0x7, RZ ;  /* 0x000000071d1d7819 */ /* 0x004fc600000006ff */
[----:B------:R1:W-:Y:S04]  /*5a00*/  STL [R1+0x384], RZ ;  /* 0x000384ff01007387 */ /* 0x0003e80000100800 */
[----:B------:R1:W-:Y:S04]  /*5a10*/  STL [R1+0x388], RZ ;  /* 0x000388ff01007387 */ /* 0x0003e80000100800 */
[----:B------:R1:W-:Y:S04]  /*5a20*/  STL [R1+0x38c], RZ ;  /* 0x00038cff01007387 */ /* 0x0003e80000100800 */
[----:B------:R-:W2:Y:S04]  /*5a30*/  S2R R18, SR_TID.X ;  /* 0x0000000000127919 */ /* 0x000ea80000002100 */
[----:B------:R1:W-:Y:S01]  /*5a40*/  STL [R1+0x3a0], RZ ;  /* 0x0003a0ff01007387 */ /* 0x0003e20000100800 */
[----:B0-----:R-:W-:-:S03]  /*5a50*/  IADD3 R0, R29, 0x80, RZ ;  /* 0x000000801d007810 */ /* 0x001fc60007ffe0ff */
[----:B------:R1:W-:Y:S04]  /*5a60*/  STL [R1+0x3a4], RZ ;  /* 0x0003a4ff01007387 */ /* 0x0003e80000100800 */
[----:B------:R1:W-:Y:S04]  /*5a70*/  STL [R1+0x3a8], RZ ;  /* 0x0003a8ff01007387 */ /* 0x0003e80000100800 */
[----:B------:R1:W-:Y:S01]  /*5a80*/  STL [R1+0x3ac], RZ ;  /* 0x0003acff01007387 */ /* 0x0003e20000100800 */
[----:B------:R-:W-:Y:S02]  /*5a90*/  ISETP.GE.AND P0, PT, R0, 0x1, PT ;  /* 0x000000010000780c */ /* 0x000fe40003f06270 */
[C---:B--2---:R-:W-:Y:S01]  /*5aa0*/  LOP3.LUT R10, R18.reuse, 0x60, RZ, 0xc0, !PT ;  /* 0x00000060120a7812 */ /* 0x044fe200078ec0ff */
[C---:B------:R-:W-:Y:S01]  /*5ab0*/  IMAD.SHL.U32 R19, R18.reuse, 0x2, RZ ;  /* 0x0000000212137824 */ /* 0x040fe200078e00ff */
[----:B------:R-:W-:-:S09]  /*5ac0*/  LOP3.LUT R11, R18, 0x1c, RZ, 0xc0, !PT ;  /* 0x0000001c120b7812 */ /* 0x000fd200078ec0ff */
[----:B------:R-:W-:Y:S05]  /*5ad0*/  @!P0 BRA `(.L_x_0) ;  /* 0x0001b1d000008947 */ /* 0x000fea0003800000 */
[----:B-1----:R-:W-:Y:S01]  /*5ae0*/  SHF.R.U32.HI R23, RZ, 0x6, R18 ;  /* 0x00000006ff177819 */ /* 0x002fe20000011612 */
[----:B------:R-:W0:Y:S01]  /*5af0*/  S2R R12, SR_TID.X ;  /* 0x00000000000c7919 */ /* 0x000e220000002100 */
[----:B------:R-:W-:Y:S02]  /*5b00*/  MOV R0, c[0x0][0x1b8] ;  /* 0x00006e0000007a02 */ /* 0x000fe40000000f00 */
[----:B------:R-:W-:Y:S01]  /*5b10*/  SGXT.U32 R23, R23, 0x1 ;  /* 0x000000011717781a */ /* 0x000fe20000000000 */
[----:B------:R-:W1:Y:S01]  /*5b20*/  S2R R20, SR_CTAID.Y ;  /* 0x0000000000147919 */ /* 0x000e620000002600 */
[----:B------:R-:W-:Y:S02]  /*5b30*/  SHF.R.U32.HI R16, RZ, 0x1, R10 ;  /* 0x00000001ff107819 */ /* 0x000fe4000001160a */
[C---:B------:R-:W-:Y:S01]  /*5b40*/  LOP3.LUT P0, RZ, R18.reuse, 0x40, RZ, 0xc0, !PT ;  /* 0x0000004012ff7812 */ /* 0x040fe2000780c0ff */
[----:B------:R-:W-:Y:S01]  /*5b50*/  IMAD R23, R23, c[0x0][0x1b8], RZ ;  /* 0x00006e0017177a24 */ /* 0x000fe200078e02ff */
[----:B------:R-:W-:-:S02]  /*5b60*/  LOP3.LUT R22, R18, 0x3f, RZ, 0xc0, !PT ;  /* 0x0000003f12167812 */ /* 0x000fc400078ec0ff */
[----:B------:R-:W-:Y:S01]  /*5b70*/  LEA.HI R16, R11, R16, RZ, 0x1e ;  /* 0x000000100b107211 */ /* 0x000fe200078ff0ff */
[----:B------:R-:W-:Y:S01]  /*5b80*/  IMAD R24, R0, 0x2, R23 ;  /* 0x0000000200187824 */ /* 0x000fe200078e0217 */
[----:B------:R-:W-:Y:S02]  /*5b90*/  SEL R14, RZ, 0x90, !P0 ;  /* 0x00000090ff0e7807 */ /* 0x000fe40004000000 */
[C---:B------:R-:W-:Y:S01]  /*5ba0*/  SHF.L.U32 R13, R22.reuse, 0x1, RZ ;  /* 0x00000001160d7819 */ /* 0x040fe200000006ff */
[----:B------:R-:W-:Y:S01]  /*5bb0*/  IMAD R22, R22, c[0x0][0x1b4], RZ ;  /* 0x00006d0016167a24 */ /* 0x000fe200078e02ff */
[----:B------:R-:W-:-:S05]  /*5bc0*/  LEA R27, R0, R24, 0x1 ;  /* 0x00000018001b7211 */ /* 0x000fca00078e08ff */
[----:B------:R-:W-:Y:S01]  /*5bd0*/  IMAD R25, R0, 0x2, R27 ;  /* 0x0000000200197824 */ /* 0x000fe200078e021b */
[----:B0-----:R-:W-:-:S04]  /*5be0*/  LOP3.LUT R12, R12, 0x7f, RZ, 0xc0, !PT ;  /* 0x0000007f0c0c7812 */ /* 0x001fc800078ec0ff */
[----:B------:R-:W-:Y:S01]  /*5bf0*/  LEA R26, R0, R25, 0x1 ;  /* 0x00000019001a7211 */ /* 0x000fe200078e08ff */
[----:B-1----:R-:W-:Y:S02]  /*5c00*/  IMAD R15, R20, c[0x0][0x1a0], RZ ;  /* 0x00006800140f7a24 */ /* 0x002fe400078e02ff */
[----:B------:R-:W-:Y:S02]  /*5c10*/  IMAD R21, R12, c[0x0][0x1a8], RZ ;  /* 0x00006a000c157a24 */ /* 0x000fe400078e02ff */
[C---:B------:R-:W-:Y:S02]  /*5c20*/  IMAD R28, R0.reuse, 0x2, R26 ;  /* 0x00000002001c7824 */ /* 0x040fe400078e021a */
[----:B------:R-:W-:Y:S01]  /*5c30*/  IMAD.SHL.U32 R12, R15, 0x2, RZ ;  /* 0x000000020f0c7824 */ /* 0x000fe200078e00ff */
[C---:B------:R-:W-:Y:S01]  /*5c40*/  SHF.L.U32 R17, R21.reuse, 0x1, RZ ;  /* 0x0000000115117819 */ /* 0x040fe200000006ff */
[----:B------:R-:W-:Y:S01]  /*5c50*/  IMAD.HI R21, R21, 0x2, RZ ;  /* 0x0000000215157827 */ /* 0x000fe200078e02ff */
[----:B------:R-:W-:-:S05]  /*5c60*/  LEA R2, R0, R28, 0x1 ;  /* 0x0000001c00027211 */ /* 0x000fca00078e08ff */
[----:B------:R-:W-:-:S05]  /*5c70*/  IMAD R3, R0, 0x2, R2 ;  /* 0x0000000200037824 */ /* 0x000fca00078e0202 */
[C---:B------:R-:W-:Y:S01]  /*5c80*/  LEA R4, R0.reuse, R3, 0x1 ;  /* 0x0000000300047211 */ /* 0x040fe200078e08ff */
[----:B------:R0:W-:Y:S04]  /*5c90*/  STL.64 [R1+0xa50], R2 ;  /* 0x000a500201007387 */ /* 0x0001e80000100a00 */
[----:B------:R-:W-:-:S05]  /*5ca0*/  IMAD R5, R0, 0x2, R4 ;  /* 0x0000000200057824 */ /* 0x000fca00078e0204 */
[----:B------:R-:W-:Y:S02]  /*5cb0*/  LEA R6, R0, R5, 0x1 ;  /* 0x0000000500067211 */ /* 0x000fe400078e08ff */
[----:B0-----:R-:W-:Y:S01]  /*5cc0*/  IADD3 R3, R29, R16, RZ ;  /* 0x000000101d037210 */ /* 0x001fe20007ffe0ff */
[----:B------:R-:W-:Y:S01]  /*5cd0*/  IMAD R16, R20, c[0x0][0x1b0], RZ ;  /* 0x00006c0014107a24 */ /* 0x000fe200078e02ff */
[----:B------:R-:W-:Y:S01]  /*5ce0*/  LOP3.LUT R2, R14, R13, RZ, 0x3c, !PT ;  /* 0x0000000d0e027212 */ /* 0x000fe200078e3cff */
[----:B------:R-:W-:Y:S01]  /*5cf0*/  IMAD R7, R0, 0x2, R6 ;  /* 0x0000000200077824 */ /* 0x000fe200078e0206 */
[----:B------:R-:W-:Y:S01]  /*5d00*/  LOP3.LUT R20, R19, 0x10, RZ, 0xc0, !PT ;  /* 0x0000001013147812 */ /* 0x000fe200078ec0ff */
[----:B------:R-:W-:Y:S01]  /*5d10*/  IMAD.HI R3, R15, 0x2, RZ ;  /* 0x000000020f037827 */ /* 0x000fe200078e02ff */
[----:B------:R-:W-:Y:S02]  /*5d20*/  SHF.L.U32 R29, R18, 0x7, RZ ;  /* 0x00000007121d7819 */ /* 0x000fe400000006ff */
[----:B------:R-:W-:-:S02]  /*5d30*/  LEA R8, R0, R7, 0x1 ;  /* 0x0000000700087211 */ /* 0x000fc400078e08ff */
[----:B------:R-:W-:Y:S02]  /*5d40*/  LOP3.LUT R20, R20, 0x60, R18, 0xf8, !PT ;  /* 0x0000006014147812 */ /* 0x000fe400078ef812 */
[----:B------:R-:W-:Y:S01]  /*5d50*/  SHF.L.U32 R19, R16, 0x1, RZ ;  /* 0x0000000110137819 */ /* 0x000fe200000006ff */
[----:B------:R-:W-:Y:S01]  /*5d60*/  IMAD R9, R0, 0x2, R8 ;  /* 0x0000000200097824 */ /* 0x000fe200078e0208 */
[----:B------:R-:W-:-:S04]  /*5d70*/  LOP3.LUT R29, R29, 0x800, RZ, 0xc0, !PT ;  /* 0x000008001d1d7812 */ /* 0x000fc800078ec0ff */
[C---:B------:R-:W-:Y:S01]  /*5d80*/  LEA R10, R0.reuse, R9, 0x1 ;  /* 0x00000009000a7211 */ /* 0x040fe200078e08ff */
[----:B------:R0:W-:Y:S04]  /*5d90*/  STL.64 [R1+0xa48], R8 ;  /* 0x000a480801007387 */ /* 0x0001e80000100a00 */
[C---:B------:R-:W-:Y:S01]  /*5da0*/  IMAD R11, R0.reuse, 0x2, R10 ;  /* 0x00000002000b7824 */ /* 0x040fe200078e020a */
[----:B------:R1:W-:Y:S01]  /*5db0*/  STL [R1+0x404], R2 ;  /* 0x0004040201007387 */ /* 0x0003e20000100800 */
[----:B0-----:R-:W-:Y:S02]  /*5dc0*/  IADD3 R8, P0, P1, R17, c[0x0][0x168], R12 ;  /* 0x00005a0011087a10 */ /* 0x001fe4000791e00c */
[----:B------:R-:W-:Y:S01]  /*5dd0*/  IMAD R12, R0, 0x2, R11 ;  /* 0x00000002000c7824 */ /* 0x000fe200078e020b */
[----:B------:R-:W-:Y:S01]  /*5de0*/  LOP3.LUT R9, R18, 0x7, RZ, 0xc0, !PT ;  /* 0x0000000712097812 */ /* 0x000fe200078ec0ff */
[----:B------:R-:W-:-:S02]  /*5df0*/  IMAD.SHL.U32 R18, R22, 0x2, RZ ;  /* 0x0000000216127824 */ /* 0x000fc400078e00ff */
[----:B------:R-:W-:Y:S02]  /*5e00*/  IMAD R13, R0, 0x2, R12 ;  /* 0x00000002000d7824 */ /* 0x000fe400078e020c */
[----:B------:R-:W-:Y:S01]  /*5e10*/  IMAD R9, R9, 0x110, RZ ;  /* 0x0000011009097824 */ /* 0x000fe200078e02ff */
[----:B------:R-:W-:Y:S01]  /*5e20*/  IADD3 R18, P2, P3, R18, c[0x0][0x170], R19 ;  /* 0x00005c0012127a10 */ /* 0x000fe20007b5e013 */
[----:B------:R-:W-:Y:S02]  /*5e30*/  IMAD R14, R0, 0x2, R13 ;  /* 0x00000002000e7824 */ /* 0x000fe400078e020d */
[----:B-1----:R-:W-:Y:S01]  /*5e40*/  IMAD.HI R2, R16, 0x2, RZ ;  /* 0x0000000210027827 */ /* 0x002fe200078e02ff */
[----:B------:R-:W-:Y:S02]  /*5e50*/  LOP3.LUT R20, R9, R20, RZ, 0x3c, !PT ;  /* 0x0000001409147212 */ /* 0x000fe400078e3cff */
[----:B------:R-:W-:Y:S01]  /*5e60*/  IADD3.X R9, R21, c[0x0][0x16c], R3, P0, P1 ;  /* 0x00005b0015097a10 */ /* 0x000fe200007e2403 */
[----:B------:R-:W-:Y:S01]  /*5e70*/  IMAD R15, R0, 0x2, R14 ;  /* 0x00000002000f7824 */ /* 0x000fe200078e020e */
[----:B------:R-:W-:Y:S01]  /*5e80*/  IADD3 R3, R29, R20, RZ ;  /* 0x000000141d037210 */ /* 0x000fe20007ffe0ff */
[----:B------:R-:W-:-:S03]  /*5e90*/  IMAD.HI R22, R22, 0x2, RZ ;  /* 0x0000000216167827 */ /* 0x000fc600078e02ff */
[----:B------:R0:W-:Y:S01]  /*5ea0*/  STL.64 [R1+0xa40], R14 ;  /* 0x000a400e01007387 */ /* 0x0001e20000100a00 */
[----:B------:R-:W-:Y:S02]  /*5eb0*/  LEA R16, R0, R15, 0x1 ;  /* 0x0000000f00107211 */ /* 0x000fe400078e08ff */
[----:B------:R-:W-:Y:S01]  /*5ec0*/  IADD3.X R20, R22, c[0x0][0x174], R2, P2, P3 ;  /* 0x00005d0016147a10 */ /* 0x000fe200017e6402 */
[----:B------:R-:W-:Y:S01]  /*5ed0*/  STL.64 [R1+0x438], R8 ;  /* 0x0004380801007387 */ /* 0x000fe20000100a00 */
[----:B------:R-:W-:Y:S02]  /*5ee0*/  LEA R2, P2, R27, R18, 0x1 ;  /* 0x000000121b027211 */ /* 0x000fe400078408ff */
[----:B------:R-:W-:Y:S01]  /*5ef0*/  LEA R17, R0, R16, 0x1 ;  /* 0x0000001000117211 */ /* 0x000fe200078e08ff */
[----:B------:R1:W-:Y:S01]  /*5f00*/  STL [R1+0x424], R3 ;  /* 0x0004240301007387 */ /* 0x0003e20000100800 */
[----:B0-----:R-:W-:-:S03]  /*5f10*/  LEA R14, P0, R23, R18, 0x1 ;  /* 0x00000012170e7211 */ /* 0x001fc600078008ff */
[----:B------:R-:W-:Y:S01]  /*5f20*/  IMAD R19, R0, 0x2, R17 ;  /* 0x0000000200137824 */ /* 0x000fe200078e0211 */
[----:B------:R-:W-:-:S03]  /*5f30*/  LEA.HI.X.SX32 R15, R23, R20, 0x1, P0 ;  /* 0x00000014170f7211 */ /* 0x000fc600000f0eff */
[----:B------:R-:W-:Y:S01]  /*5f40*/  IMAD R21, R0, 0x2, R19 ;  /* 0x0000000200157824 */ /* 0x000fe200078e0213 */
[----:B-1----:R-:W-:Y:S02]  /*5f50*/  LEA.HI.X.SX32 R3, R27, R20, 0x1, P2 ;  /* 0x000000141b037211 */ /* 0x002fe400010f0eff */
[----:B------:R-:W-:Y:S01]  /*5f60*/  LEA R8, P1, R24, R18, 0x1 ;  /* 0x0000001218087211 */ /* 0x000fe200078208ff */
[----:B------:R0:W-:Y:S01]  /*5f70*/  STL.64 [R1+0x990], R14 ;  /* 0x0009900e01007387 */ /* 0x0001e20000100a00 */
[----:B------:R-:W-:Y:S02]  /*5f80*/  LEA R22, R0, R21, 0x1 ;  /* 0x0000001500167211 */ /* 0x000fe400078e08ff */
[----:B------:R-:W-:Y:S01]  /*5f90*/  LEA.HI.X.SX32 R9, R24, R20, 0x1, P1 ;  /* 0x0000001418097211 */ /* 0x000fe200008f0eff */
[----:B------:R1:W-:Y:S02]  /*5fa0*/  STL.64 [R1+0x980], R2 ;  /* 0x0009800201007387 */ /* 0x0003e40000100a00 */
[----:B------:R-:W-:-:S02]  /*5fb0*/  IMAD R23, R0, 0x2, R22 ;  /* 0x0000000200177824 */ /* 0x000fc400078e0216 */
[----:B------:R2:W-:Y:S03]  /*5fc0*/  STL.64 [R1+0x988], R8 ;  /* 0x0009880801007387 */ /* 0x0005e60000100a00 */
[----:B------:R-:W-:Y:S02]  /*5fd0*/  LEA R24, R0, R23, 0x1 ;  /* 0x0000001700187211 */ /* 0x000fe400078e08ff */
[-C--:B0-----:R-:W-:Y:S02]  /*5fe0*/  LEA R14, P1, R26, R18.reuse, 0x1 ;  /* 0x000000121a0e7211 */ /* 0x081fe400078208ff */
[----:B-1----:R-:W-:-:S04]  /*5ff0*/  LEA R2, P0, R25, R18, 0x1 ;  /* 0x0000001219027211 */ /* 0x002fc800078008ff */
[----:B------:R-:W-:Y:S02]  /*6000*/  LEA.HI.X.SX32 R3, R25, R20, 0x1, P0 ;  /* 0x0000001419037211 */ /* 0x000fe400000f0eff */
[----:B--2---:R-:W-:-:S03]  /*6010*/  LEA R8, P2, R28, R18, 0x1 ;  /* 0x000000121c087211 */ /* 0x004fc600078408ff */
[----:B------:R0:W-:Y:S04]  /*6020*/  STL.64 [R1+0x978], R2 ;  /* 0x0009780201007387 */ /* 0x0001e80000100a00 */
[----:B0-----:R-:W2:Y:S01]  /*6030*/  LDL.LU.64 R2, [R1+0xa50] ;  /* 0x000a500001027983 */ /* 0x001ea20000300a00 */
[-C--:B------:R-:W-:Y:S01]  /*6040*/  LEA.HI.X.SX32 R15, R26, R20.reuse, 0x1, P1 ;  /* 0x000000141a0f7211 */ /* 0x080fe200008f0eff */
[----:B------:R-:W-:Y:S01]  /*6050*/  IMAD R26, R0, 0x2, R24 ;  /* 0x00000002001a7824 */ /* 0x000fe200078e0218 */
[----:B------:R-:W-:-:S03]  /*6060*/  LEA.HI.X.SX32 R9, R28, R20, 0x1, P2 ;  /* 0x000000141c097211 */ /* 0x000fc600010f0eff */
[----:B------:R-:W-:Y:S01]  /*6070*/  STL.64 [R1+0x970], R14 ;  /* 0x0009700e01007387 */ /* 0x000fe20000100a00 */
[----:B------:R-:W-:-:S03]  /*6080*/  LEA R25, R0, R26, 0x1 ;  /* 0x0000001a00197211 */ /* 0x000fc600078e08ff */
[----:B------:R0:W-:Y:S02]  /*6090*/  STL.64 [R1+0x968], R8 ;  /* 0x0009680801007387 */ /* 0x0001e40000100a00 */
[----:B0-----:R-:W-:-:S04]  /*60a0*/  LEA R8, P2, R4, R18, 0x1 ;  /* 0x0000001204087211 */ /* 0x001fc800078408ff */
[----:B------:R-:W-:Y:S02]  /*60b0*/  LEA.HI.X.SX32 R9, R4, R20, 0x1, P2 ;  /* 0x0000001404097211 */ /* 0x000fe400010f0eff */
[CC--:B--2---:R-:W-:Y:S02]  /*60c0*/  LEA R28, P0, R2.reuse, R18.reuse, 0x1 ;  /* 0x00000012021c7211 */ /* 0x0c4fe400078008ff */
[C---:B------:R-:W-:Y:S02]  /*60d0*/  LEA R14, P1, R3.reuse, R18, 0x1 ;  /* 0x00000012030e7211 */ /* 0x040fe400078208ff */
[-C--:B------:R-:W-:Y:S01]  /*60e0*/  LEA.HI.X.SX32 R29, R2, R20.reuse, 0x1, P0 ;  /* 0x00000014021d7211 */ /* 0x080fe200000f0eff */
[----:B------:R-:W-:Y:S01]  /*60f0*/  IMAD R2, R0, 0x2, R25 ;  /* 0x0000000200027824 */ /* 0x000fe200078e0219 */
[----:B------:R-:W-:-:S03]  /*6100*/  LEA.HI.X.SX32 R15, R3, R20, 0x1, P1 ;  /* 0x00000014030f7211 */ /* 0x000fc600008f0eff */
[----:B------:R0:W-:Y:S01]  /*6110*/  STL.64 [R1+0x960], R28 ;  /* 0x0009601c01007387 */ /* 0x0001e20000100a00 */
[----:B------:R-:W-:-:S03]  /*6120*/  LEA R3, R0, R2, 0x1 ;  /* 0x0000000200037211 */ /* 0x000fc600078e08ff */
[----:B------:R1:W-:Y:S04]  /*6130*/  STL.64 [R1+0x950], R8 ;  /* 0x0009500801007387 */ /* 0x0003e80000100a00 */
[----:B------:R2:W-:Y:S01]  /*6140*/  STL.64 [R1+0x958], R14 ;  /* 0x0009580e01007387 */ /* 0x0005e20000100a00 */
        /* <DEDUP_REMOVED lines=16> */
[-C--:B------:R-:W-:Y:S02]  /*6250*/  LEA.HI.X.SX32 R7, R8, R20.reuse, 0x1, P0 ;  /* 0x0000001408077211 */ /* 0x080fe400000f0eff */
[----:B------:R-:W-:Y:S02]  /*6260*/  LEA.HI.X.SX32 R29, R9, R20, 0x1, P1 ;  /* 0x00000014091d7211 */ /* 0x000fe400008f0eff */
[C---:B------:R-:W-:Y:S01]  /*6270*/  LEA R8, P2, R13.reuse, R18, 0x1 ;  /* 0x000000120d087211 */ /* 0x040fe200078408ff */
[----:B------:R0:W-:Y:S04]  /*6280*/  STL.64 [R1+0x930], R6 ;  /* 0x0009300601007387 */ /* 0x0001e80000100a00 */
[----:B------:R1:W-:Y:S04]  /*6290*/  STL.64 [R1+0x920], R14 ;  /* 0x0009200e01007387 */ /* 0x0003e80000100a00 */
[----:B------:R2:W-:Y:S01]  /*62a0*/  STL.64 [R1+0x928], R28 ;  /* 0x0009281c01007387 */ /* 0x0005e20000100a00 */
[----:B------:R-:W-:Y:S01]  /*62b0*/  LEA.HI.X.SX32 R9, R13, R20, 0x1, P2 ;  /* 0x000000140d097211 */ /* 0x000fe200010f0eff */
[----:B0-----:R-:W-:Y:S01]  /*62c0*/  IMAD R7, R0, 0x2, R5 ;  /* 0x0000000200077824 */ /* 0x001fe200078e0205 */
[----:B-1----:R-:W-:-:S02]  /*62d0*/  LEA R14, P0, R11, R18, 0x1 ;  /* 0x000000120b0e7211 */ /* 0x002fc400078008ff */
[----:B--2---:R-:W-:Y:S02]  /*62e0*/  LEA R28, P1, R12, R18, 0x1 ;  /* 0x000000120c1c7211 */ /* 0x004fe400078208ff */
[----:B------:R-:W-:Y:S02]  /*62f0*/  LEA.HI.X.SX32 R15, R11, R20, 0x1, P0 ;  /* 0x000000140b0f7211 */ /* 0x000fe400000f0eff */
[----:B------:R-:W-:Y:S02]  /*6300*/  LEA R10, P2, R16, R18, 0x1 ;  /* 0x00000012100a7211 */ /* 0x000fe400078408ff */
[----:B------:R-:W-:Y:S01]  /*6310*/  LEA R6, R0, R7, 0x1 ;  /* 0x0000000700067211 */ /* 0x000fe200078e08ff */
[----:B------:R0:W-:Y:S04]  /*6320*/  STL.64 [R1+0x918], R14 ;  /* 0x0009180e01007387 */ /* 0x0001e80000100a00 */
[----:B0-----:R-:W2:Y:S01]  /*6330*/  LDL.LU.64 R14, [R1+0xa40] ;  /* 0x000a4000010e7983 */ /* 0x001ea20000300a00 */
[-C--:B------:R-:W-:Y:S01]  /*6340*/  LEA.HI.X.SX32 R29, R12, R20.reuse, 0x1, P1 ;  /* 0x000000140c1d7211 */ /* 0x080fe200008f0eff */
[----:B------:R-:W-:Y:S01]  /*6350*/  UMOV UR4, URZ ;  /* 0x0000003f00047c82 */ /* 0x000fe20008000000 */
[----:B------:R-:W-:Y:S01]  /*6360*/  LEA.HI.X.SX32 R11, R16, R20, 0x1, P2 ;  /* 0x00000014100b7211 */ /* 0x000fe200010f0eff */
[----:B------:R0:W-:Y:S04]  /*6370*/  STL.64 [R1+0x908], R8 ;  /* 0x0009080801007387 */ /* 0x0001e80000100a00 */
[----:B------:R-:W-:Y:S04]  /*6380*/  STL.64 [R1+0x910], R28 ;  /* 0x0009101c01007387 */ /* 0x000fe80000100a00 */
[----:B------:R1:W-:Y:S01]  /*6390*/  STL.64 [R1+0x8f0], R10 ;  /* 0x0008f00a01007387 */ /* 0x0003e20000100a00 */
[----:B0-----:R-:W-:-:S05]  /*63a0*/  IMAD R8, R0, 0x2, R6 ;  /* 0x0000000200087824 */ /* 0x001fca00078e0206 */
[----:B------:R-:W-:-:S05]  /*63b0*/  LEA R9, R0, R8, 0x1 ;  /* 0x0000000800097211 */ /* 0x000fca00078e08ff */
[----:B-1----:R-:W-:-:S05]  /*63c0*/  IMAD R11, R0, 0x2, R9 ;  /* 0x00000002000b7824 */ /* 0x002fca00078e0209 */
[----:B------:R-:W-:Y:S02]  /*63d0*/  LEA R10, R0, R11, 0x1 ;  /* 0x0000000b000a7211 */ /* 0x000fe400078e08ff */
[CC--:B--2---:R-:W-:Y:S02]  /*63e0*/  LEA R12, P0, R14.reuse, R18.reuse, 0x1 ;  /* 0x000000120e0c7211 */ /* 0x0c4fe400078008ff */
[C---:B------:R-:W-:Y:S02]  /*63f0*/  LEA R28, P1, R15.reuse, R18, 0x1 ;  /* 0x000000120f1c7211 */ /* 0x040fe400078208ff */
[-C--:B------:R-:W-:Y:S02]  /*6400*/  LEA.HI.X.SX32 R13, R14, R20.reuse, 0x1, P0 ;  /* 0x000000140e0d7211 */ /* 0x080fe400000f0eff */
[----:B------:R-:W-:Y:S02]  /*6410*/  LEA.HI.X.SX32 R29, R15, R20, 0x1, P1 ;  /* 0x000000140f1d7211 */ /* 0x000fe400008f0eff */
[C---:B------:R-:W-:Y:S01]  /*6420*/  LEA R14, P1, R19.reuse, R18, 0x1 ;  /* 0x00000012130e7211 */ /* 0x040fe200078208ff */
[----:B------:R0:W-:Y:S03]  /*6430*/  STL.64 [R1+0x900], R12 ;  /* 0x0009000c01007387 */ /* 0x0001e60000100a00 */
[----:B------:R-:W-:Y:S01]  /*6440*/  LEA.HI.X.SX32 R15, R19, R20, 0x1, P1 ;  /* 0x00000014130f7211 */ /* 0x000fe200008f0eff */
[----:B------:R1:W-:Y:S01]  /*6450*/  STL.64 [R1+0x8f8], R28 ;  /* 0x0008f81c01007387 */ /* 0x0003e20000100a00 */
[----:B------:R-:W-:-:S02]  /*6460*/  LEA R16, P1, R23, R18, 0x1 ;  /* 0x0000001217107211 */ /* 0x000fc400078208ff */
[-C--:B0-----:R-:W-:Y:S02]  /*6470*/  LEA R12, P2, R21, R18.reuse, 0x1 ;  /* 0x00000012150c7211 */ /* 0x081fe400078408ff */
[----:B-1----:R-:W-:Y:S02]  /*6480*/  LEA R28, P0, R17, R18, 0x1 ;  /* 0x00000012111c7211 */ /* 0x002fe400078008ff */
[-C--:B------:R-:W-:Y:S02]  /*6490*/  LEA.HI.X.SX32 R13, R21, R20.reuse, 0x1, P2 ;  /* 0x00000014150d7211 */ /* 0x080fe400010f0eff */
[-C--:B------:R-:W-:Y:S02]  /*64a0*/  LEA.HI.X.SX32 R29, R17, R20.reuse, 0x1, P0 ;  /* 0x00000014111d7211 */ /* 0x080fe400000f0eff */
[----:B------:R-:W-:Y:S01]  /*64b0*/  LEA.HI.X.SX32 R17, R23, R20, 0x1, P1 ;  /* 0x0000001417117211 */ /* 0x000fe200008f0eff */
[----:B------:R0:W-:Y:S04]  /*64c0*/  STL.64 [R1+0x8d8], R12 ;  /* 0x0008d80c01007387 */ /* 0x0001e80000100a00 */
[----:B------:R1:W-:Y:S04]  /*64d0*/  STL.64 [R1+0x8e8], R28 ;  /* 0x0008e81c01007387 */ /* 0x0003e80000100a00 */
[----:B------:R2:W-:Y:S01]  /*64e0*/  STL.64 [R1+0x8e0], R14 ;  /* 0x0008e00e01007387 */ /* 0x0005e20000100a00 */
[----:B0-----:R-:W-:Y:S01]  /*64f0*/  IMAD R13, R0, 0x2, R10 ;  /* 0x00000002000d7824 */ /* 0x001fe200078e020a */
[----:B-1----:R-:W-:-:S04]  /*6500*/  LEA R28, P0, R22, R18, 0x1 ;  /* 0x00000012161c7211 */ /* 0x002fc800078008ff */
[----:B------:R-:W-:Y:S02]  /*6510*/  LEA R12, R0, R13, 0x1 ;  /* 0x0000000d000c7211 */ /* 0x000fe400078e08ff */
[----:B--2---:R-:W-:Y:S02]  /*6520*/  LEA R14, P2, R24, R18, 0x1 ;  /* 0x00000012180e7211 */ /* 0x004fe400078408ff */
[-C--:B------:R-:W-:Y:S02]  /*6530*/  LEA.HI.X.SX32 R29, R22, R20.reuse, 0x1, P0 ;  /* 0x00000014161d7211 */ /* 0x080fe400000f0eff */
[----:B------:R-:W-:Y:S02]  /*6540*/  LEA.HI.X.SX32 R15, R24, R20, 0x1, P2 ;  /* 0x00000014180f7211 */ /* 0x000fe400010f0eff */
[----:B------:R-:W-:-:S03]  /*6550*/  LEA R22, P1, R25, R18, 0x1 ;  /* 0x0000001219167211 */ /* 0x000fc600078208ff */
[----:B------:R0:W-:Y:S01]  /*6560*/  STL.64 [R1+0x8c0], R14 ;  /* 0x0008c00e01007387 */ /* 0x0001e20000100a00 */
[----:B------:R-:W-:Y:S02]  /*6570*/  LEA.HI.X.SX32 R23, R25, R20, 0x1, P1 ;  /* 0x0000001419177211 */ /* 0x000fe400008f0eff */
[C---:B------:R-:W-:Y:S01]  /*6580*/  LEA R24, P1, R4.reuse, R18, 0x1 ;  /* 0x0000001204187211 */ /* 0x040fe200078208ff */
[----:B------:R1:W-:Y:S03]  /*6590*/  STL.64 [R1+0x8d0], R28 ;  /* 0x0008d01c01007387 */ /* 0x0003e60000100a00 */
[----:B------:R-:W-:Y:S01]  /*65a0*/  LEA.HI.X.SX32 R25, R4, R20, 0x1, P1 ;  /* 0x0000001404197211 */ /* 0x000fe200008f0eff */
        /* <DEDUP_REMOVED lines=9> */
[----:B------:R-:W-:-:S03]  /*6640*/  LEA.HI.X.SX32 R27, R3, R20, 0x1, P0 ;  /* 0x00000014031b7211 */ /* 0x000fc600000f0eff */
[----:B------:R-:W-:Y:S04]  /*6650*/  STL.64 [R1+0x8b8], R28 ;  /* 0x0008b81c01007387 */ /* 0x000fe80000100a00 */
[----:B------:R1:W-:Y:S01]  /*6660*/  STL.64 [R1+0x8b0], R22 ;  /* 0x0008b01601007387 */ /* 0x0003e20000100a00 */
[----:B0-----:R-:W-:-:S03]  /*6670*/  IMAD R17, R0, 0x2, R14 ;  /* 0x0000000200117824 */ /* 0x001fc600078e020e */
[----:B------:R-:W-:Y:S02]  /*6680*/  STL.64 [R1+0x8a0], R26 ;  /* 0x0008a01a01007387 */ /* 0x000fe40000100a00 */
[C---:B------:R-:W-:Y:S02]  /*6690*/  LEA R16, R0.reuse, R17, 0x1 ;  /* 0x0000001100107211 */ /* 0x040fe400078e08ff */
[----:B------:R0:W-:Y:S01]  /*66a0*/  STL.64 [R1+0x898], R24 ;  /* 0x0008981801007387 */ /* 0x0001e20000100a00 */
[C---:B-1----:R-:W-:Y:S02]  /*66b0*/  LEA R22, P2, R5.reuse, R18, 0x1 ;  /* 0x0000001205167211 */ /* 0x042fe400078408ff */
[----:B------:R-:W-:Y:S02]  /*66c0*/  IMAD R19, R0, 0x2, R16 ;  /* 0x0000000200137824 */ /* 0x000fe400078e0210 */
[----:B------:R-:W-:Y:S02]  /*66d0*/  LEA.HI.X.SX32 R23, R5, R20, 0x1, P2 ;  /* 0x0000001405177211 */ /* 0x000fe400010f0eff */
[----:B------:R-:W-:-:S02]  /*66e0*/  LEA R2, P2, R8, R18, 0x1 ;  /* 0x0000001208027211 */ /* 0x000fc400078408ff */
[----:B------:R-:W-:Y:S01]  /*66f0*/  LEA R4, R0, R19, 0x1 ;  /* 0x0000001300047211 */ /* 0x000fe200078e08ff */
[----:B------:R1:W-:Y:S01]  /*6700*/  STL.64 [R1+0x890], R22 ;  /* 0x0008901601007387 */ /* 0x0003e20000100a00 */
[C---:B0-----:R-:W-:Y:S02]  /*6710*/  LEA R24, P0, R7.reuse, R18, 0x1 ;  /* 0x0000001207187211 */ /* 0x041fe400078008ff */
[-C--:B------:R-:W-:Y:S01]  /*6720*/  LEA.HI.X.SX32 R3, R8, R20.reuse, 0x1, P2 ;  /* 0x0000001408037211 */ /* 0x080fe200010f0eff */
[----:B------:R-:W-:Y:S01]  /*6730*/  IMAD R8, R0, 0x2, R4 ;  /* 0x0000000200087824 */ /* 0x000fe200078e0204 */
[----:B------:R-:W-:-:S04]  /*6740*/  LEA.HI.X.SX32 R25, R7, R20, 0x1, P0 ;  /* 0x0000001407197211 */ /* 0x000fc800000f0eff */
[----:B------:R-:W-:Y:S01]  /*6750*/  LEA R5, R0, R8, 0x1 ;  /* 0x0000000800057211 */ /* 0x000fe200078e08ff */
[----:B------:R-:W-:Y:S01]  /*6760*/  STL.64 [R1+0x888], R24 ;  /* 0x0008881801007387 */ /* 0x000fe20000100a00 */
[----:B-1----:R-:W-:-:S04]  /*6770*/  LEA R22, P1, R6, R18, 0x1 ;  /* 0x0000001206167211 */ /* 0x002fc800078208ff */
[----:B------:R-:W-:Y:S02]  /*6780*/  LEA.HI.X.SX32 R23, R6, R20, 0x1, P1 ;  /* 0x0000001406177211 */ /* 0x000fe400008f0eff */
[----:B------:R-:W-:-:S03]  /*6790*/  LEA R6, P1, R11, R18, 0x1 ;  /* 0x000000120b067211 */ /* 0x000fc600078208ff */
[----:B------:R0:W-:Y:S01]  /*67a0*/  STL.64 [R1+0x880], R22 ;  /* 0x0008801601007387 */ /* 0x0001e20000100a00 */
[----:B------:R-:W-:-:S03]  /*67b0*/  LEA.HI.X.SX32 R7, R11, R20, 0x1, P1 ;  /* 0x000000140b077211 */ /* 0x000fc600008f0eff */
[----:B------:R1:W-:Y:S04]  /*67c0*/  STL.64 [R1+0x878], R2 ;  /* 0x0008780201007387 */ /* 0x0003e80000100a00 */
[----:B------:R2:W-:Y:S01]  /*67d0*/  STL.64 [R1+0x868], R6 ;  /* 0x0008680601007387 */ /* 0x0005e20000100a00 */
[CC--:B0-----:R-:W-:Y:S02]  /*67e0*/  LEA R22, P0, R9.reuse, R18.reuse, 0x1 ;  /* 0x0000001209167211 */ /* 0x0c1fe400078008ff */
[C---:B-1----:R-:W-:Y:S02]  /*67f0*/  LEA R2, P2, R10.reuse, R18, 0x1 ;  /* 0x000000120a027211 */ /* 0x042fe400078408ff */
[-C--:B------:R-:W-:Y:S02]  /*6800*/  LEA.HI.X.SX32 R23, R9, R20.reuse, 0x1, P0 ;  /* 0x0000001409177211 */ /* 0x080fe400000f0eff */
[----:B------:R-:W-:Y:S01]  /*6810*/  LEA.HI.X.SX32 R3, R10, R20, 0x1, P2 ;  /* 0x000000140a037211 */ /* 0x000fe200010f0eff */
[C---:B--2---:R-:W-:Y:S01]  /*6820*/  IMAD R6, R0.reuse, 0x2, R5 ;  /* 0x0000000200067824 */ /* 0x044fe200078e0205 */
[C---:B------:R-:W-:Y:S01]  /*6830*/  LEA R24, P0, R13.reuse, R18, 0x1 ;  /* 0x000000120d187211 */ /* 0x040fe200078008ff */
[----:B------:R0:W-:Y:S03]  /*6840*/  STL.64 [R1+0x870], R22 ;  /* 0x0008701601007387 */ /* 0x0001e60000100a00 */
[----:B------:R-:W-:Y:S01]  /*6850*/  LEA.HI.X.SX32 R25, R13, R20, 0x1, P0 ;  /* 0x000000140d197211 */ /* 0x000fe200000f0eff */
[----:B------:R1:W-:Y:S01]  /*6860*/  STL.64 [R1+0x860], R2 ;  /* 0x0008600201007387 */ /* 0x0003e20000100a00 */
[----:B------:R-:W-:-:S02]  /*6870*/  LEA R10, R0, R6, 0x1 ;  /* 0x00000006000a7211 */ /* 0x000fc400078e08ff */
[CC--:B0-----:R-:W-:Y:S02]  /*6880*/  LEA R22, P1, R12.reuse, R18.reuse, 0x1 ;  /* 0x000000120c167211 */ /* 0x0c1fe400078208ff */
[C---:B-1----:R-:W-:Y:S02]  /*6890*/  LEA R2, P2, R15.reuse, R18, 0x1 ;  /* 0x000000120f027211 */ /* 0x042fe400078408ff */
[-C--:B------:R-:W-:Y:S02]  /*68a0*/  LEA.HI.X.SX32 R23, R12, R20.reuse, 0x1, P1 ;  /* 0x000000140c177211 */ /* 0x080fe400008f0eff */
[----:B------:R-:W-:Y:S02]  /*68b0*/  LEA.HI.X.SX32 R3, R15, R20, 0x1, P2 ;  /* 0x000000140f037211 */ /* 0x000fe400010f0eff */
[----:B------:R-:W-:-:S03]  /*68c0*/  LEA R12, P2, R16, R18, 0x1 ;  /* 0x00000012100c7211 */ /* 0x000fc600078408ff */
[----:B------:R0:W-:Y:S01]  /*68d0*/  STL.64 [R1+0x848], R2 ;  /* 0x0008480201007387 */ /* 0x0001e20000100a00 */
[----:B------:R-:W-:-:S03]  /*68e0*/  LEA.HI.X.SX32 R13, R16, R20, 0x1, P2 ;  /* 0x00000014100d7211 */ /* 0x000fc600010f0eff */
[----:B------:R1:W-:Y:S04]  /*68f0*/  STL.64 [R1+0x858], R24 ;  /* 0x0008581801007387 */ /* 0x0003e80000100a00 */
[----:B------:R2:W-:Y:S01]  /*6900*/  STL.64 [R1+0x850], R22 ;  /* 0x0008501601007387 */ /* 0x0005e20000100a00 */
[----:B0-----:R-:W-:Y:S01]  /*6910*/  IMAD R2, R0, 0x2, R10 ;  /* 0x0000000200027824 */ /* 0x001fe200078e020a */
[----:B-1----:R-:W-:-:S04]  /*6920*/  LEA R24, P0, R14, R18, 0x1 ;  /* 0x000000120e187211 */ /* 0x002fc800078008ff */
[----:B------:R-:W-:Y:S02]  /*6930*/  LEA R7, R0, R2, 0x1 ;  /* 0x0000000200077211 */ /* 0x000fe400078e08ff */
[C---:B--2---:R-:W-:Y:S02]  /*6940*/  LEA R22, P1, R17.reuse, R18, 0x1 ;  /* 0x0000001211167211 */ /* 0x044fe400078208ff */
[-C--:B------:R-:W-:Y:S01]  /*6950*/  LEA.HI.X.SX32 R25, R14, R20.reuse, 0x1, P0 ;  /* 0x000000140e197211 */ /* 0x080fe200000f0eff */
[----:B------:R-:W-:Y:S01]  /*6960*/  IMAD R9, R0, 0x2, R7 ;  /* 0x0000000200097824 */ /* 0x000fe200078e0207 */
[----:B------:R-:W-:Y:S02]  /*6970*/  LEA.HI.X.SX32 R23, R17, R20, 0x1, P1 ;  /* 0x0000001411177211 */ /* 0x000fe400008f0eff */
[----:B------:R-:W-:Y:S01]  /*6980*/  LEA R14, P1, R4, R18, 0x1 ;  /* 0x00000012040e7211 */ /* 0x000fe200078208ff */
[----:B------:R-:W-:Y:S01]  /*6990*/  STL.64 [R1+0x840], R24 ;  /* 0x0008401801007387 */ /* 0x000fe20000100a00 */
[----:B------:R-:W-:-:S02]  /*69a0*/  LEA R3, R0, R9, 0x1 ;  /* 0x0000000900037211 */ /* 0x000fc400078e08ff */
[----:B------:R-:W-:Y:S01]  /*69b0*/  LEA.HI.X.SX32 R15, R4, R20, 0x1, P1 ;  /* 0x00000014040f7211 */ /* 0x000fe200008f0eff */
[----:B------:R0:W-:Y:S02]  /*69c0*/  STL.64 [R1+0x838], R22 ;  /* 0x0008381601007387 */ /* 0x0001e40000100a00 */
[----:B------:R-:W-:Y:S02]  /*69d0*/  IMAD R4, R0, 0x2, R3 ;  /* 0x0000000200047824 */ /* 0x000fe400078e0203 */
[----:B------:R1:W-:Y:S01]  /*69e0*/  STL.64 [R1+0x830], R12 ;  /* 0x0008300c01007387 */ /* 0x0003e20000100a00 */
[CC--:B0-----:R-:W-:Y:S02]  /*69f0*/  LEA R22, P0, R19.reuse, R18.reuse, 0x1 ;  /* 0x0000001213167211 */ /* 0x0c1fe400078008ff */
[----:B-1----:R-:W-:Y:S02]  /*6a00*/  LEA R12, P2, R8, R18, 0x1 ;  /* 0x00000012080c7211 */ /* 0x002fe400078408ff */
[----:B------:R-:W-:-:S02]  /*6a10*/  LEA.HI.X.SX32 R23, R19, R20, 0x1, P0 ;  /* 0x0000001413177211 */ /* 0x000fc400000f0eff */
[----:B------:R-:W-:Y:S02]  /*6a20*/  LEA.HI.X.SX32 R13, R8, R20, 0x1, P2 ;  /* 0x00000014080d7211 */ /* 0x000fe400010f0eff */
[C---:B------:R-:W-:Y:S01]  /*6a30*/  LEA R16, P0, R5.reuse, R18, 0x1 ;  /* 0x0000001205107211 */ /* 0x040fe200078008ff */
[----:B------:R-:W-:Y:S01]  /*6a40*/  STL.64 [R1+0x828], R22 ;  /* 0x0008281601007387 */ /* 0x000fe20000100a00 */
[C---:B------:R-:W-:Y:S02]  /*6a50*/  LEA R8, R0.reuse, R4, 0x1 ;  /* 0x0000000400087211 */ /* 0x040fe400078e08ff */
[----:B------:R-:W-:Y:S01]  /*6a60*/  LEA.HI.X.SX32 R17, R5, R20, 0x1, P0 ;  /* 0x0000001405117211 */ /* 0x000fe200000f0eff */
[----:B------:R0:W-:Y:S02]  /*6a70*/  STL.64 [R1+0x820], R14 ;  /* 0x0008200e01007387 */ /* 0x0001e40000100a00 */
[----:B------:R-:W-:Y:S02]  /*6a80*/  IMAD R5, R0, 0x2, R8 ;  /* 0x0000000200057824 */ /* 0x000fe400078e0208 */
[----:B------:R1:W-:Y:S04]  /*6a90*/  STL.64 [R1+0x818], R12 ;  /* 0x0008180c01007387 */ /* 0x0003e80000100a00 */
[----:B------:R2:W-:Y:S01]  /*6aa0*/  STL.64 [R1+0x810], R16 ;  /* 0x0008101001007387 */ /* 0x0005e20000100a00 */
[----:B0-----:R-:W-:-:S02]  /*6ab0*/  LEA R14, P1, R6, R18, 0x1 ;  /* 0x00000012060e7211 */ /* 0x001fc400078208ff */
[----:B-1----:R-:W-:Y:S02]  /*6ac0*/  LEA R12, P2, R10, R18, 0x1 ;  /* 0x000000120a0c7211 */ /* 0x002fe400078408ff */
[-C--:B------:R-:W-:Y:S02]  /*6ad0*/  LEA.HI.X.SX32 R15, R6, R20.reuse, 0x1, P1 ;  /* 0x00000014060f7211 */ /* 0x080fe400008f0eff */
[----:B------:R-:W-:Y:S02]  /*6ae0*/  LEA.HI.X.SX32 R13, R10, R20, 0x1, P2 ;  /* 0x000000140a0d7211 */ /* 0x000fe400010f0eff */
[----:B--2---:R-:W-:Y:S01]  /*6af0*/  LEA R16, P0, R2, R18, 0x1 ;  /* 0x0000001202107211 */ /* 0x004fe200078008ff */
[----:B------:R0:W-:Y:S01]  /*6b00*/  STL.64 [R1+0x808], R14 ;  /* 0x0008080e01007387 */ /* 0x0001e20000100a00 */
[----:B------:R-:W-:Y:S02]  /*6b10*/  LEA R6, R0, R5, 0x1 ;  /* 0x0000000500067211 */ /* 0x000fe400078e08ff */
[----:B------:R-:W-:Y:S01]  /*6b20*/  LEA.HI.X.SX32 R17, R2, R20, 0x1, P0 ;  /* 0x0000001402117211 */ /* 0x000fe200000f0eff */
[----:B------:R1:W-:Y:S04]  /*6b30*/  STL.64 [R1+0x800], R12 ;  /* 0x0008000c01007387 */ /* 0x0003e80000100a00 */
[----:B------:R-:W-:Y:S01]  /*6b40*/  STL.64 [R1+0x7f8], R16 ;  /* 0x0007f81001007387 */ /* 0x000fe20000100a00 */
[----:B0-----:R-:W-:-:S02]  /*6b50*/  LEA R14, P1, R7, R18, 0x1 ;  /* 0x00000012070e7211 */ /* 0x001fc400078208ff */
[----:B-1----:R-:W-:Y:S02]  /*6b60*/  LEA R12, P2, R9, R18, 0x1 ;  /* 0x00000012090c7211 */ /* 0x002fe400078408ff */
[-C--:B------:R-:W-:Y:S01]  /*6b70*/  LEA.HI.X.SX32 R15, R7, R20.reuse, 0x1, P1 ;  /* 0x00000014070f7211 */ /* 0x080fe200008f0eff */
[----:B------:R-:W-:Y:S01]  /*6b80*/  IMAD R7, R0, 0x2, R6 ;  /* 0x0000000200077824 */ /* 0x000fe200078e0206 */
[----:B------:R-:W-:Y:S02]  /*6b90*/  LEA.HI.X.SX32 R13, R9, R20, 0x1, P2 ;  /* 0x00000014090d7211 */ /* 0x000fe400010f0eff */
[----:B------:R-:W-:Y:S01]  /*6ba0*/  LEA R10, P2, R8, R18, 0x1 ;  /* 0x00000012080a7211 */ /* 0x000fe200078408ff */
[----:B------:R0:W-:Y:S01]  /*6bb0*/  STL.64 [R1+0x7f0], R14 ;  /* 0x0007f00e01007387 */ /* 0x0001e20000100a00 */
[----:B------:R-:W-:Y:S02]  /*6bc0*/  LEA R2, R0, R7, 0x1 ;  /* 0x0000000700027211 */ /* 0x000fe400078e08ff */
[----:B------:R-:W-:Y:S01]  /*6bd0*/  LEA.HI.X.SX32 R11, R8, R20, 0x1, P2 ;  /* 0x00000014080b7211 */ /* 0x000fe200010f0eff */
[----:B------:R1:W-:Y:S01]  /*6be0*/  STL.64 [R1+0x7e8], R12 ;  /* 0x0007e80c01007387 */ /* 0x0003e20000100a00 */
[----:B0-----:R-:W-:-:S02]  /*6bf0*/  LEA R14, P0, R3, R18, 0x1 ;  /* 0x00000012030e7211 */ /* 0x001fc400078008ff */
[----:B-1----:R-:W-:Y:S02]  /*6c00*/  LEA R12, P1, R4, R18, 0x1 ;  /* 0x00000012040c7211 */ /* 0x002fe400078208ff */
[-C--:B------:R-:W-:Y:S01]  /*6c10*/  LEA.HI.X.SX32 R15, R3, R20.reuse, 0x1, P0 ;  /* 0x00000014030f7211 */ /* 0x080fe200000f0eff */
[----:B------:R-:W-:Y:S01]  /*6c20*/  IMAD R3, R0, 0x2, R2 ;  /* 0x0000000200037824 */ /* 0x000fe200078e0202 */
[----:B------:R-:W-:-:S03]  /*6c30*/  LEA.HI.X.SX32 R13, R4, R20, 0x1, P1 ;  /* 0x00000014040d7211 */ /* 0x000fc600008f0eff */
[----:B------:R0:W-:Y:S01]  /*6c40*/  STL.64 [R1+0x7e0], R14 ;  /* 0x0007e00e01007387 */ /* 0x0001e20000100a00 */
[----:B------:R-:W-:-:S03]  /*6c50*/  LEA R4, R0, R3, 0x1 ;  /* 0x0000000300047211 */ /* 0x000fc600078e08ff */
[----:B------:R1:W-:Y:S02]  /*6c60*/  STL.64 [R1+0x7d8], R12 ;  /* 0x0007d80c01007387 */ /* 0x0003e40000100a00 */
[----:B------:R-:W-:Y:S02]  /*6c70*/  IMAD R0, R0, 0x2, R4 ;  /* 0x0000000200007824 */ /* 0x000fe400078e0204 */
[----:B------:R2:W-:Y:S03]  /*6c80*/  STL.64 [R1+0x7d0], R10 ;  /* 0x0007d00a01007387 */ /* 0x0005e60000100a00 */
[CC--:B------:R-:W-:Y:S02]  /*6c90*/  LEA R8, P3, R0.reuse, R18.reuse, 0x1 ;  /* 0x0000001200087211 */ /* 0x0c0fe400078608ff */
[----:B0-----:R-:W-:Y:S02]  /*6ca0*/  LEA R14, P0, R5, R18, 0x1 ;  /* 0x00000012050e7211 */ /* 0x001fe400078008ff */
[----:B------:R-:W-:-:S02]  /*6cb0*/  LEA.HI.X.SX32 R9, R0, R20, 0x1, P3 ;  /* 0x0000001400097211 */ /* 0x000fc400018f0eff */
[C---:B-1----:R-:W-:Y:S02]  /*6cc0*/  LEA R12, P1, R6.reuse, R18, 0x1 ;  /* 0x00000012060c7211 */ /* 0x042fe400078208ff */
[----:B------:R-:W-:Y:S02]  /*6cd0*/  LEA.HI.X.SX32 R15, R5, R20, 0x1, P0 ;  /* 0x00000014050f7211 */ /* 0x000fe400000f0eff */
[C---:B--2---:R-:W-:Y:S02]  /*6ce0*/  LEA R10, P2, R7.reuse, R18, 0x1 ;  /* 0x00000012070a7211 */ /* 0x044fe400078408ff */
[-C--:B------:R-:W-:Y:S01]  /*6cf0*/  LEA.HI.X.SX32 R13, R6, R20.reuse, 0x1, P1 ;  /* 0x00000014060d7211 */ /* 0x080fe200008f0eff */
[----:B------:R0:W-:Y:S01]  /*6d00*/  STL.64 [R1+0x7c8], R14 ;  /* 0x0007c80e01007387 */ /* 0x0001e20000100a00 */
[----:B------:R-:W-:Y:S02]  /*6d10*/  LEA.HI.X.SX32 R11, R7, R20, 0x1, P2 ;  /* 0x00000014070b7211 */ /* 0x000fe400010f0eff */
[----:B------:R-:W-:Y:S01]  /*6d20*/  MOV R0, c[0x0][0x1a4] ;  /* 0x0000690000007a02 */ /* 0x000fe20000000f00 */
[----:B------:R1:W-:Y:S04]  /*6d30*/  STL.64 [R1+0x7c0], R12 ;  /* 0x0007c00c01007387 */ /* 0x0003e80000100a00 */
[----:B------:R2:W-:Y:S01]  /*6d40*/  STL.64 [R1+0x7b8], R10 ;  /* 0x0007b80a01007387 */ /* 0x0005e20000100a00 */
[----:B0-----:R-:W-:-:S02]  /*6d50*/  LEA R14, P0, R2, R18, 0x1 ;  /* 0x00000012020e7211 */ /* 0x001fc400078008ff */
[C---:B-1----:R-:W-:Y:S02]  /*6d60*/  LEA R12, P1, R3.reuse, R18, 0x1 ;  /* 0x00000012030c7211 */ /* 0x042fe400078208ff */
[----:B------:R-:W-:Y:S02]  /*6d70*/  LEA.HI.X.SX32 R15, R2, R20, 0x1, P0 ;  /* 0x00000014020f7211 */ /* 0x000fe400000f0eff */
[C---:B--2---:R-:W-:Y:S02]  /*6d80*/  LEA R10, P2, R4.reuse, R18, 0x1 ;  /* 0x00000012040a7211 */ /* 0x044fe400078408ff */
[-C--:B------:R-:W-:Y:S01]  /*6d90*/  LEA.HI.X.SX32 R13, R3, R20.reuse, 0x1, P1 ;  /* 0x00000014030d7211 */ /* 0x080fe200008f0eff */
[----:B------:R-:W-:Y:S01]  /*6da0*/  IMAD.MOV.U32 R3, RZ, RZ, -0x800000 ;  /* 0xff800000ff037424 */ /* 0x000fe200078e00ff */
[----:B------:R-:W-:Y:S01]  /*6db0*/  LEA.HI.X.SX32 R11, R4, R20, 0x1, P2 ;  /* 0x00000014040b7211 */ /* 0x000fe200010f0eff */
[----:B------:R-:W-:Y:S01]  /*6dc0*/  STL.64 [R1+0x7b0], R14 ;  /* 0x0007b00e01007387 */ /* 0x000fe20000100a00 */
[----:B------:R-:W-:Y:S01]  /*6dd0*/  MOV R2, 0x3f800000 ;  /* 0x3f80000000027802 */ /* 0x000fe20000000f00 */
[----:B------:R-:W-:-:S02]  /*6de0*/  IMAD.MOV.U32 R4, RZ, RZ, 0x3f800000 ;  /* 0x3f800000ff047424 */ /* 0x000fc400078e00ff */
[----:B------:R-:W-:Y:S04]  /*6df0*/  STL.64 [R1+0x7a8], R12 ;  /* 0x0007a80c01007387 */ /* 0x000fe80000100a00 */
[----:B------:R-:W-:Y:S04]  /*6e00*/  STL.64 [R1+0x7a0], R10 ;  /* 0x0007a00a01007387 */ /* 0x000fe80000100a00 */
[----:B------:R-:W-:Y:S04]  /*6e10*/  STL.64 [R1+0x798], R8 ;  /* 0x0007980801007387 */ /* 0x000fe80000100a00 */
[----:B------:R0:W-:Y:S04]  /*6e20*/  STL [R1+0x410], R3 ;  /* 0x0004100301007387 */ /* 0x0001e80000100800 */
[----:B------:R-:W-:Y:S04]  /*6e30*/  STL [R1+0x354], RZ ;  /* 0x000354ff01007387 */ /* 0x000fe80000100800 */
[----:B------:R-:W-:Y:S01]  /*6e40*/  STL [R1+0x590], R2 ;  /* 0x0005900201007387 */ /* 0x000fe20000100800 */
[----:B0-----:R-:W-:-:S03]  /*6e50*/  MOV R3, 0x3f800000 ;  /* 0x3f80000000037802 */ /* 0x001fc60000000f00 */
[----:B------:R-:W-:Y:S04]  /*6e60*/  STL [R1+0x350], RZ ;  /* 0x000350ff01007387 */ /* 0x000fe80000100800 */
[----:B------:R0:W-:Y:S04]  /*6e70*/  STL [R1+0x594], R4 ;  /* 0x0005940401007387 */ /* 0x0001e80000100800 */
[----:B------:R1:W-:Y:S04]  /*6e80*/  STL [R1+0x598], R3 ;  /* 0x0005980301007387 */ /* 0x0003e80000100800 */
[----:B------:R2:W-:Y:S01]  /*6e90*/  STL [R1+0x59c], R2 ;  /* 0x00059c0201007387 */ /* 0x0005e20000100800 */
[----:B0-----:R-:W-:Y:S01]  /*6ea0*/  IMAD.MOV.U32 R4, RZ, RZ, -0x800000 ;  /* 0xff800000ff047424 */ /* 0x001fe200078e00ff */
[----:B-1----:R-:W-:-:S04]  /*6eb0*/  MOV R3, 0xff800000 ;  /* 0xff80000000037802 */ /* 0x002fc80000000f00 */
[----:B------:R-:W-:Y:S01]  /*6ec0*/  STL [R1+0x414], R4 ;  /* 0x0004140401007387 */ /* 0x000fe20000100800 */
[----:B--2---:R-:W-:-:S03]  /*6ed0*/  IMAD.MOV.U32 R2, RZ, RZ, -0x800000 ;  /* 0xff800000ff027424 */ /* 0x004fc600078e00ff */
[----:B------:R-:W-:Y:S04]  /*6ee0*/  STL [R1+0x454], R3 ;  /* 0x0004540301007387 */ /* 0x000fe80000100800 */
[----:B------:R-:W-:Y:S04]  /*6ef0*/  STL [R1+0x460], RZ ;  /* 0x000460ff01007387 */ /* 0x000fe80000100800 */
[----:B------:R0:W-:Y:S04]  /*6f00*/  STL [R1+0x458], R2 ;  /* 0x0004580201007387 */ /* 0x0001e80000100800 */
[----:B------:R-:W-:Y:S04]  /*6f10*/  STL [R1+0x464], RZ ;  /* 0x000464ff01007387 */ /* 0x000fe80000100800 */
        /* <DEDUP_REMOVED lines=90> */
[----:B------:R-:W2:Y:S01]  /*74c0*/  LDL.64 R28, [R1+0x438] ;  /* 0x00043800011c7983 */ /* 0x000ea20000100a00 */
[----:B------:R-:W-:-:S02]  /*74d0*/  IMAD R6, R0, 0xa, RZ ;  /* 0x0000000a00067824 */ /* 0x000fc400078e02ff */
[C---:B------:R-:W-:Y:S01]  /*74e0*/  IMAD R7, R0.reuse, 0x14, RZ ;  /* 0x0000001400077824 */ /* 0x040fe200078e02ff */
[----:B------:R-:W-:Y:S01]  /*74f0*/  STL [R1+0x2c0], RZ ;  /* 0x0002c0ff01007387 */ /* 0x000fe20000100800 */
[C---:B------:R-:W-:Y:S02]  /*7500*/  IMAD R10, R0.reuse, 0x16, RZ ;  /* 0x00000016000a7824 */ /* 0x040fe400078e02ff */
[C---:B------:R-:W-:Y:S01]  /*7510*/  IMAD R11, R0.reuse, 0x2c, RZ ;  /* 0x0000002c000b7824 */ /* 0x040fe200078e02ff */
[----:B------:R-:W-:Y:S01]  /*7520*/  STL [R1+0x2c4], RZ ;  /* 0x0002c4ff01007387 */ /* 0x000fe20000100800 */
[C---:B------:R-:W-:Y:S02]  /*7530*/  IMAD R12, R0.reuse, 0x2e, RZ ;  /* 0x0000002e000c7824 */ /* 0x040fe400078e02ff */
[C---:B------:R-:W-:Y:S01]  /*7540*/  IMAD R13, R0.reuse, 0x6, RZ ;  /* 0x00000006000d7824 */ /* 0x040fe200078e02ff */
[----:B------:R-:W-:Y:S01]  /*7550*/  STL [R1+0x2c8], RZ ;  /* 0x0002c8ff01007387 */ /* 0x000fe20000100800 */
        /* <DEDUP_REMOVED lines=16> */
[C---:B0-----:R-:W-:Y:S01]  /*7660*/  IMAD R2, R0.reuse, 0x22, RZ ;  /* 0x0000002200027824 */ /* 0x041fe200078e02ff */
        /* <DEDUP_REMOVED lines=8> */
[----:B------:R-:W-:Y:S01]  /*76f0*/  IMAD R9, R0, 0x2a, RZ ;  /* 0x0000002a00097824 */ /* 0x000fe200078e02ff */
[----:B------:R-:W-:Y:S04]  /*7700*/  STL [R1+0x33c], RZ ;  /* 0x00033cff01007387 */ /* 0x000fe80000100800 */
[----:B------:R-:W-:Y:S04]  /*7710*/  STL [R1+0x340], RZ ;  /* 0x000340ff01007387 */ /* 0x000fe80000100800 */
[----:B------:R-:W-:Y:S04]  /*7720*/  STL [R1+0x344], RZ ;  /* 0x000344ff01007387 */ /* 0x000fe80000100800 */
[----:B------:R-:W-:Y:S04]  /*7730*/  STL [R1+0x348], RZ ;  /* 0x000348ff01007387 */ /* 0x000fe80000100800 */
[----:B------:R-:W-:Y:S04]  /*7740*/  STL [R1+0x34c], RZ ;  /* 0x00034cff01007387 */ /* 0x000fe80000100800 */
[----:B------:R0:W-:Y:S04]  /*7750*/  STL.64 [R1+0xa38], R6 ;  /* 0x000a380601007387 */ /* 0x0001e80000100a00 */
[----:B------:R-:W1:Y:S04]  /*7760*/  S2R R27, SR_TID.X ;  /* 0x00000000001b7919 */ /* 0x000e680000002100 */
[----:B------:R-:W-:Y:S04]  /*7770*/  STL.64 [R1+0xa28], R10 ;  /* 0x000a280a01007387 */ /* 0x000fe80000100a00 */
[----:B0-----:R-:W0:Y:S04]  /*7780*/  S2R R6, SR_TID.X ;  /* 0x0000000000067919 */ /* 0x001e280000002100 */
[----:B------:R-:W-:Y:S04]  /*7790*/  STL.64 [R1+0xa18], R12 ;  /* 0x000a180c01007387 */ /* 0x000fe80000100a00 */
[----:B------:R3:W-:Y:S04]  /*77a0*/  STL.64 [R1+0xa10], R14 ;  /* 0x000a100e01007387 */ /* 0x0007e80000100a00 */
[----:B------:R-:W-:Y:S01]  /*77b0*/  STL.64 [R1+0xa20], R16 ;  /* 0x000a201001007387 */ /* 0x000fe20000100a00 */
[----:B-1----:R-:W-:-:S03]  /*77c0*/  LOP3.LUT R27, R27, 0x7, RZ, 0xc0, !PT ;  /* 0x000000071b1b7812 */ /* 0x002fc600078ec0ff */
[----:B------:R-:W-:Y:S01]  /*77d0*/  STL.64 [R1+0x9f8], R18 ;  /* 0x0009f81201007387 */ /* 0x000fe20000100a00 */
[----:B---3--:R-:W-:-:S03]  /*77e0*/  IMAD R15, R0, 0x46, RZ ;  /* 0x00000046000f7824 */ /* 0x008fc600078e02ff */
[----:B------:R-:W-:Y:S01]  /*77f0*/  STL [R1+0xa30], R19 ;  /* 0x000a301301007387 */ /* 0x000fe20000100800 */
[----:B------:R-:W-:Y:S01]  /*7800*/  IMAD R20, R27, 0x90, RZ ;  /* 0x000000901b147824 */ /* 0x000fe200078e02ff */
[C---:B0-----:R-:W-:Y:S01]  /*7810*/  LOP3.LUT R7, R6.reuse, 0x7, RZ, 0xc0, !PT ;  /* 0x0000000706077812 */ /* 0x041fe200078ec0ff */
[----:B------:R-:W-:Y:S01]  /*7820*/  IMAD.SHL.U32 R10, R6, 0x2, RZ ;  /* 0x00000002060a7824 */ /* 0x000fe200078e00ff */
[----:B------:R0:W-:Y:S01]  /*7830*/  STL.64 [R1+0x9e8], R22 ;  /* 0x0009e81601007387 */ /* 0x0001e20000100a00 */
[C---:B------:R-:W-:Y:S02]  /*7840*/  IMAD R27, R0.reuse, 0x3c, RZ ;  /* 0x0000003c001b7824 */ /* 0x040fe400078e02ff */
[----:B------:R-:W-:Y:S01]  /*7850*/  IMAD R11, R7, 0x110, RZ ;  /* 0x00000110070b7824 */ /* 0x000fe200078e02ff */
[----:B------:R-:W-:Y:S01]  /*7860*/  STL [R1+0xa34], R23 ;  /* 0x000a341701007387 */ /* 0x000fe20000100800 */
[----:B------:R-:W-:Y:S01]  /*7870*/  IMAD R6, R0, 0x42, RZ ;  /* 0x0000004200067824 */ /* 0x000fe200078e02ff */
[--C-:B------:R-:W-:Y:S01]  /*7880*/  LOP3.LUT R20, R20, 0x30, R10.reuse, 0x78, !PT ;  /* 0x0000003014147812 */ /* 0x100fe200078e780a */
[C---:B------:R-:W-:Y:S01]  /*7890*/  IMAD R7, R0.reuse, 0x44, RZ ;  /* 0x0000004400077824 */ /* 0x040fe200078e02ff */
[----:B------:R1:W-:Y:S01]  /*78a0*/  STL.64 [R1+0x9f0], R24 ;  /* 0x0009f01801007387 */ /* 0x0003e20000100a00 */
[----:B------:R-:W-:Y:S01]  /*78b0*/  LOP3.LUT R14, R11, 0x30, R10, 0x78, !PT ;  /* 0x000000300b0e7812 */ /* 0x000fe200078e780a */
[----:B------:R-:W-:-:S02]  /*78c0*/  IMAD R14, R0, 0x21, RZ ;  /* 0x00000021000e7824 */ /* 0x000fc400078e02ff */
[----:B------:R3:W-:Y:S01]  /*78d0*/  STL.64 [R1+0x9e0], R26 ;  /* 0x0009e01a01007387 */ /* 0x0007e20000100a00 */
[C---:B0-----:R-:W-:Y:S02]  /*78e0*/  IMAD R22, R0.reuse, 0x4c, RZ ;  /* 0x0000004c00167824 */ /* 0x041fe400078e02ff */
[C---:B-1----:R-:W-:Y:S01]  /*78f0*/  IMAD R25, R0.reuse, 0x11, RZ ;  /* 0x0000001100197824 */ /* 0x042fe200078e02ff */
[----:B--2---:R-:W-:Y:S01]  /*7900*/  MOV R12, R28 ;  /* 0x0000001c000c7202 */ /* 0x004fe20000000f00 */
[----:B------:R-:W-:Y:S01]  /*7910*/  IMAD.MOV.U32 R13, RZ, RZ, R29 ;  /* 0x000000ffff0d7224 */ /* 0x000fe200078e001d */
[C---:B------:R-:W-:Y:S01]  /*7920*/  SHF.L.U32 R29, R0.reuse, 0x1, RZ ;  /* 0x00000001001d7819 */ /* 0x040fe200000006ff */
[----:B------:R-:W-:Y:S01]  /*7930*/  IMAD R28, R0, 0x3e, RZ ;  /* 0x0000003e001c7824 */ /* 0x000fe200078e02ff */
[-C--:B---3--:R-:W-:Y:S01]  /*7940*/  IADD3 R26, P3, R6, R12.reuse, RZ ;  /* 0x0000000c061a7210 */ /* 0x088fe20007f7e0ff */
[----:B------:R-:W-:Y:S01]  /*7950*/  IMAD R6, R0, 0x48, RZ ;  /* 0x0000004800067824 */ /* 0x000fe200078e02ff */
[----:B------:R-:W-:-:S02]  /*7960*/  IADD3 R18, P6, R2, R12, RZ ;  /* 0x0000000c02127210 */ /* 0x000fc40007fde0ff */
[-C--:B------:R-:W-:Y:S01]  /*7970*/  IADD3 R10, P0, R7, R12.reuse, RZ ;  /* 0x0000000c070a7210 */ /* 0x080fe20007f1e0ff */
[----:B------:R-:W-:Y:S01]  /*7980*/  STL.64 [R1+0xa00], R28 ;  /* 0x000a001c01007387 */ /* 0x000fe20000100a00 */
[-C--:B------:R-:W-:Y:S01]  /*7990*/  LEA.HI.X.SX32 R27, R14, R13.reuse, 0x1, P3 ;  /* 0x0000000d0e1b7211 */ /* 0x080fe200018f0eff */
[----:B------:R-:W-:Y:S01]  /*79a0*/  IMAD R7, R0, 0x4a, RZ ;  /* 0x0000004a00077824 */ /* 0x000fe200078e02ff */
[-C--:B------:R-:W-:Y:S01]  /*79b0*/  LEA.HI.X.SX32 R19, R25, R13.reuse, 0x1, P6 ;  /* 0x0000000d19137211 */ /* 0x080fe200030f0eff */
[----:B------:R0:W-:Y:S01]  /*79c0*/  STL.64 [R1+0xa08], R20 ;  /* 0x000a081401007387 */ /* 0x0001e20000100a00 */
[----:B------:R-:W-:Y:S02]  /*79d0*/  LEA.HI.X.SX32 R11, R2, R13, 0x1, P0 ;  /* 0x0000000d020b7211 */ /* 0x000fe400000f0eff */
[-C--:B------:R-:W-:Y:S01]  /*79e0*/  IADD3 R24, P6, R3, R12.reuse, RZ ;  /* 0x0000000c03187210 */ /* 0x080fe20007fde0ff */
[----:B------:R1:W-:Y:S01]  /*79f0*/  STL.64 [R1+0x690], R26 ;  /* 0x0006901a01007387 */ /* 0x0003e20000100a00 */
[----:B------:R-:W-:-:S02]  /*7a00*/  IADD3 R16, P5, R6, R12, RZ ;  /* 0x0000000c06107210 */ /* 0x000fc40007fbe0ff */
[-C--:B------:R-:W-:Y:S01]  /*7a10*/  IADD3 R6, P4, R7, R12.reuse, RZ ;  /* 0x0000000c07067210 */ /* 0x080fe20007f9e0ff */
[----:B------:R2:W-:Y:S01]  /*7a20*/  STL.64 [R1+0x710], R18 ;  /* 0x0007101201007387 */ /* 0x0005e20000100a00 */
[----:B------:R-:W-:Y:S02]  /*7a30*/  LEA.HI.X.SX32 R17, R4, R13, 0x1, P5 ;  /* 0x0000000d04117211 */ /* 0x000fe400028f0eff */
[-C--:B------:R-:W-:Y:S01]  /*7a40*/  IADD3 R22, P2, R22, R12.reuse, RZ ;  /* 0x0000000c16167210 */ /* 0x080fe20007f5e0ff */
[----:B------:R3:W-:Y:S01]  /*7a50*/  STL.64 [R1+0x688], R10 ;  /* 0x0006880a01007387 */ /* 0x0007e20000100a00 */
[-C--:B0-----:R-:W-:Y:S01]  /*7a60*/  IADD3 R20, P1, R15, R12.reuse, RZ ;  /* 0x0000000c0f147210 */ /* 0x081fe20007f3e0ff */
[C---:B------:R-:W-:Y:S02]  /*7a70*/  IMAD R15, R0.reuse, 0x4e, RZ ;  /* 0x0000004e000f7824 */ /* 0x040fe400078e02ff */
[C---:B-1----:R-:W-:Y:S02]  /*7a80*/  IMAD R26, R0.reuse, 0x23, RZ ;  /* 0x00000023001a7824 */ /* 0x042fe400078e02ff */
[C---:B------:R-:W-:Y:S01]  /*7a90*/  IMAD R28, R0.reuse, 0x5, RZ ;  /* 0x00000005001c7824 */ /* 0x040fe200078e02ff */
[-C--:B------:R-:W-:Y:S01]  /*7aa0*/  IADD3 R14, P3, R15, R12.reuse, RZ ;  /* 0x0000000c0f0e7210 */ /* 0x080fe20007f7e0ff */
[----:B------:R-:W-:Y:S01]  /*7ab0*/  IMAD R27, R0, 0x50, RZ ;  /* 0x00000050001b7824 */ /* 0x000fe200078e02ff */
[----:B--2---:R-:W-:-:S02]  /*7ac0*/  IADD3 R18, P0, R4, R12, RZ ;  /* 0x0000000c04127210 */ /* 0x004fc40007f1e0ff */
[-C--:B------:R-:W-:Y:S01]  /*7ad0*/  LEA.HI.X.SX32 R21, R26, R13.reuse, 0x1, P1 ;  /* 0x0000000d1a157211 */ /* 0x080fe200008f0eff */
[C---:B---3--:R-:W-:Y:S01]  /*7ae0*/  IMAD R10, R0.reuse, 0x9, RZ ;  /* 0x00000009000a7824 */ /* 0x048fe200078e02ff */
[-C--:B------:R-:W-:Y:S01]  /*7af0*/  LEA.HI.X.SX32 R19, R3, R13.reuse, 0x1, P0 ;  /* 0x0000000d03137211 */ /* 0x080fe200000f0eff */
[----:B------:R-:W-:Y:S02]  /*7b00*/  IMAD R11, R0, 0x52, RZ ;  /* 0x00000052000b7824 */ /* 0x000fe400078e02ff */
[----:B------:R0:W-:Y:S01]  /*7b10*/  STL.64 [R1+0x680], R20 ;  /* 0x0006801401007387 */ /* 0x0001e20000100a00 */
[-C--:B------:R-:W-:Y:S02]  /*7b20*/  LEA.HI.X.SX32 R25, R10, R13.reuse, 0x1, P6 ;  /* 0x0000000d0a197211 */ /* 0x080fe400030f0eff */
[----:B------:R-:W-:Y:S01]  /*7b30*/  LEA.HI.X.SX32 R23, R5, R13, 0x1, P2 ;  /* 0x0000000d05177211 */ /* 0x000fe200010f0eff */
[----:B------:R1:W-:Y:S01]  /*7b40*/  STL.64 [R1+0x708], R18 ;  /* 0x0007081201007387 */ /* 0x0003e20000100a00 */
[----:B------:R-:W-:-:S03]  /*7b50*/  IADD3 R10, P6, R11, R12, RZ ;  /* 0x0000000c0b0a7210 */ /* 0x000fc60007fde0ff */
[----:B------:R2:W-:Y:S04]  /*7b60*/  STL.64 [R1+0x750], R24 ;  /* 0x0007501801007387 */ /* 0x0005e80000100a00 */
[----:B------:R3:W-:Y:S01]  /*7b70*/  STL.64 [R1+0x678], R16 ;  /* 0x0006781001007387 */ /* 0x0007e20000100a00 */
[-C--:B0-----:R-:W-:Y:S02]  /*7b80*/  IADD3 R20, P1, R27, R12.reuse, RZ ;  /* 0x0000000c1b147210 */ /* 0x081fe40007f3e0ff */
[----:B-1----:R-:W-:Y:S01]  /*7b90*/  IADD3 R18, P0, R5, R12, RZ ;  /* 0x0000000c05127210 */ /* 0x002fe20007f1e0ff */
[C---:B--2---:R-:W-:Y:S02]  /*7ba0*/  IMAD R25, R0.reuse, 0x13, RZ ;  /* 0x0000001300197824 */ /* 0x044fe400078e02ff */
[----:B------:R-:W-:-:S02]  /*7bb0*/  IMAD R24, R0, 0x54, RZ ;  /* 0x0000005400187824 */ /* 0x000fc400078e02ff */
[C---:B---3--:R-:W-:Y:S01]  /*7bc0*/  IMAD R16, R0.reuse, 0x25, RZ ;  /* 0x0000002500107824 */ /* 0x048fe200078e02ff */
[-C--:B------:R-:W-:Y:S01]  /*7bd0*/  LEA.HI.X.SX32 R19, R25, R13.reuse, 0x1, P0 ;  /* 0x0000000d19137211 */ /* 0x080fe200000f0eff */
[----:B------:R-:W-:Y:S01]  /*7be0*/  IMAD R17, R0, 0x56, RZ ;  /* 0x0000005600117824 */ /* 0x000fe200078e02ff */
[----:B------:R-:W-:Y:S02]  /*7bf0*/  IADD3 R26, P5, R24, R12, RZ ;  /* 0x0000000c181a7210 */ /* 0x000fe40007fbe0ff */
[----:B------:R-:W-:-:S05]  /*7c00*/  LEA.HI.X.SX32 R7, R16, R13, 0x1, P4 ;  /* 0x0000000d10077211 */ /* 0x000fca00020f0eff */
[----:B------:R0:W-:Y:S04]  /*7c10*/  STL.64 [R1+0x670], R6 ;  /* 0x0006700601007387 */ /* 0x0001e80000100a00 */
[----:B0-----:R-:W2:Y:S01]  /*7c20*/  LDL.LU.64 R6, [R1+0xa38] ;  /* 0x000a380001067983 */ /* 0x001ea20000300a00 */
[----:B------:R-:W-:-:S03]  /*7c30*/  IADD3 R16, P4, R17, R12, RZ ;  /* 0x0000000c11107210 */ /* 0x000fc60007f9e0ff */
[----:B------:R0:W-:Y:S04]  /*7c40*/  STL.64 [R1+0x700], R18 ;  /* 0x0007001201007387 */ /* 0x0001e80000100a00 */
[----:B------:R-:W-:Y:S01]  /*7c50*/  STL.64 [R1+0x668], R22 ;  /* 0x0006681601007387 */ /* 0x000fe20000100a00 */
[----:B0-----:R-:W-:-:S05]  /*7c60*/  IMAD R18, R0, 0x27, RZ ;  /* 0x0000002700127824 */ /* 0x001fca00078e02ff */
[----:B------:R-:W-:Y:S02]  /*7c70*/  LEA.HI.X.SX32 R15, R18, R13, 0x1, P3 ;  /* 0x0000000d120f7211 */ /* 0x000fe400018f0eff */
[----:B------:R-:W-:-:S03]  /*7c80*/  IADD3 R18, P3, R8, R12, RZ ;  /* 0x0000000c08127210 */ /* 0x000fc60007f7e0ff */
[----:B------:R0:W-:Y:S02]  /*7c90*/  STL.64 [R1+0x660], R14 ;  /* 0x0006600e01007387 */ /* 0x0001e40000100a00 */
[C---:B0-----:R-:W-:Y:S02]  /*7ca0*/  IMAD R14, R0.reuse, 0x58, RZ ;  /* 0x00000058000e7824 */ /* 0x041fe400078e02ff */
[----:B------:R-:W-:Y:S01]  /*7cb0*/  IMAD R15, R0, 0x5a, RZ ;  /* 0x0000005a000f7824 */ /* 0x000fe200078e02ff */
[-C--:B--2---:R-:W-:Y:S02]  /*7cc0*/  IADD3 R24, P0, R6, R12.reuse, RZ ;  /* 0x0000000c06187210 */ /* 0x084fe40007f1e0ff */
[C---:B------:R-:W-:Y:S02]  /*7cd0*/  IADD3 R22, P2, R7.reuse, R12, RZ ;  /* 0x0000000c07167210 */ /* 0x040fe40007f5e0ff */
[-C--:B------:R-:W-:Y:S01]  /*7ce0*/  LEA.HI.X.SX32 R19, R7, R13.reuse, 0x1, P3 ;  /* 0x0000000d07137211 */ /* 0x080fe200018f0eff */
[----:B------:R-:W-:Y:S01]  /*7cf0*/  IMAD.MOV.U32 R7, RZ, RZ, R13 ;  /* 0x000000ffff077224 */ /* 0x000fe200078e000d */
[-C--:B------:R-:W-:Y:S01]  /*7d00*/  LEA.HI.X.SX32 R25, R28, R13.reuse, 0x1, P0 ;  /* 0x0000000d1c197211 */ /* 0x080fe200000f0eff */
[----:B------:R-:W-:Y:S01]  /*7d10*/  IMAD R28, R0, 0x29, RZ ;  /* 0x00000029001c7824 */ /* 0x000fe200078e02ff */
[----:B------:R-:W-:-:S02]  /*7d20*/  LEA.HI.X.SX32 R23, R6, R13, 0x1, P2 ;  /* 0x0000000d06177211 */ /* 0x000fc400010f0eff */
[-C--:B------:R-:W-:Y:S01]  /*7d30*/  LEA.HI.X.SX32 R21, R8, R7.reuse, 0x1, P1 ;  /* 0x0000000708157211 */ /* 0x080fe200008f0eff */
[----:B------:R0:W-:Y:S01]  /*7d40*/  STL.64 [R1+0x770], R24 ;  /* 0x0007701801007387 */ /* 0x0001e20000100a00 */
[----:B------:R-:W-:-:S03]  /*7d50*/  LEA.HI.X.SX32 R11, R28, R7, 0x1, P6 ;  /* 0x000000071c0b7211 */ /* 0x000fc600030f0eff */
[----:B------:R1:W-:Y:S01]  /*7d60*/  STL.64 [R1+0x748], R22 ;  /* 0x0007481601007387 */ /* 0x0003e20000100a00 */
[-C--:B------:R-:W-:Y:S02]  /*7d70*/  MOV R6, R12.reuse ;  /* 0x0000000c00067202 */ /* 0x080fe40000000f00 */
[-C--:B0-----:R-:W-:Y:S01]  /*7d80*/  IADD3 R24, P0, R14, R12.reuse, RZ ;  /* 0x0000000c0e187210 */ /* 0x081fe20007f1e0ff */
[----:B-1----:R-:W2:Y:S01]  /*7d90*/  LDL.LU R23, [R1+0xa34] ;  /* 0x000a340001177983 */ /* 0x002ea20000300800 */
[----:B------:R-:W-:-:S03]  /*7da0*/  IADD3 R14, P2, R15, R12, RZ ;  /* 0x0000000c0f0e7210 */ /* 0x000fc60007f5e0ff */
[----:B------:R0:W-:Y:S04]  /*7db0*/  STL.64 [R1+0x6f8], R18 ;  /* 0x0006f81201007387 */ /* 0x0001e80000100a00 */
[----:B0-----:R-:W3:Y:S01]  /*7dc0*/  LDL.LU R19, [R1+0xa30] ;  /* 0x000a300001137983 */ /* 0x001ee20000300800 */
[C---:B------:R-:W-:Y:S01]  /*7dd0*/  IMAD R22, R0.reuse, 0x15, RZ ;  /* 0x0000001500167824 */ /* 0x040fe200078e02ff */
[----:B------:R-:W-:Y:S01]  /*7de0*/  IADD3 R12, P3, R9, R6, RZ ;  /* 0x00000006090c7210 */ /* 0x000fe20007f7e0ff */
[----:B------:R-:W-:Y:S01]  /*7df0*/  IMAD R18, R0, 0x5e, RZ ;  /* 0x0000005e00127824 */ /* 0x000fe200078e02ff */
[----:B------:R0:W-:Y:S04]  /*7e00*/  STL.64 [R1+0x658], R20 ;  /* 0x0006581401007387 */ /* 0x0001e80000100a00 */
[----:B------:R1:W-:Y:S01]  /*7e10*/  STL.64 [R1+0x650], R10 ;  /* 0x0006500a01007387 */ /* 0x0003e20000100a00 */
[----:B------:R-:W-:-:S02]  /*7e20*/  LEA.HI.X.SX32 R13, R22, R7, 0x1, P3 ;  /* 0x00000007160d7211 */ /* 0x000fc400018f0eff */
[----:B------:R-:W-:Y:S02]  /*7e30*/  IADD3 R18, P6, R18, R6, RZ ;  /* 0x0000000612127210 */ /* 0x000fe40007fde0ff */
[-C--:B------:R-:W-:Y:S01]  /*7e40*/  LEA.HI.X.SX32 R27, R9, R7.reuse, 0x1, P5 ;  /* 0x00000007091b7211 */ /* 0x080fe200028f0eff */
[C---:B------:R-:W-:Y:S02]  /*7e50*/  IMAD R28, R0.reuse, 0x2b, RZ ;  /* 0x0000002b001c7824 */ /* 0x040fe400078e02ff */
[----:B0-----:R-:W-:Y:S01]  /*7e60*/  IMAD R21, R0, 0x5c, RZ ;  /* 0x0000005c00157824 */ /* 0x001fe200078e02ff */
[----:B-1----:R-:W4:Y:S02]  /*7e70*/  LDL.LU.64 R10, [R1+0xa28] ;  /* 0x000a2800010a7983 */ /* 0x002f240000300a00 */
[----:B------:R-:W-:Y:S01]  /*7e80*/  LEA.HI.X.SX32 R17, R28, R7, 0x1, P4 ;  /* 0x000000071c117211 */ /* 0x000fe200020f0eff */
[----:B------:R-:W-:Y:S01]  /*7e90*/  IMAD R22, R0, 0x60, RZ ;  /* 0x0000006000167824 */ /* 0x000fe200078e02ff */
[----:B------:R-:W-:Y:S01]  /*7ea0*/  MOV R8, R18 ;  /* 0x0000001200087202 */ /* 0x000fe20000000f00 */
[----:B------:R-:W-:Y:S01]  /*7eb0*/  STL.64 [R1+0x6f0], R12 ;  /* 0x0006f00c01007387 */ /* 0x000fe20000100a00 */
[----:B------:R-:W-:-:S03]  /*7ec0*/  IADD3 R20, P1, R21, R6, RZ ;  /* 0x0000000615147210 */ /* 0x000fc60007f3e0ff */
[----:B------:R-:W-:Y:S04]  /*7ed0*/  STL [R1+0x620], R18 ;  /* 0x0006201201007387 */ /* 0x000fe80000100800 */
[----:B------:R0:W-:Y:S01]  /*7ee0*/  STL.64 [R1+0x648], R26 ;  /* 0x0006481a01007387 */ /* 0x0001e20000100a00 */
[----:B------:R-:W-:-:S03]  /*7ef0*/  IADD3 R22, P4, R22, R6, RZ ;  /* 0x0000000616167210 */ /* 0x000fc60007f9e0ff */
[----:B------:R1:W-:Y:S01]  /*7f00*/  STL.64 [R1+0x640], R16 ;  /* 0x0006401001007387 */ /* 0x0003e20000100a00 */
[----:B0-----:R-:W-:-:S03]  /*7f10*/  IMAD R26, R0, 0xb, RZ ;  /* 0x0000000b001a7824 */ /* 0x001fc600078e02ff */
[----:B-1----:R-:W5:Y:S01]  /*7f20*/  LDL.LU.64 R16, [R1+0xa20] ;  /* 0x000a200001107983 */ /* 0x002f620000300a00 */
[----:B------:R-:W-:Y:S02]  /*7f30*/  IMAD R27, R0, 0x62, RZ ;  /* 0x00000062001b7824 */ /* 0x000fe400078e02ff */
[----:B---3--:R-:W-:Y:S01]  /*7f40*/  IMAD.MOV.U32 R9, RZ, RZ, R19 ;  /* 0x000000ffff097224 */ /* 0x008fe200078e0013 */
[----:B----4-:R-:W-:-:S04]  /*7f50*/  IADD3 R12, P3, R10, R6, RZ ;  /* 0x000000060a0c7210 */ /* 0x010fc80007f7e0ff */
[----:B------:R-:W-:Y:S02]  /*7f60*/  LEA.HI.X.SX32 R13, R26, R7, 0x1, P3 ;  /* 0x000000071a0d7211 */ /* 0x000fe400018f0eff */
[----:B------:R-:W-:-:S03]  /*7f70*/  IADD3 R18, P5, R11, R6, RZ ;  /* 0x000000060b127210 */ /* 0x000fc60007fbe0ff */
[----:B------:R0:W-:Y:S01]  /*7f80*/  STL.64 [R1+0x740], R12 ;  /* 0x0007400c01007387 */ /* 0x0001e20000100a00 */
[-C--:B------:R-:W-:Y:S02]  /*7f90*/  LEA.HI.X.SX32 R19, R10, R7.reuse, 0x1, P5 ;  /* 0x000000070a137211 */ /* 0x080fe400028f0eff */
[----:B------:R-:W-:Y:S01]  /*7fa0*/  MOV R10, R22 ;  /* 0x00000016000a7202 */ /* 0x000fe20000000f00 */
[----:B0-----:R-:W3:Y:S04]  /*7fb0*/  LDL.LU.64 R12, [R1+0xa18] ;  /* 0x000a1800010c7983 */ /* 0x001ee80000300a00 */
[----:B------:R0:W-:Y:S01]  /*7fc0*/  STL [R1+0x618], R22 ;  /* 0x0006181601007387 */ /* 0x0001e20000100800 */
[----:B------:R-:W-:Y:S02]  /*7fd0*/  IADD3 R28, P3, R27, R6, RZ ;  /* 0x000000061b1c7210 */ /* 0x000fe40007f7e0ff */
[-C--:B------:R-:W-:Y:S01]  /*7fe0*/  LEA.HI.X.SX32 R25, R11, R7.reuse, 0x1, P0 ;  /* 0x000000070b197211 */ /* 0x080fe200000f0eff */
[----:B0-----:R-:W-:Y:S01]  /*7ff0*/  IMAD R22, R0, 0x2d, RZ ;  /* 0x0000002d00167824 */ /* 0x001fe200078e02ff */
[----:B------:R-:W-:Y:S04]  /*8000*/  STL.64 [R1+0x6e8], R18 ;  /* 0x0006e81201007387 */ /* 0x000fe80000100a00 */
[----:B------:R-:W-:Y:S01]  /*8010*/  LEA.HI.X.SX32 R15, R22, R7, 0x1, P2 ;  /* 0x00000007160f7211 */ /* 0x000fe200010f0eff */
[----:B------:R-:W-:Y:S04]  /*8020*/  STL [R1+0x610], R28 ;  /* 0x0006101c01007387 */ /* 0x000fe80000100800 */
[----:B------:R-:W-:Y:S04]  /*8030*/  STL.64 [R1+0x638], R24 ;  /* 0x0006381801007387 */ /* 0x000fe80000100a00 */
[----:B------:R0:W-:Y:S04]  /*8040*/  STL.64 [R1+0x630], R14 ;  /* 0x0006300e01007387 */ /* 0x0001e80000100a00 */
[----:B0-----:R-:W4:Y:S01]  /*8050*/  LDL.LU.64 R14, [R1+0xa10] ;  /* 0x000a1000010e7983 */ /* 0x001f220000300a00 */
[----:B------:R-:W-:-:S02]  /*8060*/  IMAD R27, R0, 0x17, RZ ;  /* 0x00000017001b7824 */ /* 0x000fc400078e02ff */
[----:B------:R-:W-:-:S05]  /*8070*/  IMAD R26, R0, 0x2f, RZ ;  /* 0x0000002f001a7824 */ /* 0x000fca00078e02ff */
[-C--:B------:R-:W-:Y:S01]  /*8080*/  LEA.HI.X.SX32 R9, R26, R7.reuse, 0x1, P6 ;  /* 0x000000071a097211 */ /* 0x080fe200030f0eff */
[----:B--2---:R-:W-:Y:S01]  /*8090*/  IMAD.MOV.U32 R11, RZ, RZ, R23 ;  /* 0x000000ffff0b7224 */ /* 0x004fe200078e0017 */
[----:B-----5:R-:W-:Y:S01]  /*80a0*/  LEA.HI.X.SX32 R11, R16, R7, 0x1, P4 ;  /* 0x00000007100b7211 */ /* 0x020fe200020f0eff */
[C---:B------:R-:W-:Y:S02]  /*80b0*/  IMAD R25, R0.reuse, 0x64, RZ ;  /* 0x0000006400197824 */ /* 0x040fe400078e02ff */
[----:B------:R-:W-:-:S03]  /*80c0*/  IMAD R2, R0, 0x6a, RZ ;  /* 0x0000006a00027824 */ /* 0x000fc600078e02ff */
[-C--:B------:R-:W-:Y:S01]  /*80d0*/  IADD3 R24, P0, R25, R6.reuse, RZ ;  /* 0x0000000619187210 */ /* 0x080fe20007f1e0ff */
[C---:B------:R-:W-:Y:S02]  /*80e0*/  IMAD R23, R0.reuse, 0x66, RZ ;  /* 0x0000006600177824 */ /* 0x040fe400078e02ff */
[----:B------:R-:W-:Y:S01]  /*80f0*/  IMAD R4, R0, 0x19, RZ ;  /* 0x0000001900047824 */ /* 0x000fe200078e02ff */
[----:B------:R-:W-:Y:S02]  /*8100*/  LEA.HI.X.SX32 R25, R17, R7, 0x1, P0 ;  /* 0x0000000711197211 */ /* 0x000fe400000f0eff */
[-C--:B------:R-:W-:Y:S02]  /*8110*/  IADD3 R22, P2, R23, R6.reuse, RZ ;  /* 0x0000000617167210 */ /* 0x080fe40007f5e0ff */
[----:B---3--:R-:W-:-:S04]  /*8120*/  IADD3 R18, P5, R12, R6, RZ ;  /* 0x000000060c127210 */ /* 0x008fc80007fbe0ff */
[-C--:B------:R-:W-:Y:S01]  /*8130*/  LEA.HI.X.SX32 R19, R27, R7.reuse, 0x1, P5 ;  /* 0x000000071b137211 */ /* 0x080fe200028f0eff */
[----:B------:R-:W-:Y:S01]  /*8140*/  IMAD R27, R0, 0x3, RZ ;  /* 0x00000003001b7824 */ /* 0x000fe200078e02ff */
[----:B------:R-:W-:-:S03]  /*8150*/  LEA.HI.X.SX32 R21, R12, R7, 0x1, P1 ;  /* 0x000000070c157211 */ /* 0x000fc600008f0eff */
[----:B------:R0:W-:Y:S04]  /*8160*/  STL.64 [R1+0x6e0], R18 ;  /* 0x0006e01201007387 */ /* 0x0001e80000100a00 */
[----:B------:R4:W-:Y:S01]  /*8170*/  STL.64 [R1+0x628], R20 ;  /* 0x0006281401007387 */ /* 0x0009e20000100a00 */
[----:B0-----:R-:W-:-:S04]  /*8180*/  IADD3 R18, P5, R13, R6, RZ ;  /* 0x000000060d127210 */ /* 0x001fc80007fbe0ff */
[----:B------:R-:W-:Y:S01]  /*8190*/  LEA.HI.X.SX32 R19, R27, R7, 0x1, P5 ;  /* 0x000000071b137211 */ /* 0x000fe200028f0eff */
[----:B------:R-:W-:Y:S04]  /*81a0*/  STL [R1+0x624], R9 ;  /* 0x0006240901007387 */ /* 0x000fe80000100800 */
[----:B------:R0:W-:Y:S01]  /*81b0*/  STL.64 [R1+0x780], R18 ;  /* 0x0007801201007387 */ /* 0x0001e20000100a00 */
[-C--:B----4-:R-:W-:Y:S02]  /*81c0*/  IADD3 R20, P1, R14, R6.reuse, RZ ;  /* 0x000000060e147210 */ /* 0x090fe40007f3e0ff */
[-C--:B------:R-:W-:Y:S02]  /*81d0*/  IADD3 R8, P6, R15, R6.reuse, RZ ;  /* 0x000000060f087210 */ /* 0x080fe40007fde0ff */
[----:B0-----:R-:W-:-:S02]  /*81e0*/  IADD3 R18, P5, R16, R6, RZ ;  /* 0x0000000610127210 */ /* 0x001fc40007fbe0ff */
[-C--:B------:R-:W-:Y:S02]  /*81f0*/  LEA.HI.X.SX32 R21, R13, R7.reuse, 0x1, P1 ;  /* 0x000000070d157211 */ /* 0x080fe400008f0eff */
[-C--:B------:R-:W-:Y:S02]  /*8200*/  LEA.HI.X.SX32 R9, R14, R7.reuse, 0x1, P6 ;  /* 0x000000070e097211 */ /* 0x080fe400030f0eff */
[----:B------:R-:W-:Y:S01]  /*8210*/  LEA.HI.X.SX32 R19, R15, R7, 0x1, P5 ;  /* 0x000000070f137211 */ /* 0x000fe200028f0eff */
[----:B------:R0:W-:Y:S01]  /*8220*/  STL.64 [R1+0x768], R20 ;  /* 0x0007681401007387 */ /* 0x0001e20000100a00 */
[----:B------:R-:W-:Y:S01]  /*8230*/  MOV R12, R28 ;  /* 0x0000001c000c7202 */ /* 0x000fe20000000f00 */
[----:B------:R-:W-:Y:S02]  /*8240*/  IMAD.MOV.U32 R13, RZ, RZ, R29 ;  /* 0x000000ffff0d7224 */ /* 0x000fe400078e001d */
[----:B0-----:R-:W2:Y:S04]  /*8250*/  LDL.LU.64 R20, [R1+0xa08] ;  /* 0x000a080001147983 */ /* 0x001ea80000300a00 */
[----:B------:R-:W3:Y:S04]  /*8260*/  LDL.LU.64 R28, [R1+0xa00] ;  /* 0x000a0000011c7983 */ /* 0x000ee80000300a00 */
[----:B------:R-:W-:Y:S04]  /*8270*/  STL.64 [R1+0x738], R8 ;  /* 0x0007380801007387 */ /* 0x000fe80000100a00 */
[----:B------:R0:W-:Y:S04]  /*8280*/  STL.64 [R1+0x6d8], R18 ;  /* 0x0006d81201007387 */ /* 0x0001e80000100a00 */
[----:B0-----:R-:W4:Y:S01]  /*8290*/  LDL.LU.64 R18, [R1+0x9f8] ;  /* 0x0009f80001127983 */ /* 0x001f220000300a00 */
[----:B------:R-:W-:Y:S01]  /*82a0*/  IADD3 R8, P6, R2, R6, RZ ;  /* 0x0000000602087210 */ /* 0x000fe20007fde0ff */
[----:B------:R-:W-:-:S02]  /*82b0*/  IMAD R2, R0, 0x6c, RZ ;  /* 0x0000006c00027824 */ /* 0x000fc400078e02ff */
[----:B------:R0:W-:Y:S01]  /*82c0*/  STL [R1+0x61c], R11 ;  /* 0x00061c0b01007387 */ /* 0x0001e20000100800 */
[----:B------:R-:W-:Y:S02]  /*82d0*/  MOV R14, R12 ;  /* 0x0000000c000e7202 */ /* 0x000fe40000000f00 */
[-C--:B------:R-:W-:Y:S01]  /*82e0*/  IADD3 R12, P5, R17, R6.reuse, RZ ;  /* 0x00000006110c7210 */ /* 0x080fe20007fbe0ff */
[----:B------:R-:W-:Y:S01]  /*82f0*/  IMAD.MOV.U32 R17, RZ, RZ, R3 ;  /* 0x000000ffff117224 */ /* 0x000fe200078e0003 */
[----:B------:R-:W-:Y:S01]  /*8300*/  IADD3 R2, P4, R2, R6, RZ ;  /* 0x0000000602027210 */ /* 0x000fe20007f9e0ff */
[----:B------:R-:W-:Y:S02]  /*8310*/  IMAD.MOV.U32 R15, RZ, RZ, R13 ;  /* 0x000000ffff0f7224 */ /* 0x000fe400078e000d */
[C---:B0-----:R-:W-:Y:S02]  /*8320*/  IMAD R11, R0.reuse, 0x31, RZ ;  /* 0x00000031000b7824 */ /* 0x041fe400078e02ff */
[----:B------:R-:W-:Y:S01]  /*8330*/  IMAD R3, R0, 0x33, RZ ;  /* 0x0000003300037824 */ /* 0x000fe200078e02ff */
[----:B------:R-:W-:-:S02]  /*8340*/  LEA.HI.X.SX32 R13, R4, R7, 0x1, P5 ;  /* 0x00000007040d7211 */ /* 0x000fc400028f0eff */
[-C--:B------:R-:W-:Y:S01]  /*8350*/  LEA.HI.X.SX32 R15, R11, R7.reuse, 0x1, P3 ;  /* 0x000000070b0f7211 */ /* 0x080fe200018f0eff */
[----:B------:R-:W-:Y:S01]  /*8360*/  STL [R1+0x5e8], R2 ;  /* 0x0005e80201007387 */ /* 0x000fe20000100800 */
[----:B------:R-:W-:-:S03]  /*8370*/  LEA.HI.X.SX32 R23, R3, R7, 0x1, P2 ;  /* 0x0000000703177211 */ /* 0x000fc600010f0eff */
[----:B------:R-:W-:Y:S04]  /*8380*/  STL [R1+0x614], R15 ;  /* 0x0006140f01007387 */ /* 0x000fe80000100800 */
[----:B------:R-:W-:Y:S04]  /*8390*/  STL.64 [R1+0x6d0], R12 ;  /* 0x0006d00c01007387 */ /* 0x000fe80000100a00 */
[----:B------:R0:W-:Y:S04]  /*83a0*/  STL.64 [R1+0x608], R24 ;  /* 0x0006081801007387 */ /* 0x0001e80000100a00 */
[----:B0-----:R-:W5:Y:S04]  /*83b0*/  LDL.LU.64 R24, [R1+0x9f0] ;  /* 0x0009f00001187983 */ /* 0x001f680000300a00 */
[----:B------:R0:W-:Y:S04]  /*83c0*/  STL.64 [R1+0x600], R22 ;  /* 0x0006001601007387 */ /* 0x0001e80000100a00 */
[----:B0-----:R-:W3:Y:S01]  /*83d0*/  LDL.LU.64 R22, [R1+0x9e8] ;  /* 0x0009e80001167983 */ /* 0x001ee20000300a00 */
[----:B------:R-:W-:-:S02]  /*83e0*/  IMAD R27, R0, 0x68, RZ ;  /* 0x00000068001b7824 */ /* 0x000fc400078e02ff */
[----:B------:R-:W-:-:S03]  /*83f0*/  IMAD R4, R0, 0x72, RZ ;  /* 0x0000007200047824 */ /* 0x000fc600078e02ff */
[----:B------:R-:W-:Y:S01]  /*8400*/  IADD3 R26, P1, R27, R6, RZ ;  /* 0x000000061b1a7210 */ /* 0x000fe20007f3e0ff */
[C---:B------:R-:W-:Y:S02]  /*8410*/  IMAD R27, R0.reuse, 0xd, RZ ;  /* 0x0000000d001b7824 */ /* 0x040fe400078e02ff */
[C---:B------:R-:W-:Y:S02]  /*8420*/  IMAD R9, R0.reuse, 0x35, RZ ;  /* 0x0000003500097824 */ /* 0x040fe400078e02ff */
[----:B------:R-:W-:-:S03]  /*8430*/  IMAD R10, R0, 0x6e, RZ ;  /* 0x0000006e000a7824 */ /* 0x000fc600078e02ff */
[-C--:B------:R-:W-:Y:S02]  /*8440*/  LEA.HI.X.SX32 R9, R9, R7.reuse, 0x1, P6 ;  /* 0x0000000709097211 */ /* 0x080fe400030f0eff */
[-C--:B------:R-:W-:Y:S02]  /*8450*/  IADD3 R10, P3, R10, R6.reuse, RZ ;  /* 0x000000060a0a7210 */ /* 0x080fe40007f7e0ff */
[-C--:B----4-:R-:W-:Y:S02]  /*8460*/  IADD3 R14, P5, R18, R6.reuse, RZ ;  /* 0x00000006120e7210 */ /* 0x090fe40007fbe0ff */
[-C--:B------:R-:W-:Y:S02]  /*8470*/  IADD3 R12, P0, R19, R6.reuse, RZ ;  /* 0x00000006130c7210 */ /* 0x080fe40007f1e0ff */
[----:B------:R-:W-:Y:S02]  /*8480*/  LEA.HI.X.SX32 R15, R27, R7, 0x1, P5 ;  /* 0x000000071b0f7211 */ /* 0x000fe400028f0eff */
[----:B------:R-:W-:-:S02]  /*8490*/  IADD3 R4, P5, R4, R6, RZ ;  /* 0x0000000604047210 */ /* 0x000fc40007fbe0ff */
[-C--:B------:R-:W-:Y:S02]  /*84a0*/  LEA.HI.X.SX32 R13, R18, R7.reuse, 0x1, P0 ;  /* 0x00000007120d7211 */ /* 0x080fe400000f0eff */
[----:B------:R-:W-:Y:S01]  /*84b0*/  LEA.HI.X.SX32 R27, R19, R7, 0x1, P1 ;  /* 0x00000007131b7211 */ /* 0x000fe200008f0eff */
[----:B------:R2:W-:Y:S04]  /*84c0*/  STL.64 [R1+0x730], R14 ;  /* 0x0007300e01007387 */ /* 0x0005e80000100a00 */
[----:B------:R-:W-:Y:S04]  /*84d0*/  STL [R1+0x5d0], R4 ;  /* 0x0005d00401007387 */ /* 0x000fe80000100800 */
[----:B------:R-:W-:Y:S04]  /*84e0*/  STL.64 [R1+0x6c8], R12 ;  /* 0x0006c80c01007387 */ /* 0x000fe80000100a00 */
[----:B------:R0:W-:Y:S01]  /*84f0*/  STL.64 [R1+0x5f8], R26 ;  /* 0x0005f81a01007387 */ /* 0x0001e20000100a00 */
[----:B--2---:R-:W-:Y:S01]  /*8500*/  IADD3 R14, P0, R21, R6, RZ ;  /* 0x00000006150e7210 */ /* 0x004fe20007f1e0ff */
[----:B0-----:R-:W-:-:S02]  /*8510*/  IMAD R27, R0, 0x1b, RZ ;  /* 0x0000001b001b7824 */ /* 0x001fc400078e02ff */
[----:B------:R-:W-:Y:S03]  /*8520*/  STL.64 [R1+0x5f0], R8 ;  /* 0x0005f00801007387 */ /* 0x000fe60000100a00 */
[----:B------:R-:W-:-:S05]  /*8530*/  LEA.HI.X.SX32 R15, R27, R7, 0x1, P0 ;  /* 0x000000071b0f7211 */ /* 0x000fca00000f0eff */
[----:B------:R0:W-:Y:S01]  /*8540*/  STL.64 [R1+0x6c0], R14 ;  /* 0x0006c00e01007387 */ /* 0x0001e20000100a00 */
[C---:B------:R-:W-:Y:S02]  /*8550*/  IMAD R26, R0.reuse, 0x76, RZ ;  /* 0x00000076001a7824 */ /* 0x040fe400078e02ff */
[----:B0-----:R-:W-:-:S05]  /*8560*/  IMAD R14, R0, 0x37, RZ ;  /* 0x00000037000e7824 */ /* 0x001fca00078e02ff */
[----:B------:R-:W-:Y:S02]  /*8570*/  LEA.HI.X.SX32 R11, R14, R7, 0x1, P3 ;  /* 0x000000070e0b7211 */ /* 0x000fe400018f0eff */
[----:B------:R-:W-:-:S03]  /*8580*/  IADD3 R8, P6, R26, R6, RZ ;  /* 0x000000061a087210 */ /* 0x000fc60007fde0ff */
[----:B------:R0:W-:Y:S01]  /*8590*/  STL.64 [R1+0x5e0], R10 ;  /* 0x0005e00a01007387 */ /* 0x0001e20000100a00 */
[----:B---3--:R-:W-:Y:S02]  /*85a0*/  IADD3 R26, P0, R22, R6, RZ ;  /* 0x00000006161a7210 */ /* 0x008fe40007f1e0ff */
[----:B------:R-:W-:Y:S01]  /*85b0*/  LEA.HI.X.SX32 R17, R21, R7, 0x1, P4 ;  /* 0x0000000715117211 */ /* 0x000fe200020f0eff */
[----:B0-----:R-:W-:-:S04]  /*85c0*/  IMAD R11, R0, 0x7, RZ ;  /* 0x00000007000b7824 */ /* 0x001fc800078e02ff */
[----:B------:R-:W-:Y:S01]  /*85d0*/  STL [R1+0x5ec], R17 ;  /* 0x0005ec1101007387 */ /* 0x000fe20000100800 */
[----:B------:R-:W-:-:S05]  /*85e0*/  LEA.HI.X.SX32 R27, R11, R7, 0x1, P0 ;  /* 0x000000070b1b7211 */ /* 0x000fca00000f0eff */
[----:B------:R0:W-:Y:S04]  /*85f0*/  STL.64 [R1+0x760], R26 ;  /* 0x0007601a01007387 */ /* 0x0001e80000100a00 */
[----:B0-----:R-:W2:Y:S01]  /*8600*/  LDL.LU.64 R26, [R1+0x9e0] ;  /* 0x0009e000011a7983 */ /* 0x001ea20000300a00 */
[----:B------:R-:W-:Y:S02]  /*8610*/  MOV R16, R2 ;  /* 0x0000000200107202 */ /* 0x000fe40000000f00 */
[-C--:B------:R-:W-:Y:S02]  /*8620*/  IADD3 R18, P4, R23, R6.reuse, RZ ;  /* 0x0000000617127210 */ /* 0x080fe40007f9e0ff */
[----:B-----5:R-:W-:Y:S01]  /*8630*/  IADD3 R16, P3, R24, R6, RZ ;  /* 0x0000000618107210 */ /* 0x020fe20007f7e0ff */
[----:B------:R-:W-:Y:S01]  /*8640*/  IMAD R2, R0, 0x70, RZ ;  /* 0x0000007000027824 */ /* 0x000fe200078e02ff */
[----:B------:R-:W-:-:S02]  /*8650*/  LEA.HI.X.SX32 R19, R22, R7, 0x1, P4 ;  /* 0x0000000716137211 */ /* 0x000fc400020f0eff */
[-C--:B------:R-:W-:Y:S01]  /*8660*/  LEA.HI.X.SX32 R17, R23, R7.reuse, 0x1, P3 ;  /* 0x0000000717117211 */ /* 0x080fe200018f0eff */
[----:B------:R-:W-:Y:S01]  /*8670*/  IMAD R12, R0, 0x74, RZ ;  /* 0x00000074000c7824 */ /* 0x000fe200078e02ff */
[-C--:B------:R-:W-:Y:S01]  /*8680*/  IADD3 R2, P2, R2, R6.reuse, RZ ;  /* 0x0000000602027210 */ /* 0x080fe20007f5e0ff */
[----:B------:R0:W-:Y:S01]  /*8690*/  STL.64 [R1+0x728], R18 ;  /* 0x0007281201007387 */ /* 0x0001e20000100a00 */
[----:B------:R-:W-:Y:S02]  /*86a0*/  IMAD.MOV.U32 R23, RZ, RZ, R5 ;  /* 0x000000ffff177224 */ /* 0x000fe400078e0005 */
[----:B------:R-:W-:Y:S01]  /*86b0*/  IMAD R5, R0, 0x39, RZ ;  /* 0x0000003900057824 */ /* 0x000fe200078e02ff */
[----:B------:R1:W-:Y:S01]  /*86c0*/  STL.64 [R1+0x6b8], R16 ;  /* 0x0006b81001007387 */ /* 0x0003e20000100a00 */
[-C--:B------:R-:W-:Y:S02]  /*86d0*/  IADD3 R12, P1, R12, R6.reuse, RZ ;  /* 0x000000060c0c7210 */ /* 0x080fe40007f3e0ff */
[----:B------:R-:W-:Y:S01]  /*86e0*/  LEA.HI.X.SX32 R3, R24, R7, 0x1, P2 ;  /* 0x0000000718037211 */ /* 0x000fe200010f0eff */
[----:B0-----:R-:W-:Y:S01]  /*86f0*/  IMAD R18, R0, 0x1d, RZ ;  /* 0x0000001d00127824 */ /* 0x001fe200078e02ff */
[----:B-1----:R-:W-:-:S02]  /*8700*/  IADD3 R16, P3, R25, R6, RZ ;  /* 0x0000000619107210 */ /* 0x002fc40007f7e0ff */
[-C--:B------:R-:W-:Y:S02]  /*8710*/  LEA.HI.X.SX32 R23, R5, R7.reuse, 0x1, P5 ;  /* 0x0000000705177211 */ /* 0x080fe400028f0eff */
[-C--:B------:R-:W-:Y:S02]  /*8720*/  LEA.HI.X.SX32 R17, R18, R7.reuse, 0x1, P3 ;  /* 0x0000000712117211 */ /* 0x080fe400018f0eff */
[-C--:B------:R-:W-:Y:S01]  /*8730*/  LEA.HI.X.SX32 R13, R25, R7.reuse, 0x1, P1 ;  /* 0x00000007190d7211 */ /* 0x080fe200008f0eff */
[----:B------:R0:W-:Y:S01]  /*8740*/  STL.64 [R1+0x5d8], R2 ;  /* 0x0005d80201007387 */ /* 0x0001e20000100a00 */
[C---:B------:R-:W-:Y:S02]  /*8750*/  IMAD R19, R0.reuse, 0x3b, RZ ;  /* 0x0000003b00137824 */ /* 0x040fe400078e02ff */
[----:B------:R-:W-:Y:S01]  /*8760*/  IMAD R18, R0, 0xf, RZ ;  /* 0x0000000f00127824 */ /* 0x000fe200078e02ff */
[----:B------:R-:W-:Y:S04]  /*8770*/  STL.64 [R1+0x6b0], R16 ;  /* 0x0006b01001007387 */ /* 0x000fe80000100a00 */
[----:B------:R-:W-:Y:S01]  /*8780*/  STL [R1+0x5d4], R23 ;  /* 0x0005d41701007387 */ /* 0x000fe20000100800 */
[----:B------:R-:W-:-:S03]  /*8790*/  LEA.HI.X.SX32 R9, R19, R7, 0x1, P6 ;  /* 0x0000000713097211 */ /* 0x000fc600030f0eff */
[----:B------:R-:W-:Y:S01]  /*87a0*/  STL.64 [R1+0x5c8], R12 ;  /* 0x0005c80c01007387 */ /* 0x000fe20000100a00 */
[C---:B------:R-:W-:Y:S02]  /*87b0*/  IMAD R10, R0.reuse, 0x78, RZ ;  /* 0x00000078000a7824 */ /* 0x040fe400078e02ff */
[C---:B------:R-:W-:Y:S01]  /*87c0*/  IMAD R14, R0.reuse, 0x7a, RZ ;  /* 0x0000007a000e7824 */ /* 0x040fe200078e02ff */
[----:B------:R1:W-:Y:S01]  /*87d0*/  STL.64 [R1+0x5c0], R8 ;  /* 0x0005c00801007387 */ /* 0x0003e20000100a00 */
[----:B0-----:R-:W-:Y:S01]  /*87e0*/  IMAD R2, R0, 0x7c, RZ ;  /* 0x0000007c00027824 */ /* 0x001fe200078e02ff */
[-C--:B------:R-:W-:Y:S02]  /*87f0*/  IADD3 R10, P0, R10, R6.reuse, RZ ;  /* 0x000000060a0a7210 */ /* 0x080fe40007f1e0ff */
[-C--:B------:R-:W-:Y:S02]  /*8800*/  IADD3 R14, P4, R14, R6.reuse, RZ ;  /* 0x000000060e0e7210 */ /* 0x080fe40007f9e0ff */
[----:B------:R-:W-:-:S02]  /*8810*/  IADD3 R2, P2, R2, R6, RZ ;  /* 0x0000000602027210 */ /* 0x000fc40007f5e0ff */
[CC--:B-1----:R-:W-:Y:S02]  /*8820*/  IADD3 R8, P6, R28.reuse, R6.reuse, RZ ;  /* 0x000000061c087210 */ /* 0x0c2fe40007fde0ff */
[-C--:B------:R-:W-:Y:S02]  /*8830*/  LEA.HI.X.SX32 R3, R28, R7.reuse, 0x1, P2 ;  /* 0x000000071c037211 */ /* 0x080fe400010f0eff */
[-C--:B--2---:R-:W-:Y:S02]  /*8840*/  IADD3 R16, P3, R26, R6.reuse, RZ ;  /* 0x000000061a107210 */ /* 0x084fe40007f7e0ff */
[----:B------:R-:W-:Y:S02]  /*8850*/  IADD3 R12, P1, R27, R6, RZ ;  /* 0x000000061b0c7210 */ /* 0x000fe40007f3e0ff */
[-C--:B------:R-:W-:Y:S02]  /*8860*/  LEA.HI.X.SX32 R17, R18, R7.reuse, 0x1, P3 ;  /* 0x0000000712117211 */ /* 0x080fe400018f0eff */
[----:B------:R-:W-:-:S03]  /*8870*/  LEA.HI.X.SX32 R13, R26, R7, 0x1, P1 ;  /* 0x000000071a0d7211 */ /* 0x000fc600008f0eff */
[----:B------:R-:W-:Y:S04]  /*8880*/  STL.64 [R1+0x720], R16 ;  /* 0x0007201001007387 */ /* 0x000fe80000100a00 */
[----:B------:R0:W-:Y:S01]  /*8890*/  STL.64 [R1+0x6a8], R12 ;  /* 0x0006a80c01007387 */ /* 0x0001e20000100a00 */
[----:B------:R-:W-:Y:S01]  /*88a0*/  LEA.HI.X.SX32 R11, R27, R7, 0x1, P0 ;  /* 0x000000071b0b7211 */ /* 0x000fe200000f0eff */
[C---:B0-----:R-:W-:Y:S02]  /*88b0*/  IMAD R13, R0.reuse, 0x3d, RZ ;  /* 0x0000003d000d7824 */ /* 0x041fe400078e02ff */
[----:B------:R-:W-:-:S03]  /*88c0*/  IMAD R12, R0, 0x1f, RZ ;  /* 0x0000001f000c7824 */ /* 0x000fc600078e02ff */
[-C--:B------:R-:W-:Y:S02]  /*88d0*/  LEA.HI.X.SX32 R15, R13, R7.reuse, 0x1, P4 ;  /* 0x000000070d0f7211 */ /* 0x080fe400020f0eff */
[----:B------:R-:W-:Y:S01]  /*88e0*/  LEA.HI.X.SX32 R9, R12, R7, 0x1, P6 ;  /* 0x000000070c097211 */ /* 0x000fe200030f0eff */
[----:B------:R-:W-:Y:S04]  /*88f0*/  STL.64 [R1+0x5b8], R10 ;  /* 0x0005b80a01007387 */ /* 0x000fe80000100a00 */
[----:B------:R-:W-:Y:S04]  /*8900*/  STL.64 [R1+0x5b0], R14 ;  /* 0x0005b00e01007387 */ /* 0x000fe80000100a00 */
[----:B------:R-:W-:Y:S04]  /*8910*/  STL.64 [R1+0x6a0], R8 ;  /* 0x0006a00801007387 */ /* 0x000fe80000100a00 */
[----:B------:R0:W-:Y:S04]  /*8920*/  STL.64 [R1+0x5a8], R2 ;  /* 0x0005a80201007387 */ /* 0x0001e80000100a00 */
[----:B0-----:R-:W2:Y:S01]  /*8930*/  LDL R2, [R1+0x404] ;  /* 0x0004040001027983 */ /* 0x001ea20000100800 */
[----:B------:R-:W-:-:S02]  /*8940*/  IADD3 R18, P3, R29, R6, RZ ;  /* 0x000000061d127210 */ /* 0x000fc40007f7e0ff */
[CC--:B------:R-:W-:Y:S02]  /*8950*/  LEA R10, P0, R0.reuse, R6.reuse, 0x3 ;  /* 0x00000006000a7211 */ /* 0x0c0fe400078018ff */
[C---:B------:R-:W-:Y:S02]  /*8960*/  SHF.L.U32 R3, R0.reuse, 0x2, RZ ;  /* 0x0000000200037819 */ /* 0x040fe400000006ff */
[C---:B------:R-:W-:Y:S02]  /*8970*/  LEA R16, P1, R0.reuse, R6, 0x2 ;  /* 0x0000000600107211 */ /* 0x040fe400078210ff */
[-C--:B------:R-:W-:Y:S02]  /*8980*/  LEA.HI.X.SX32 R19, R0, R7.reuse, 0x1, P3 ;  /* 0x0000000700137211 */ /* 0x080fe400018f0eff */
[-C--:B------:R-:W-:Y:S02]  /*8990*/  LEA.HI.X.SX32 R11, R3, R7.reuse, 0x1, P0 ;  /* 0x00000007030b7211 */ /* 0x080fe400000f0eff */
[----:B------:R-:W-:Y:S01]  /*89a0*/  LEA.HI.X.SX32 R17, R29, R7, 0x1, P1 ;  /* 0x000000071d117211 */ /* 0x000fe200008f0eff */
[----:B------:R-:W-:Y:S01]  /*89b0*/  STL.64 [R1+0x790], R18 ;  /* 0x0007901201007387 */ /* 0x000fe20000100a00 */
[----:B------:R-:W-:-:S03]  /*89c0*/  MOV R22, R4 ;  /* 0x0000000400167202 */ /* 0x000fc60000000f00 */
[----:B------:R0:W-:Y:S01]  /*89d0*/  STL.64 [R1+0x778], R10 ;  /* 0x0007780a01007387 */ /* 0x0001e20000100a00 */
[----:B------:R-:W-:-:S03]  /*89e0*/  IMAD R4, R0, 0x7e, RZ ;  /* 0x0000007e00047824 */ /* 0x000fc600078e02ff */
[----:B------:R1:W-:Y:S01]  /*89f0*/  STL.64 [R1+0x788], R16 ;  /* 0x0007881001007387 */ /* 0x0003e20000100a00 */
[----:B------:R-:W-:Y:S01]  /*8a00*/  IMAD.MOV.U32 R3, RZ, RZ, c[0x0][0x1a4] ;  /* 0x00006900ff037624 */ /* 0x000fe200078e00ff */
[-C--:B------:R-:W-:Y:S01]  /*8a10*/  LEA R14, P4, R0, R6.reuse, 0x4 ;  /* 0x00000006000e7211 */ /* 0x080fe200078820ff */
[----:B0-----:R-:W-:Y:S01]  /*8a20*/  IMAD.MOV.U32 R11, RZ, RZ, c[0x0][0x1a4] ;  /* 0x00006900ff0b7624 */ /* 0x001fe200078e00ff */
[----:B------:R-:W-:Y:S02]  /*8a30*/  MOV R10, c[0x0][0x1a4] ;  /* 0x00006900000a7a02 */ /* 0x000fe40000000f00 */
[----:B-1----:R-:W-:Y:S01]  /*8a40*/  MOV R16, c[0x0][0x1a4] ;  /* 0x0000690000107a02 */ /* 0x002fe20000000f00 */
[----:B------:R-:W-:Y:S01]  /*8a50*/  IMAD R3, R3, 0x3f, RZ ;  /* 0x0000003f03037824 */ /* 0x000fe200078e02ff */
[----:B------:R-:W-:-:S03]  /*8a60*/  IADD3 R4, P5, R4, R6, RZ ;  /* 0x0000000604047210 */ /* 0x000fc60007fbe0ff */
[----:B------:R-:W-:Y:S01]  /*8a70*/  IMAD.SHL.U32 R16, R16, 0x8, RZ ;  /* 0x0000000810107824 */ /* 0x000fe200078e00ff */
[-C--:B------:R-:W-:Y:S01]  /*8a80*/  LEA R12, P6, R0, R6.reuse, 0x5 ;  /* 0x00000006000c7211 */ /* 0x080fe200078c28ff */
[----:B------:R-:W-:Y:S01]  /*8a90*/  IMAD.SHL.U32 R10, R10, 0x20, RZ ;  /* 0x000000200a0a7824 */ /* 0x000fe200078e00ff */
[----:B------:R-:W-:Y:S02]  /*8aa0*/  SHF.L.U32 R11, R11, 0x4, RZ ;  /* 0x000000040b0b7819 */ /* 0x000fe400000006ff */
[----:B------:R-:W-:Y:S02]  /*8ab0*/  LEA R8, P2, R0, R6, 0x6 ;  /* 0x0000000600087211 */ /* 0x000fe400078430ff */
[-C--:B------:R-:W-:Y:S02]  /*8ac0*/  LEA.HI.X.SX32 R15, R16, R7.reuse, 0x1, P4 ;  /* 0x00000007100f7211 */ /* 0x080fe400020f0eff */
[-C--:B------:R-:W-:Y:S02]  /*8ad0*/  LEA.HI.X.SX32 R13, R11, R7.reuse, 0x1, P6 ;  /* 0x000000070b0d7211 */ /* 0x080fe400030f0eff */
[----:B------:R-:W-:-:S02]  /*8ae0*/  LEA.HI.X.SX32 R5, R3, R7, 0x1, P5 ;  /* 0x0000000703057211 */ /* 0x000fc400028f0eff */
[----:B------:R-:W0:Y:S01]  /*8af0*/  S2R R3, SR_TID.X ;  /* 0x0000000000037919 */ /* 0x000e220000002100 */
[----:B------:R-:W-:-:S03]  /*8b00*/  LEA.HI.X.SX32 R9, R10, R7, 0x1, P2 ;  /* 0x000000070a097211 */ /* 0x000fc600010f0eff */
[----:B------:R-:W-:Y:S04]  /*8b10*/  STL.64 [R1+0x758], R14 ;  /* 0x0007580e01007387 */ /* 0x000fe80000100a00 */
[----:B------:R-:W-:Y:S04]  /*8b20*/  STL.64 [R1+0x718], R12 ;  /* 0x0007180c01007387 */ /* 0x000fe80000100a00 */
[----:B------:R-:W-:Y:S04]  /*8b30*/  STL [R1+0x370], RZ ;  /* 0x000370ff01007387 */ /* 0x000fe80000100800 */
[----:B------:R-:W-:Y:S04]  /*8b40*/  STL.64 [R1+0x698], R8 ;  /* 0x0006980801007387 */ /* 0x000fe80000100a00 */
[----:B------:R1:W-:Y:S04]  /*8b50*/  STL.64 [R1+0x5a0], R4 ;  /* 0x0005a00401007387 */ /* 0x0003e80000100a00 */
[----:B------:R-:W3:Y:S04]  /*8b60*/  S2R R6, SR_CTAID.X ;  /* 0x0000000000067919 */ /* 0x000ee80000002500 */
[----:B-1----:R-:W1:Y:S01]  /*8b70*/  S2R R5, SR_TID.X ;  /* 0x0000000000057919 */ /* 0x002e620000002100 */
[----:B0-----:R-:W-:-:S02]  /*8b80*/  LOP3.LUT R4, R3, 0x60, RZ, 0xc0, !PT ;  /* 0x0000006003047812 */ /* 0x001fc400078ec0ff */
[C---:B------:R-:W-:Y:S01]  /*8b90*/  LOP3.LUT R7, R3.reuse, 0x1c, RZ, 0xc0, !PT ;  /* 0x0000001c03077812 */ /* 0x040fe200078ec0ff */
[----:B------:R-:W-:Y:S01]  /*8ba0*/  STL [R1+0x374], RZ ;  /* 0x000374ff01007387 */ /* 0x000fe20000100800 */
[----:B------:R-:W-:Y:S02]  /*8bb0*/  LOP3.LUT R3, R3, 0x7, RZ, 0xc0, !PT ;  /* 0x0000000703037812 */ /* 0x000fe400078ec0ff */
[----:B------:R-:W-:Y:S01]  /*8bc0*/  SHF.R.U32.HI R4, RZ, 0x1, R4 ;  /* 0x00000001ff047819 */ /* 0x000fe20000011604 */
[----:B------:R-:W-:Y:S04]  /*8bd0*/  STL [R1+0x378], RZ ;  /* 0x000378ff01007387 */ /* 0x000fe80000100800 */
[----:B------:R-:W-:Y:S01]  /*8be0*/  STL [R1+0x37c], RZ ;  /* 0x00037cff01007387 */ /* 0x000fe20000100800 */
[----:B------:R-:W-:Y:S01]  /*8bf0*/  LEA.HI R4, R7, R4, RZ, 0x1e ;  /* 0x0000000407047211 */ /* 0x000fe200078ff0ff */
[----:B------:R-:W-:-:S02]  /*8c00*/  IMAD R3, R3, 0x110, RZ ;  /* 0x0000011003037824 */ /* 0x000fc400078e02ff */
[----:B------:R-:W-:Y:S01]  /*8c10*/  STL [R1+0x390], RZ ;  /* 0x000390ff01007387 */ /* 0x000fe20000100800 */
[----:B---3--:R-:W-:-:S03]  /*8c20*/  SHF.L.U32 R6, R6, 0x7, RZ ;  /* 0x0000000706067819 */ /* 0x008fc600000006ff */
[----:B------:R-:W-:Y:S04]  /*8c30*/  STL [R1+0x394], RZ ;  /* 0x000394ff01007387 */ /* 0x000fe80000100800 */
[----:B------:R-:W-:Y:S01]  /*8c40*/  STL [R1+0x398], RZ ;  /* 0x000398ff01007387 */ /* 0x000fe20000100800 */
[----:B-1----:R-:W-:-:S03]  /*8c50*/  IMAD.SHL.U32 R5, R5, 0x2, RZ ;  /* 0x0000000205057824 */ /* 0x002fc600078e00ff */
[----:B------:R-:W-:Y:S01]  /*8c60*/  STL [R1+0x39c], RZ ;  /* 0x00039cff01007387 */ /* 0x000fe20000100800 */
[----:B------:R-:W-:-:S03]  /*8c70*/  IADD3 R4, R6, R4, RZ ;  /* 0x0000000406047210 */ /* 0x000fc60007ffe0ff */
[----:B------:R-:W-:Y:S01]  /*8c80*/  STL [R1+0x360], RZ ;  /* 0x000360ff01007387 */ /* 0x000fe20000100800 */
[----:B------:R-:W-:-:S03]  /*8c90*/  LOP3.LUT R3, R3, 0x30, R5, 0x78, !PT ;  /* 0x0000003003037812 */ /* 0x000fc600078e7805 */
[----:B------:R-:W-:Y:S04]  /*8ca0*/  STL [R1+0x364], RZ ;  /* 0x000364ff01007387 */ /* 0x000fe80000100800 */
[----:B------:R-:W-:Y:S01]  /*8cb0*/  STL [R1+0x368], RZ ;  /* 0x000368ff01007387 */ /* 0x000fe20000100800 */
[----:B------:R-:W-:-:S03]  /*8cc0*/  IADD3 R6, R4, 0x48, RZ ;  /* 0x0000004804067810 */ /* 0x000fc60007ffe0ff */
[----:B------:R-:W-:Y:S01]  /*8cd0*/  STL [R1+0x36c], RZ ;  /* 0x00036cff01007387 */ /* 0x000fe20000100800 */
[----:B------:R-:W-:-:S03]  /*8ce0*/  IADD3 R0, R4, 0x40, RZ ;  /* 0x0000004004007810 */ /* 0x000fc60007ffe0ff */
[----:B------:R-:W-:Y:S01]  /*8cf0*/  STL [R1+0x380], RZ ;  /* 0x000380ff01007387 */ /* 0x000fe20000100800 */
[----:B------:R-:W-:-:S03]  /*8d00*/  IADD3 R5, R4, 0x8, RZ ;  /* 0x0000000804057810 */ /* 0x000fc60007ffe0ff */
[----:B------:R-:W-:Y:S01]  /*8d10*/  STL [R1+0x384], RZ ;  /* 0x000384ff01007387 */ /* 0x000fe20000100800 */
[----:B------:R-:W-:-:S03]  /*8d20*/  LOP3.LUT R4, R3, 0x40, RZ, 0x3c, !PT ;  /* 0x0000004003047812 */ /* 0x000fc600078e3cff */
[----:B------:R-:W-:Y:S04]  /*8d30*/  STL [R1+0x388], RZ ;  /* 0x000388ff01007387 */ /* 0x000fe80000100800 */
[----:B------:R-:W-:Y:S04]  /*8d40*/  STL [R1+0x38c], RZ ;  /* 0x00038cff01007387 */ /* 0x000fe80000100800 */
[----:B------:R-:W-:Y:S04]  /*8d50*/  STL [R1+0x3a0], RZ ;  /* 0x0003a0ff01007387 */ /* 0x000fe80000100800 */
[----:B------:R-:W-:Y:S04]  /*8d60*/  STL [R1+0x3a4], RZ ;  /* 0x0003a4ff01007387 */ /* 0x000fe80000100800 */
[----:B------:R-:W-:Y:S04]  /*8d70*/  STL [R1+0x3a8], RZ ;  /* 0x0003a8ff01007387 */ /* 0x000fe80000100800 */
[----:B------:R-:W-:Y:S01]  /*8d80*/  STL [R1+0x3ac], RZ ;  /* 0x0003acff01007387 */ /* 0x000fe20000100800 */
[----:B------:R-:W-:Y:S01]  /*8d90*/  UMOV UR5, URZ ;  /* 0x0000003f00057c82 */ /* 0x000fe20008000000 */
[----:B--2---:R-:W-:-:S02]  /*8da0*/  LOP3.LUT R0, R2, 0x20, RZ, 0x3c, !PT ;  /* 0x0000002002007812 */ /* 0x004fc400078e3cff */
[----:B------:R-:W-:-:S03]  /*8db0*/  LOP3.LUT R3, R2, 0x40, RZ, 0x3c, !PT ;  /* 0x0000004002037812 */ /* 0x000fc600078e3cff */
[----:B------:R0:W-:Y:S04]  /*8dc0*/  STL [R1+0x9a8], R0 ;  /* 0x0009a80001007387 */ /* 0x0001e80000100800 */
[----:B------:R1:W-:Y:S01]  /*8dd0*/  STL [R1+0x9a4], R3 ;  /* 0x0009a40301007387 */ /* 0x0003e20000100800 */
[----:B------:R-:W-:Y:S02]  /*8de0*/  LOP3.LUT R2, R2, 0x60, RZ, 0x3c, !PT ;  /* 0x0000006002027812 */ /* 0x000fe400078e3cff */
[----:B0-----:R-:W-:Y:S02]  /*8df0*/  LOP3.LUT R0, R20, 0x40, RZ, 0x3c, !PT ;  /* 0x0000004014007812 */ /* 0x001fe400078e3cff */
.L_x_2:
[----:B------:R-:W2:Y:S04]  /*8e00*/  LDL.64 R8, [R1+0x438] ;  /* 0x0004380001087983 */ /* 0x000ea80000100a00 */
[----:B------:R-:W2:Y:S04]  /*8e10*/  LDL R0, [R1+0x354] ;  /* 0x0003540001007983 */ /* 0x000ea80000100800 */
[----:B------:R-:W3:Y:S04]  /*8e20*/  LDL.64 R6, [R1+0x790] ;  /* 0x0007900001067983 */ /* 0x000ee80000100a00 */
[----:B------:R-:W4:Y:S04]  /*8e30*/  LDL.64 R4, [R1+0x788] ;  /* 0x0007880001047983 */ /* 0x000f280000100a00 */
[----:B-1----:R-:W5:Y:S04]  /*8e40*/  LDL.64 R2, [R1+0x780] ;  /* 0x0007800001027983 */ /* 0x002f680000100a00 */
[----:B------:R-:W5:Y:S04]  /*8e50*/  LDL.64 R10, [R1+0x778] ;  /* 0x00077800010a7983 */ /* 0x000f680000100a00 */
[----:B0-----:R-:W5:Y:S04]  /*8e60*/  LDL.64 R20, [R1+0x758] ;  /* 0x0007580001147983 */ /* 0x001f680000100a00 */
[----:B------:R-:W5:Y:S04]  /*8e70*/  LDL.64 R24, [R1+0x770] ;  /* 0x0007700001187983 */ /* 0x000f680000100a00 */
[----:B------:R-:W5:Y:S04]  /*8e80*/  LDL.64 R12, [R1+0x768] ;  /* 0x00076800010c7983 */ /* 0x000f680000100a00 */
[----:B------:R-:W5:Y:S04]  /*8e90*/  LDL.64 R22, [R1+0x760] ;  /* 0x0007600001167983 */ /* 0x000f680000100a00 */
[----:B------:R-:W5:Y:S04]  /*8ea0*/  LDL.64 R18, [R1+0x750] ;  /* 0x0007500001127983 */ /* 0x000f680000100a00 */
[----:B------:R-:W5:Y:S04]  /*8eb0*/  LDL.64 R14, [R1+0x740] ;  /* 0x00074000010e7983 */ /* 0x000f680000100a00 */
[----:B------:R-:W5:Y:S01]  /*8ec0*/  LDL.64 R16, [R1+0x748] ;  /* 0x0007480001107983 */ /* 0x000f620000100a00 */
[----:B--2---:R-:W-:-:S04]  /*8ed0*/  IMAD.WIDE R8, R0, 0x2, R8 ;  /* 0x0000000200087825 */ /* 0x004fc800078e0208 */
[C---:B---3--:R-:W-:Y:S01]  /*8ee0*/  IMAD.WIDE R6, R0.reuse, 0x2, R6 ;  /* 0x0000000200067825 */ /* 0x048fe200078e0206 */
[----:B------:R0:W2:Y:S03]  /*8ef0*/  LDG.E.U16 R28, [R8.64] ;  /* 0x00000006081c7981 */ /* 0x0000a6000c1e1500 */
[C---:B----4-:R-:W-:Y:S01]  /*8f00*/  IMAD.WIDE R4, R0.reuse, 0x2, R4 ;  /* 0x0000000200047825 */ /* 0x050fe200078e0204 */
[----:B------:R1:W3:Y:S03]  /*8f10*/  LDG.E.U16 R29, [R6.64] ;  /* 0x00000006061d7981 */ /* 0x0002e6000c1e1500 */
[C---:B-----5:R-:W-:Y:S01]  /*8f20*/  IMAD.WIDE R2, R0.reuse, 0x2, R2 ;  /* 0x0000000200027825 */ /* 0x060fe200078e0202 */
[----:B------:R4:W5:Y:S03]  /*8f30*/  LDG.E.U16 R26, [R4.64] ;  /* 0x00000006041a7981 */ /* 0x000966000c1e1500 */
[C---:B------:R-:W-:Y:S01]  /*8f40*/  IMAD.WIDE R10, R0.reuse, 0x2, R10 ;  /* 0x00000002000a7825 */ /* 0x040fe200078e020a */
[----:B------:R1:W5:Y:S03]  /*8f50*/  LDG.E.U16 R27, [R2.64] ;  /* 0x00000006021b7981 */ /* 0x000366000c1e1500 */
[----:B0-----:R-:W-:-:S02]  /*8f60*/  IMAD.WIDE R8, R0, 0x2, R24 ;  /* 0x0000000200087825 */ /* 0x001fc400078e0218 */
[----:B------:R-:W5:Y:S02]  /*8f70*/  LDL.64 R24, [R1+0x738] ;  /* 0x0007380001187983 */ /* 0x000f640000100a00 */
[C---:B-1----:R-:W-:Y:S02]  /*8f80*/  IMAD.WIDE R2, R0.reuse, 0x2, R20 ;  /* 0x0000000200027825 */ /* 0x042fe400078e0214 */
[----:B------:R0:W5:Y:S02]  /*8f90*/  LDG.E.U16 R21, [R10.64] ;  /* 0x000000060a157981 */ /* 0x000164000c1e1500 */
[C---:B------:R-:W-:Y:S02]  /*8fa0*/  IMAD.WIDE R6, R0.reuse, 0x2, R12 ;  /* 0x0000000200067825 */ /* 0x040fe400078e020c */
[----:B------:R-:W5:Y:S02]  /*8fb0*/  LDL.64 R12, [R1+0x730] ;  /* 0x00073000010c7983 */ /* 0x000f640000100a00 */
[----:B----4-:R-:W-:-:S04]  /*8fc0*/  IMAD.WIDE R4, R0, 0x2, R22 ;  /* 0x0000000200047825 */ /* 0x010fc800078e0216 */
[C---:B0-----:R-:W-:Y:S01]  /*8fd0*/  IMAD.WIDE R10, R0.reuse, 0x2, R18 ;  /* 0x00000002000a7825 */ /* 0x041fe200078e0212 */
[----:B--2---:R0:W-:Y:S04]  /*8fe0*/  STL [R1+0x9c], R28 ;  /* 0x00009c1c01007387 */ /* 0x0041e80000100800 */
[----:B---3--:R1:W-:Y:S04]  /*8ff0*/  STL [R1+0x98], R29 ;  /* 0x0000981d01007387 */ /* 0x0083e80000100800 */
[----:B-----5:R2:W-:Y:S04]  /*9000*/  STL [R1+0x94], R26 ;  /* 0x0000941a01007387 */ /* 0x0205e80000100800 */
[----:B0-----:R0:W3:Y:S04]  /*9010*/  LDG.E.U16 R28, [R8.64] ;  /* 0x00000006081c7981 */ /* 0x0010e8000c1e1500 */
[----:B-1----:R1:W4:Y:S04]  /*9020*/  LDG.E.U16 R29, [R6.64] ;  /* 0x00000006061d7981 */ /* 0x002328000c1e1500 */
[----:B--2---:R2:W5:Y:S04]  /*9030*/  LDG.E.U16 R26, [R4.64] ;  /* 0x00000006041a7981 */ /* 0x004568000c1e1500 */
[----:B------:R-:W5:Y:S04]  /*9040*/  LDL.64 R22, [R1+0x728] ;  /* 0x0007280001167983 */ /* 0x000f680000100a00 */
[----:B------:R0:W-:Y:S01]  /*9050*/  STL [R1+0x90], R27 ;  /* 0x0000901b01007387 */ /* 0x0001e20000100800 */
[----:B-1----:R-:W-:-:S03]  /*9060*/  IMAD.WIDE R6, R0, 0x2, R14 ;  /* 0x0000000200067825 */ /* 0x002fc600078e020e */
[----:B------:R1:W-:Y:S01]  /*9070*/  STL [R1+0x8c], R21 ;  /* 0x00008c1501007387 */ /* 0x0003e20000100800 */
[----:B--2---:R-:W-:-:S03]  /*9080*/  IMAD.WIDE R4, R0, 0x2, R24 ;  /* 0x0000000200047825 */ /* 0x004fc600078e0218 */
[----:B------:R-:W2:Y:S04]  /*9090*/  LDL.64 R14, [R1+0x708] ;  /* 0x00070800010e7983 */ /* 0x000ea80000100a00 */
[----:B0-----:R0:W2:Y:S04]  /*90a0*/  LDG.E.U16 R27, [R2.64] ;  /* 0x00000006021b7981 */ /* 0x0010a8000c1e1500 */
[----:B------:R3:W2:Y:S01]  /*90b0*/  LDG.E.U16 R25, [R10.64] ;  /* 0x000000060a197981 */ /* 0x0006a2000c1e1500 */
[----:B------:R-:W-:-:S03]  /*90c0*/  IMAD.WIDE R8, R0, 0x2, R16 ;  /* 0x0000000200087825 */ /* 0x000fc600078e0210 */
[----:B-1----:R-:W2:Y:S04]  /*90d0*/  LDL.64 R20, [R1+0x720] ;  /* 0x0007200001147983 */ /* 0x002ea80000100a00 */
[----:B------:R-:W2:Y:S01]  /*90e0*/  LDL.64 R18, [R1+0x718] ;  /* 0x0007180001127983 */ /* 0x000ea20000100a00 */
[----:B0-----:R-:W-:-:S03]  /*90f0*/  IMAD.WIDE R2, R0, 0x2, R12 ;  /* 0x0000000200027825 */ /* 0x001fc600078e020c */
[----:B------:R-:W2:Y:S04]  /*9100*/  LDL.64 R16, [R1+0x710] ;  /* 0x0007100001107983 */ /* 0x000ea80000100a00 */
[----:B---3--:R0:W-:Y:S04]  /*9110*/  STL [R1+0x88], R28 ;  /* 0x0000881c01007387 */ /* 0x0081e80000100800 */
[----:B----4-:R1:W-:Y:S04]  /*9120*/  STL [R1+0x84], R29 ;  /* 0x0000841d01007387 */ /* 0x0103e80000100800 */
[----:B-----5:R3:W-:Y:S04]  /*9130*/  STL [R1+0x80], R26 ;  /* 0x0000801a01007387 */ /* 0x0207e80000100800 */
[----:B0-----:R0:W4:Y:S01]  /*9140*/  LDG.E.U16 R28, [R8.64] ;  /* 0x00000006081c7981 */ /* 0x001122000c1e1500 */
[----:B------:R-:W-:-:S03]  /*9150*/  IMAD.WIDE R10, R0, 0x2, R22 ;  /* 0x00000002000a7825 */ /* 0x000fc600078e0216 */
[----:B------:R-:W5:Y:S04]  /*9160*/  LDL.64 R12, [R1+0x700] ;  /* 0x00070000010c7983 */ /* 0x000f680000100a00 */
[----:B-1----:R1:W5:Y:S04]  /*9170*/  LDG.E.U16 R29, [R6.64] ;  /* 0x00000006061d7981 */ /* 0x002368000c1e1500 */
[----:B---3--:R3:W5:Y:S04]  /*9180*/  LDG.E.U16 R26, [R4.64] ;  /* 0x00000006041a7981 */ /* 0x008768000c1e1500 */
[----:B--2---:R2:W-:Y:S04]  /*9190*/  STL [R1+0x7c], R27 ;  /* 0x00007c1b01007387 */ /* 0x0045e80000100800 */
[----:B------:R0:W-:Y:S04]  /*91a0*/  STL [R1+0x78], R25 ;  /* 0x0000781901007387 */ /* 0x0001e80000100800 */
[----:B------:R-:W5:Y:S04]  /*91b0*/  LDL.64 R22, [R1+0x6f0] ;  /* 0x0006f00001167983 */ /* 0x000f680000100a00 */
[----:B--2---:R2:W5:Y:S04]  /*91c0*/  LDG.E.U16 R27, [R2.64] ;  /* 0x00000006021b7981 */ /* 0x004568000c1e1500 */
[----:B0-----:R-:W5:Y:S01]  /*91d0*/  LDL.64 R24, [R1+0x6f8] ;  /* 0x0006f80001187983 */ /* 0x001f620000100a00 */
[----:B--2---:R-:W-:-:S03]  /*91e0*/  IMAD.WIDE R2, R0, 0x2, R14 ;  /* 0x0000000200027825 */ /* 0x004fc600078e020e */
[----:B------:R5:W2:Y:S01]  /*91f0*/  LDG.E.U16 R15, [R10.64] ;  /* 0x000000060a0f7981 */ /* 0x000aa2000c1e1500 */
[----:B------:R-:W-:-:S03]  /*9200*/  IMAD.WIDE R8, R0, 0x2, R20 ;  /* 0x0000000200087825 */ /* 0x000fc600078e0214 */
[----:B------:R-:W2:Y:S01]  /*9210*/  LDL.64 R20, [R1+0x6e8] ;  /* 0x0006e80001147983 */ /* 0x000ea20000100a00 */
[----:B-1----:R-:W-:-:S03]  /*9220*/  IMAD.WIDE R6, R0, 0x2, R18 ;  /* 0x0000000200067825 */ /* 0x002fc600078e0212 */
[----:B------:R-:W2:Y:S01]  /*9230*/  LDL.64 R18, [R1+0x6e0] ;  /* 0x0006e00001127983 */ /* 0x000ea20000100a00 */
[----:B---3--:R-:W-:-:S03]  /*9240*/  IMAD.WIDE R4, R0, 0x2, R16 ;  /* 0x0000000200047825 */ /* 0x008fc600078e0210 */
[----:B----4-:R0:W-:Y:S01]  /*9250*/  STL [R1+0x74], R28 ;  /* 0x0000741c01007387 */ /* 0x0101e20000100800 */
[----:B-----5:R-:W-:-:S03]  /*9260*/  IMAD.WIDE R10, R0, 0x2, R12 ;  /* 0x00000002000a7825 */ /* 0x020fc600078e020c */
[----:B------:R1:W-:Y:S04]  /*9270*/  STL [R1+0x70], R29 ;  /* 0x0000701d01007387 */ /* 0x0003e80000100800 */
[----:B0-----:R0:W3:Y:S04]  /*9280*/  LDG.E.U16 R28, [R8.64] ;  /* 0x00000006081c7981 */ /* 0x0010e8000c1e1500 */
[----:B------:R4:W-:Y:S04]  /*9290*/  STL [R1+0x6c], R26 ;  /* 0x00006c1a01007387 */ /* 0x0009e80000100800 */
[----:B-1----:R1:W5:Y:S04]  /*92a0*/  LDG.E.U16 R29, [R6.64] ;  /* 0x00000006061d7981 */ /* 0x002368000c1e1500 */
[----:B------:R-:W5:Y:S04]  /*92b0*/  LDG.E.U16 R11, [R10.64] ;  /* 0x000000060a0b7981 */ /* 0x000f68000c1e1500 */
[----:B----4-:R4:W5:Y:S04]  /*92c0*/  LDG.E.U16 R26, [R4.64] ;  /* 0x00000006041a7981 */ /* 0x010968000c1e1500 */
[----:B------:R1:W-:Y:S01]  /*92d0*/  STL [R1+0x68], R27 ;  /* 0x0000681b01007387 */ /* 0x0003e20000100800 */
[----:B0-----:R-:W-:-:S03]  /*92e0*/  IMAD.WIDE R8, R0, 0x2, R24 ;  /* 0x0000000200087825 */ /* 0x001fc600078e0218 */
[----:B------:R-:W5:Y:S04]  /*92f0*/  LDL.64 R16, [R1+0x6d8] ;  /* 0x0006d80001107983 */ /* 0x000f680000100a00 */
[----:B-1----:R0:W5:Y:S01]  /*9300*/  LDG.E.U16 R27, [R2.64] ;  /* 0x00000006021b7981 */ /* 0x002162000c1e1500 */
[----:B------:R-:W-:-:S03]  /*9310*/  IMAD.WIDE R6, R0, 0x2, R22 ;  /* 0x0000000200067825 */ /* 0x000fc600078e0216 */
[----:B--2---:R1:W-:Y:S04]  /*9320*/  STL [R1+0x64], R15 ;  /* 0x0000640f01007387 */ /* 0x0043e80000100800 */
[----:B------:R-:W2:Y:S04]  /*9330*/  LDL.64 R12, [R1+0x6c8] ;  /* 0x0006c800010c7983 */ /* 0x000ea80000100a00 */
[----:B------:R-:W2:Y:S04]  /*9340*/  LDL.64 R24, [R1+0x6c0] ;  /* 0x0006c00001187983 */ /* 0x000ea80000100a00 */
[----:B-1----:R-:W2:Y:S04]  /*9350*/  LDL.64 R14, [R1+0x6d0] ;  /* 0x0006d000010e7983 */ /* 0x002ea80000100a00 */
[----:B------:R-:W2:Y:S01]  /*9360*/  LDL.64 R22, [R1+0x6b8] ;  /* 0x0006b80001167983 */ /* 0x000ea20000100a00 */
[----:B----4-:R-:W-:-:S04]  /*9370*/  IMAD.WIDE R4, R0, 0x2, R20 ;  /* 0x0000000200047825 */ /* 0x010fc800078e0214 */
[C---:B0-----:R-:W-:Y:S01]  /*9380*/  IMAD.WIDE R2, R0.reuse, 0x2, R18 ;  /* 0x0000000200027825 */ /* 0x041fe200078e0212 */
[----:B---3--:R-:W-:Y:S04]  /*9390*/  STL [R1+0x60], R28 ;  /* 0x0000601c01007387 */ /* 0x008fe80000100800 */
[----:B-----5:R0:W-:Y:S04]  /*93a0*/  STL [R1+0x5c], R29 ;  /* 0x00005c1d01007387 */ /* 0x0201e80000100800 */
[----:B------:R-:W3:Y:S04]  /*93b0*/  LDL.64 R20, [R1+0x6b0] ;  /* 0x0006b00001147983 */ /* 0x000ee80000100a00 */
[----:B------:R-:W4:Y:S04]  /*93c0*/  LDL.64 R18, [R1+0x6a8] ;  /* 0x0006a80001127983 */ /* 0x000f280000100a00 */
[----:B------:R1:W-:Y:S04]  /*93d0*/  STL [R1+0x58], R26 ;  /* 0x0000581a01007387 */ /* 0x0003e80000100800 */
[----:B0-----:R2:W5:Y:S04]  /*93e0*/  LDG.E.U16 R29, [R6.64] ;  /* 0x00000006061d7981 */ /* 0x001568000c1e1500 */
[----:B------:R0:W5:Y:S04]  /*93f0*/  LDG.E.U16 R28, [R8.64] ;  /* 0x00000006081c7981 */ /* 0x000168000c1e1500 */
[----:B------:R0:W-:Y:S04]  /*9400*/  STL [R1+0x54], R27 ;  /* 0x0000541b01007387 */ /* 0x0001e80000100800 */
[----:B------:R2:W-:Y:S02]  /*9410*/  STL [R1+0x50], R11 ;  /* 0x0000500b01007387 */ /* 0x0005e40000100800 */
[----:B--2---:R-:W-:-:S02]  /*9420*/  IMAD.WIDE R6, R0, 0x2, R12 ;  /* 0x0000000200067825 */ /* 0x004fc400078e020c */
[----:B-1----:R1:W2:Y:S04]  /*9430*/  LDG.E.U16 R26, [R4.64] ;  /* 0x00000006041a7981 */ /* 0x0022a8000c1e1500 */
[----:B0-----:R0:W2:Y:S01]  /*9440*/  LDG.E.U16 R27, [R2.64] ;  /* 0x00000006021b7981 */ /* 0x0010a2000c1e1500 */
[----:B------:R-:W-:-:S03]  /*9450*/  IMAD.WIDE R10, R0, 0x2, R16 ;  /* 0x00000002000a7825 */ /* 0x000fc600078e0210 */
[----:B------:R-:W2:Y:S01]  /*9460*/  LDL.64 R16, [R1+0x698] ;  /* 0x0006980001107983 */ /* 0x000ea20000100a00 */
[----:B------:R-:W-:-:S03]  /*9470*/  IMAD.WIDE R8, R0, 0x2, R14 ;  /* 0x0000000200087825 */ /* 0x000fc600078e020e */
[----:B------:R-:W2:Y:S01]  /*9480*/  LDL.64 R14, [R1+0x690] ;  /* 0x00069000010e7983 */ /* 0x000ea20000100a00 */
[----:B-1----:R-:W-:-:S03]  /*9490*/  IMAD.WIDE R4, R0, 0x2, R24 ;  /* 0x0000000200047825 */ /* 0x002fc600078e0218 */
[----:B------:R3:W2:Y:S01]  /*94a0*/  LDG.E.U16 R25, [R10.64] ;  /* 0x000000060a197981 */ /* 0x0006a2000c1e1500 */
[----:B0-----:R-:W-:-:S03]  /*94b0*/  IMAD.WIDE R2, R0, 0x2, R22 ;  /* 0x0000000200027825 */ /* 0x001fc600078e0216 */
[----:B------:R0:W2:Y:S04]  /*94c0*/  LDG.E.U16 R23, [R6.64] ;  /* 0x0000000606177981 */ /* 0x0000a8000c1e1500 */
[----:B------:R4:W2:Y:S04]  /*94d0*/  LDG.E.U16 R22, [R8.64] ;  /* 0x0000000608167981 */ /* 0x0008a8000c1e1500 */
[----:B------:R-:W2:Y:S04]  /*94e0*/  LDG.E.U16 R5, [R4.64] ;  /* 0x0000000604057981 */ /* 0x000ea8000c1e1500 */
[----:B------:R-:W2:Y:S04]  /*94f0*/  LDG.E.U16 R3, [R2.64] ;  /* 0x0000000602037981 */ /* 0x000ea8000c1e1500 */
[----:B------:R-:W2:Y:S01]  /*9500*/  LDL.64 R12, [R1+0x688] ;  /* 0x00068800010c7983 */ /* 0x000ea20000100a00 */
[----:B---3--:R-:W-:-:S04]  /*9510*/  IMAD.WIDE R10, R0, 0x2, R20 ;  /* 0x00000002000a7825 */ /* 0x008fc800078e0214 */
[C---:B----4-:R-:W-:Y:S02]  /*9520*/  IMAD.WIDE R8, R0.reuse, 0x2, R18 ;  /* 0x0000000200087825 */ /* 0x050fe400078e0212 */
[----:B------:R-:W3:Y:S04]  /*9530*/  LDG.E.U16 R11, [R10.64] ;  /* 0x000000060a0b7981 */ /* 0x000ee8000c1e1500 */
[----:B------:R-:W4:Y:S04]  /*9540*/  LDG.E.U16 R9, [R8.64] ;  /* 0x0000000608097981 */ /* 0x000f28000c1e1500 */
[----:B-----5:R-:W-:Y:S04]  /*9550*/  STL [R1+0x48], R29 ;  /* 0x0000481d01007387 */ /* 0x020fe80000100800 */
[----:B------:R1:W-:Y:S04]  /*9560*/  STL [R1+0x4c], R28 ;  /* 0x00004c1c01007387 */ /* 0x0003e80000100800 */
[----:B-1----:R-:W5:Y:S04]  /*9570*/  LDL.64 R28, [R1+0x680] ;  /* 0x00068000011c7983 */ /* 0x002f680000100a00 */
[----:B--2---:R-:W-:Y:S04]  /*9580*/  STL [R1+0x40], R27 ;  /* 0x0000401b01007387 */ /* 0x004fe80000100800 */
[----:B------:R1:W-:Y:S04]  /*9590*/  STL [R1+0x44], R26 ;  /* 0x0000441a01007387 */ /* 0x0003e80000100800 */
[----:B------:R-:W2:Y:S04]  /*95a0*/  LDL.64 R20, [R1+0x670] ;  /* 0x0006700001147983 */ /* 0x000ea80000100a00 */
[----:B-1----:R-:W2:Y:S04]  /*95b0*/  LDL.64 R26, [R1+0x678] ;  /* 0x00067800011a7983 */ /* 0x002ea80000100a00 */
[----:B------:R1:W-:Y:S01]  /*95c0*/  STL [R1+0x3c], R25 ;  /* 0x00003c1901007387 */ /* 0x0003e20000100800 */
[----:B0-----:R-:W-:-:S06]  /*95d0*/  IMAD.WIDE R6, R0, 0x2, R16 ;  /* 0x0000000200067825 */ /* 0x001fcc00078e0210 */
[----:B------:R-:W2:Y:S04]  /*95e0*/  LDG.E.U16 R7, [R6.64] ;  /* 0x0000000606077981 */ /* 0x000ea8000c1e1500 */
[----:B-1----:R-:W2:Y:S04]  /*95f0*/  LDL.64 R24, [R1+0x668] ;  /* 0x0006680001187983 */ /* 0x002ea80000100a00 */
[----:B------:R-:W-:Y:S04]  /*9600*/  STL [R1+0x34], R23 ;  /* 0x0000341701007387 */ /* 0x000fe80000100800 */
[----:B------:R0:W-:Y:S04]  /*9610*/  STL [R1+0x38], R22 ;  /* 0x0000381601007387 */ /* 0x0001e80000100800 */
[----:B0-----:R-:W2:Y:S04]  /*9620*/  LDL.64 R22, [R1+0x658] ;  /* 0x0006580001167983 */ /* 0x001ea80000100a00 */
[----:B------:R0:W-:Y:S04]  /*9630*/  STL [R1+0x30], R5 ;  /* 0x0000300501007387 */ /* 0x0001e80000100800 */
[----:B------:R1:W-:Y:S04]  /*9640*/  STL [R1+0x2c], R3 ;  /* 0x00002c0301007387 */ /* 0x0003e80000100800 */
[----:B------:R-:W2:Y:S01]  /*9650*/  LDL.64 R16, [R1+0x648] ;  /* 0x0006480001107983 */ /* 0x000ea20000100a00 */
[----:B0-----:R-:W-:-:S03]  /*9660*/  IMAD.WIDE R4, R0, 0x2, R14 ;  /* 0x0000000200047825 */ /* 0x001fc600078e020e */
[----:B------:R-:W2:Y:S01]  /*9670*/  LDL.64 R18, [R1+0x650] ;  /* 0x0006500001127983 */ /* 0x000ea20000100a00 */
[----:B-1----:R-:W-:-:S03]  /*9680*/  IMAD.WIDE R2, R0, 0x2, R12 ;  /* 0x0000000200027825 */ /* 0x002fc600078e020c */
[----:B------:R-:W2:Y:S04]  /*9690*/  LDL.64 R14, [R1+0x640] ;  /* 0x00064000010e7983 */ /* 0x000ea80000100a00 */
[----:B------:R-:W2:Y:S04]  /*96a0*/  LDL.64 R12, [R1+0x618] ;  /* 0x00061800010c7983 */ /* 0x000ea80000100a00 */
[----:B------:R-:W2:Y:S04]  /*96b0*/  LDG.E.U16 R5, [R4.64] ;  /* 0x0000000604057981 */ /* 0x000ea8000c1e1500 */
[----:B------:R-:W2:Y:S04]  /*96c0*/  LDG.E.U16 R3, [R2.64] ;  /* 0x0000000602037981 */ /* 0x000ea8000c1e1500 */
[----:B---3--:R5:W-:Y:S04]  /*96d0*/  STL [R1+0x28], R11 ;  /* 0x0000280b01007387 */ /* 0x008be80000100800 */
[----:B----4-:R2:W-:Y:S01]  /*96e0*/  STL [R1+0x24], R9 ;  /* 0x0000240901007387 */ /* 0x0105e20000100800 */
[----:B-----5:R-:W-:-:S05]  /*96f0*/  IMAD.WIDE R10, R0, 0x2, R28 ;  /* 0x00000002000a7825 */ /* 0x020fca00078e021c */
[----:B------:R0:W3:Y:S01]  /*9700*/  LDG.E.U16 R28, [R10.64] ;  /* 0x000000060a1c7981 */ /* 0x0000e2000c1e1500 */
[----:B--2---:R-:W-:-:S05]  /*9710*/  IMAD.WIDE R8, R0, 0x2, R26 ;  /* 0x0000000200087825 */ /* 0x004fca00078e021a */
[----:B------:R1:W2:Y:S04]  /*9720*/  LDG.E.U16 R26, [R8.64] ;  /* 0x00000006081a7981 */ /* 0x0002a8000c1e1500 */
[----:B------:R4:W-:Y:S02]  /*9730*/  STL [R1+0x20], R7 ;  /* 0x0000200701007387 */ /* 0x0009e40000100800 */
[C---:B----4-:R-:W-:Y:S02]  /*9740*/  IMAD.WIDE R6, R0.reuse, 0x2, R20 ;  /* 0x0000000200067825 */ /* 0x050fe400078e0214 */
[----:B------:R-:W4:Y:S04]  /*9750*/  LDL.64 R20, [R1+0x5d8] ;  /* 0x0005d80001147983 */ /* 0x000f280000100a00 */
[----:B------:R5:W2:Y:S01]  /*9760*/  LDG.E.U16 R27, [R6.64] ;  /* 0x00000006061b7981 */ /* 0x000aa2000c1e1500 */
[----:B-1----:R-:W-:-:S05]  /*9770*/  IMAD.WIDE R8, R0, 0x2, R16 ;  /* 0x0000000200087825 */ /* 0x002fca00078e0210 */
[----:B------:R-:W2:Y:S01]  /*9780*/  LDG.E.U16 R29, [R8.64] ;  /* 0x00000006081d7981 */ /* 0x000ea2000c1e1500 */
[----:B0-----:R-:W-:-:S03]  /*9790*/  IMAD.WIDE R10, R0, 0x2, R18 ;  /* 0x00000002000a7825 */ /* 0x001fc600078e0212 */
[----:B------:R0:W-:Y:S04]  /*97a0*/  STL [R1+0x1c], R5 ;  /* 0x00001c0501007387 */ /* 0x0001e80000100800 */
[----:B------:R1:W-:Y:S01]  /*97b0*/  STL [R1+0x18], R3 ;  /* 0x0000180301007387 */ /* 0x0003e20000100800 */
[----:B-----5:R-:W-:-:S03]  /*97c0*/  IMAD.WIDE R6, R0, 0x2, R14 ;  /* 0x0000000200067825 */ /* 0x020fc600078e020e */
[----:B------:R-:W5:Y:S01]  /*97d0*/  LDL.64 R14, [R1+0x5d0] ;  /* 0x0005d000010e7983 */ /* 0x000f620000100a00 */
[----:B0-----:R-:W-:-:S03]  /*97e0*/  IMAD.WIDE R4, R0, 0x2, R24 ;  /* 0x0000000200047825 */ /* 0x001fc600078e0218 */
[----:B------:R-:W5:Y:S01]  /*97f0*/  LDL.64 R18, [R1+0x638] ;  /* 0x0006380001127983 */ /* 0x000f620000100a00 */
[----:B-1----:R-:W-:-:S03]  /*9800*/  IMAD.WIDE R2, R0, 0x2, R22 ;  /* 0x0000000200027825 */ /* 0x002fc600078e0216 */
[----:B------:R0:W5:Y:S04]  /*9810*/  LDG.E.U16 R25, [R4.64] ;  /* 0x0000000604197981 */ /* 0x000168000c1e1500 */
[----:B------:R-:W5:Y:S04]  /*9820*/  LDL.64 R22, [R1+0x610] ;  /* 0x0006100001167983 */ /* 0x000f680000100a00 */
[----:B------:R-:W5:Y:S01]  /*9830*/  LDL.64 R16, [R1+0x608] ;  /* 0x0006080001107983 */ /* 0x000f620000100a00 */
[----:B0-----:R-:W-:-:S03]  /*9840*/  IMAD.WIDE R4, R0, 0x2, R12 ;  /* 0x0000000200047825 */ /* 0x001fc600078e020c */
[----:B------:R-:W5:Y:S04]  /*9850*/  LDL.64 R12, [R1+0x5c8] ;  /* 0x0005c800010c7983 */ /* 0x000f680000100a00 */
[----:B------:R4:W5:Y:S02]  /*9860*/  LDG.E.U16 R24, [R2.64] ;  /* 0x0000000602187981 */ /* 0x000964000c1e1500 */
[----:B----4-:R-:W-:Y:S02]  /*9870*/  IMAD.WIDE R2, R0, 0x2, R20 ;  /* 0x0000000200027825 */ /* 0x010fe400078e0214 */
[----:B------:R-:W4:Y:S04]  /*9880*/  LDG.E.U16 R20, [R4.64] ;  /* 0x0000000604147981 */ /* 0x000f28000c1e1500 */
[----:B------:R5:W4:Y:S04]  /*9890*/  LDG.E.U16 R0, [R2.64] ;  /* 0x0000000602007981 */ /* 0x000b28000c1e1500 */
[----:B------:R0:W4:Y:S04]  /*98a0*/  LDG.E.U16 R21, [R10.64] ;  /* 0x000000060a157981 */ /* 0x000128000c1e1500 */
[----:B--2---:R1:W-:Y:S04]  /*98b0*/  STL [R1+0x1cdc], R29 ;  /* 0x001cdc1d01007387 */ /* 0x0043e80000100800 */
[----:B-1----:R-:W5:Y:S04]  /*98c0*/  LDL R29, [R1+0x354] ;  /* 0x00035400011d7983 */ /* 0x002f680000100800 */
[----:B---3--:R1:W-:Y:S04]  /*98d0*/  STL [R1+0x14], R28 ;  /* 0x0000141c01007387 */ /* 0x0083e80000100800 */
[----:B-1----:R1:W2:Y:S01]  /*98e0*/  LDG.E.U16 R28, [R6.64] ;  /* 0x00000006061c7981 */ /* 0x0022a2000c1e1500 */
[----:B-----5:R-:W-:-:S04]  /*98f0*/  IMAD.WIDE R2, R29, 0x2, R22 ;  /* 0x000000021d027825 */ /* 0x020fc800078e0216 */
[C---:B0-----:R-:W-:Y:S02]  /*9900*/  IMAD.WIDE R10, R29.reuse, 0x2, R14 ;  /* 0x000000021d0a7825 */ /* 0x041fe400078e020e */
[----:B------:R0:W3:Y:S02]  /*9910*/  LDG.E.U16 R2, [R2.64] ;  /* 0x0000000602027981 */ /* 0x0000e4000c1e1500 */
[C---:B-1----:R-:W-:Y:S02]  /*9920*/  IMAD.WIDE R6, R29.reuse, 0x2, R12 ;  /* 0x000000021d067825 */ /* 0x042fe400078e020c */
[----:B--2---:R-:W-:Y:S02]  /*9930*/  STL [R1+0x1ce0], R28 ;  /* 0x001ce01c01007387 */ /* 0x004fe40000100800 */
[C---:B------:R-:W-:Y:S02]  /*9940*/  IMAD.WIDE R8, R29.reuse, 0x2, R18 ;  /* 0x000000021d087825 */ /* 0x040fe400078e0212 */
[----:B----4-:R-:W-:Y:S02]  /*9950*/  STL [R1+0x1ce8], R20 ;  /* 0x001ce81401007387 */ /* 0x010fe40000100800 */
[----:B------:R-:W-:-:S02]  /*9960*/  IMAD.WIDE R4, R29, 0x2, R16 ;  /* 0x000000021d047825 */ /* 0x000fc400078e0210 */
[----:B------:R-:W-:Y:S04]  /*9970*/  STL [R1+0x1cec], R0 ;  /* 0x001cec0001007387 */ /* 0x000fe80000100800 */
[----:B------:R-:W2:Y:S04]  /*9980*/  LDL.64 R14, [R1+0x630] ;  /* 0x00063000010e7983 */ /* 0x000ea80000100a00 */
[----:B------:R-:W4:Y:S04]  /*9990*/  LDL.64 R12, [R1+0x5c0] ;  /* 0x0005c000010c7983 */ /* 0x000f280000100a00 */
[----:B------:R-:W-:Y:S04]  /*99a0*/  STL [R1+0x10], R26 ;  /* 0x0000101a01007387 */ /* 0x000fe80000100800 */
[----:B------:R1:W-:Y:S04]  /*99b0*/  STL [R1+0xc], R27 ;  /* 0x00000c1b01007387 */ /* 0x0003e80000100800 */
[----:B------:R-:W5:Y:S04]  /*99c0*/  LDL.64 R22, [R1+0x5b8] ;  /* 0x0005b80001167983 */ /* 0x000f680000100a00 */
[----:B0-----:R0:W2:Y:S04]  /*99d0*/  LDG.E.U16 R3, [R10.64] ;  /* 0x000000060a037981 */ /* 0x0010a8000c1e1500 */
[----:B-1----:R-:W4:Y:S04]  /*99e0*/  LDL.64 R26, [R1+0x5f8] ;  /* 0x0005f800011a7983 */ /* 0x002f280000100a00 */
[----:B------:R-:W-:Y:S04]  /*99f0*/  STL [R1+0x8], R25 ;  /* 0x0000081901007387 */ /* 0x000fe80000100800 */
[----:B------:R1:W-:Y:S04]  /*9a00*/  STL [R1+0x4], R24 ;  /* 0x0000041801007387 */ /* 0x0003e80000100800 */
[----:B------:R0:W4:Y:S04]  /*9a10*/  LDG.E.U16 R4, [R4.64] ;  /* 0x0000000604047981 */ /* 0x000128000c1e1500 */
[----:B-1----:R-:W4:Y:S04]  /*9a20*/  LDG.E.U16 R24, [R8.64] ;  /* 0x0000000608187981 */ /* 0x002f28000c1e1500 */
[----:B0-----:R-:W5:Y:S04]  /*9a30*/  LDG.E.U16 R5, [R6.64] ;  /* 0x0000000606057981 */ /* 0x001f68000c1e1500 */
[----:B---3--:R-:W-:Y:S04]  /*9a40*/  STL [R1+0x1ce4], R2 ;  /* 0x001ce40201007387 */ /* 0x008fe80000100800 */
[----:B------:R-:W3:Y:S04]  /*9a50*/  LDL.64 R10, [R1+0x600] ;  /* 0x00060000010a7983 */ /* 0x000ee80000100a00 */
[----:B--2---:R-:W-:Y:S04]  /*9a60*/  STL [R1+0x1cf0], R3 ;  /* 0x001cf00301007387 */ /* 0x004fe80000100800 */
[----:B----4-:R-:W-:Y:S04]  /*9a70*/  STL [R1+0x1cc4], R24 ;  /* 0x001cc41801007387 */ /* 0x010fe80000100800 */
[----:B------:R-:W-:Y:S04]  /*9a80*/  STL [R1+0x1cf4], R4 ;  /* 0x001cf40401007387 */ /* 0x000fe80000100800 */
[----:B-----5:R-:W-:Y:S04]  /*9a90*/  STL [R1+0x1cf8], R5 ;  /* 0x001cf80501007387 */ /* 0x020fe80000100800 */
[----:B------:R0:W-:Y:S04]  /*9aa0*/  STL [R1], R21 ;  /* 0x0000001501007387 */ /* 0x0001e80000100800 */
[----:B------:R-:W2:Y:S01]  /*9ab0*/  LDL.64 R18, [R1+0x5f0] ;  /* 0x0005f00001127983 */ /* 0x000ea20000100a00 */
[----:B------:R-:W-:-:S03]  /*9ac0*/  IMAD.WIDE R14, R29, 0x2, R14 ;  /* 0x000000021d0e7825 */ /* 0x000fc600078e020e */
[----:B------:R-:W4:Y:S04]  /*9ad0*/  LDL.64 R16, [R1+0x5e8] ;  /* 0x0005e80001107983 */ /* 0x000f280000100a00 */
[----:B0-----:R-:W5:Y:S01]  /*9ae0*/  LDL.64 R20, [R1+0x628] ;  /* 0x0006280001147983 */ /* 0x001f620000100a00 */
[----:B------:R-:W-:-:S03]  /*9af0*/  IMAD.WIDE R8, R29, 0x2, R26 ;  /* 0x000000021d087825 */ /* 0x000fc600078e021a */
[----:B------:R-:W4:Y:S01]  /*9b00*/  LDL.64 R4, [R1+0x5b0] ;  /* 0x0005b00001047983 */ /* 0x000f220000100a00 */
[----:B------:R-:W-:-:S03]  /*9b10*/  IMAD.WIDE R12, R29, 0x2, R12 ;  /* 0x000000021d0c7825 */ /* 0x000fc600078e020c */
[----:B------:R0:W4:Y:S04]  /*9b20*/  LDG.E.U16 R8, [R8.64] ;  /* 0x0000000608087981 */ /* 0x000128000c1e1500 */
[----:B------:R-:W4:Y:S01]  /*9b30*/  LDL.64 R2, [R1+0x5a8] ;  /* 0x0005a80001027983 */ /* 0x000f220000100a00 */
[----:B---3--:R-:W-:-:S04]  /*9b40*/  IMAD.WIDE R6, R29, 0x2, R10 ;  /* 0x000000021d067825 */ /* 0x008fc800078e020a */
[C---:B------:R-:W-:Y:S02]  /*9b50*/  IMAD.WIDE R10, R29.reuse, 0x2, R22 ;  /* 0x000000021d0a7825 */ /* 0x040fe400078e0216 */
[----:B------:R4:W3:Y:S04]  /*9b60*/  LDG.E.U16 R22, [R14.64] ;  /* 0x000000060e167981 */ /* 0x0008e8000c1e1500 */
[----:B0-----:R5:W3:Y:S04]  /*9b70*/  LDG.E.U16 R9, [R10.64] ;  /* 0x000000060a097981 */ /* 0x001ae8000c1e1500 */
[----:B------:R0:W3:Y:S04]  /*9b80*/  LDG.E.U16 R6, [R6.64] ;  /* 0x0000000606067981 */ /* 0x0000e8000c1e1500 */
[----:B0-----:R2:W3:Y:S02]  /*9b90*/  LDG.E.U16 R7, [R12.64] ;  /* 0x000000060c077981 */ /* 0x0014e4000c1e1500 */
[----:B--2---:R-:W-:-:S05]  /*9ba0*/  IMAD.WIDE R12, R29, 0x2, R18 ;  /* 0x000000021d0c7825 */ /* 0x004fca00078e0212 */
[----:B------:R0:W2:Y:S01]  /*9bb0*/  LDG.E.U16 R23, [R12.64] ;  /* 0x000000060c177981 */ /* 0x0000a2000c1e1500 */
[----:B-----5:R-:W-:-:S05]  /*9bc0*/  IMAD.WIDE R10, R29, 0x2, R20 ;  /* 0x000000021d0a7825 */ /* 0x020fca00078e0214 */
[----:B------:R1:W5:Y:S01]  /*9bd0*/  LDG.E.U16 R21, [R10.64] ;  /* 0x000000060a157981 */ /* 0x000362000c1e1500 */
[----:B----4-:R-:W-:-:S04]  /*9be0*/  IMAD.WIDE R14, R29, 0x2, R16 ;  /* 0x000000021d0e7825 */ /* 0x010fc800078e0210 */
[C---:B------:R-:W-:Y:S01]  /*9bf0*/  IMAD.WIDE R16, R29.reuse, 0x2, R4 ;  /* 0x000000021d107825 */ /* 0x040fe200078e0204 */
[----:B------:R4:W2:Y:S03]  /*9c00*/  LDG.E.U16 R25, [R14.64] ;  /* 0x000000060e197981 */ /* 0x0008a6000c1e1500 */
[C---:B------:R-:W-:Y:S01]  /*9c10*/  IMAD.WIDE R18, R29.reuse, 0x2, R2 ;  /* 0x000000021d127825 */ /* 0x040fe200078e0202 */
[----:B------:R0:W4:Y:S04]  /*9c20*/  LDG.E.U16 R26, [R16.64] ;  /* 0x00000006101a7981 */ /* 0x000128000c1e1500 */
[----:B------:R0:W4:Y:S04]  /*9c30*/  LDG.E.U16 R27, [R18.64] ;  /* 0x00000006121b7981 */ /* 0x000128000c1e1500 */
[----:B---3--:R-:W-:Y:S04]  /*9c40*/  STL [R1+0x1cc0], R22 ;  /* 0x001cc01601007387 */ /* 0x008fe80000100800 */
[----:B------:R-:W-:Y:S04]  /*9c50*/  STL [R1+0x1cc8], R8 ;  /* 0x001cc80801007387 */ /* 0x000fe80000100800 */
[----:B------:R3:W-:Y:S04]  /*9c60*/  STL [R1+0x1ccc], R9 ;  /* 0x001ccc0901007387 */ /* 0x0007e80000100800 */
[----:B---3--:R-:W3:Y:S04]  /*9c70*/  LDL.64 R8, [R1+0x5a0] ;  /* 0x0005a00001087983 */ /* 0x008ee80000100a00 */
[----:B------:R-:W3:Y:S04]  /*9c80*/  LDL.LU R5, [R1+0x9c] ;  /* 0x00009c0001057983 */ /* 0x000ee80000300800 */
[----:B------:R-:W3:Y:S04]  /*9c90*/  LDL.LU R4, [R1+0x7c] ;  /* 0x00007c0001047983 */ /* 0x000ee80000300800 */
[----:B------:R-:W3:Y:S04]  /*9ca0*/  LDL.LU R3, [R1+0x5c] ;  /* 0x00005c0001037983 */ /* 0x000ee80000300800 */
[----:B------:R-:W3:Y:S04]  /*9cb0*/  LDL.LU R0, [R1+0x3c] ;  /* 0x00003c0001007983 */ /* 0x000ee80000300800 */
[----:B------:R-:W3:Y:S04]  /*9cc0*/  LDL.LU R20, [R1+0x20] ;  /* 0x0000200001147983 */ /* 0x000ee80000300800 */
[----:B-1----:R-:W3:Y:S04]  /*9cd0*/  LDL.64 R10, [R1+0x6a0] ;  /* 0x0006a000010a7983 */ /* 0x002ee80000100a00 */
[----:B-----5:R-:W-:Y:S04]  /*9ce0*/  STL [R1+0x1cd0], R21 ;  /* 0x001cd01501007387 */ /* 0x020fe80000100800 */
[----:B0-----:R-:W5:Y:S04]  /*9cf0*/  LDL.64 R12, [R1+0x660] ;  /* 0x00066000010c7983 */ /* 0x001f680000100a00 */
[----:B--2---:R0:W-:Y:S04]  /*9d00*/  STL [R1+0x1cd4], R23 ;  /* 0x001cd41701007387 */ /* 0x0041e80000100800 */
[----:B----4-:R-:W2:Y:S04]  /*9d10*/  LDL.64 R14, [R1+0x620] ;  /* 0x00062000010e7983 */ /* 0x010ea80000100a00 */
[----:B0-----:R-:W4:Y:S04]  /*9d20*/  LDL.64 R22, [R1+0x5e0] ;  /* 0x0005e00001167983 */ /* 0x001f280000100a00 */
[----:B------:R0:W-:Y:S04]  /*9d30*/  STL [R1+0x1cd8], R25 ;  /* 0x001cd81901007387 */ /* 0x0001e80000100800 */
[----:B------:R-:W4:Y:S04]  /*9d40*/  LDL.LU R2, [R1+0x38] ;  /* 0x0000380001027983 */ /* 0x000f280000300800 */
[----:B------:R-:W4:Y:S04]  /*9d50*/  LDL.LU R28, [R1+0x1c] ;  /* 0x00001c00011c7983 */ /* 0x000f280000300800 */
[----:B0-----:R-:W0:Y:S01]  /*9d60*/  S2R R25, SR_TID.X ;  /* 0x0000000000197919 */ /* 0x001e220000002100 */
[----:B---3--:R-:W-:-:S04]  /*9d70*/  IMAD.WIDE R18, R29, 0x2, R8 ;  /* 0x000000021d127825 */ /* 0x008fc800078e0208 */
[----:B------:R-:W-:-:S06]  /*9d80*/  IMAD.WIDE R10, R29, 0x2, R10 ;  /* 0x000000021d0a7825 */ /* 0x000fcc00078e020a */
[----:B------:R1:W3:Y:S01]  /*9d90*/  LDG.E.U16 R10, [R10.64] ;  /* 0x000000060a0a7981 */ /* 0x0002e2000c1e1500 */
[----:B-----5:R-:W-:-:S05]  /*9da0*/  IMAD.WIDE R12, R29, 0x2, R12 ;  /* 0x000000021d0c7825 */ /* 0x020fca00078e020c */
[----:B-1----:R1:W5:Y:S01]  /*9db0*/  LDG.E.U16 R11, [R12.64] ;  /* 0x000000060c0b7981 */ /* 0x002362000c1e1500 */
[----:B--2---:R-:W-:-:S04]  /*9dc0*/  IMAD.WIDE R14, R29, 0x2, R14 ;  /* 0x000000021d0e7825 */ /* 0x004fc800078e020e */
[----:B----4-:R-:W-:Y:S02]  /*9dd0*/  IMAD.WIDE R16, R29, 0x2, R22 ;  /* 0x000000021d107825 */ /* 0x010fe400078e0216 */
[----:B------:R2:W4:Y:S04]  /*9de0*/  LDG.E.U16 R14, [R14.64] ;  /* 0x000000060e0e7981 */ /* 0x000528000c1e1500 */
[----:B-1----:R1:W3:Y:S04]  /*9df0*/  LDG.E.U16 R12, [R16.64] ;  /* 0x00000006100c7981 */ /* 0x0022e8000c1e1500 */
[----:B------:R2:W3:Y:S01]  /*9e00*/  LDG.E.U16 R13, [R18.64] ;  /* 0x00000006120d7981 */ /* 0x0004e2000c1e1500 */
[----:B0-----:R-:W-:-:S03]  /*9e10*/  LOP3.LUT R22, R25, 0x7f, RZ, 0xc0, !PT ;  /* 0x0000007f19167812 */ /* 0x001fc600078ec0ff */
[----:B------:R-:W3:Y:S04]  /*9e20*/  LDL.LU R29, [R1] ;  /* 0x00000000011d7983 */ /* 0x000ee80000300800 */
[----:B------:R-:W3:Y:S01]  /*9e30*/  LDL.LU R23, [R1+0x94] ;  /* 0x0000940001177983 */ /* 0x000ee20000300800 */
[----:B-1----:R-:W-:-:S03]  /*9e40*/  IMAD.SHL.U32 R16, R22, 0x2, RZ ;  /* 0x0000000216107824 */ /* 0x002fc600078e00ff */
[----:B------:R-:W-:Y:S06]  /*9e50*/  BAR.SYNC.DEFER_BLOCKING 0x0 ;  /* 0x0000000000007b1d */ /* 0x000fec0000010000 */
[----:B------:R-:W3:Y:S04]  /*9e60*/  LDL.LU R21, [R1+0x74] ;  /* 0x0000740001157983 */ /* 0x000ee80000300800 */
[----:B------:R-:W3:Y:S04]  /*9e70*/  LDL.LU R9, [R1+0x54] ;  /* 0x0000540001097983 */ /* 0x000ee80000300800 */
[----:B------:R-:W3:Y:S04]  /*9e80*/  LDL.LU R8, [R1+0x34] ;  /* 0x0000340001087983 */ /* 0x000ee80000300800 */
[----:B------:R-:W3:Y:S04]  /*9e90*/  LDL.LU R24, [R1+0x18] ;  /* 0x0000180001187983 */ /* 0x000ee80000300800 */
[----:B--2---:R-:W2:Y:S04]  /*9ea0*/  LDL.LU R15, [R1+0x58] ;  /* 0x00005800010f7983 */ /* 0x004ea80000300800 */
[----:B------:R-:W2:Y:S04]  /*9eb0*/  LDL.LU R17, [R1+0x78] ;  /* 0x0000780001117983 */ /* 0x000ea80000300800 */
[----:B------:R-:W2:Y:S04]  /*9ec0*/  LDL.LU R18, [R1+0x4] ;  /* 0x0000040001127983 */ /* 0x000ea80000300800 */
[----:B------:R-:W3:Y:S04]  /*9ed0*/  LDL.LU R19, [R1+0x98] ;  /* 0x0000980001137983 */ /* 0x000ee80000300800 */
[----:B------:R0:W-:Y:S04]  /*9ee0*/  STS.U16 [R16+0x8000], R5 ;  /* 0x0080000510007388 */ /* 0x0001e80000000400 */
[----:B------:R1:W-:Y:S04]  /*9ef0*/  STS.U16 [R16+0x8800], R4 ;  /* 0x0088000410007388 */ /* 0x0003e80000000400 */
[----:B------:R1:W-:Y:S04]  /*9f00*/  STS.U16 [R16+0x9000], R3 ;  /* 0x0090000310007388 */ /* 0x0003e80000000400 */
[----:B0-----:R-:W3:Y:S04]  /*9f10*/  LDL.LU R5, [R1+0x1cf8] ;  /* 0x001cf80001057983 */ /* 0x001ee80000300800 */
[----:B-1----:R-:W3:Y:S04]  /*9f20*/  LDL.LU R4, [R1+0x1cf4] ;  /* 0x001cf40001047983 */ /* 0x002ee80000300800 */
[----:B------:R-:W3:Y:S04]  /*9f30*/  LDL.LU R3, [R1+0x1cf0] ;  /* 0x001cf00001037983 */ /* 0x000ee80000300800 */
[----:B------:R0:W-:Y:S04]  /*9f40*/  STS.U16 [R16+0x9800], R0 ;  /* 0x0098000010007388 */ /* 0x0001e80000000400 */
[----:B------:R1:W-:Y:S04]  /*9f50*/  STS.U16 [R16+0xa000], R20 ;  /* 0x00a0001410007388 */ /* 0x0003e80000000400 */
[----:B0-----:R-:W3:Y:S04]  /*9f60*/  LDL.LU R0, [R1+0x1cec] ;  /* 0x001cec0001007983 */ /* 0x001ee80000300800 */
[----:B-1----:R-:W3:Y:S04]  /*9f70*/  LDL.LU R20, [R1+0x1ce8] ;  /* 0x001ce80001147983 */ /* 0x002ee80000300800 */
[----:B--2---:R0:W-:Y:S04]  /*9f80*/  STS.U16 [R16+0xa800], R18 ;  /* 0x00a8001210007388 */ /* 0x0041e80000000400 */
[----:B0-----:R-:W2:Y:S04]  /*9f90*/  LDL.LU R18, [R1+0x70] ;  /* 0x0000700001127983 */ /* 0x001ea80000300800 */
[----:B---3--:R0:W-:Y:S04]  /*9fa0*/  STS.U16 [R16+0xb000], R20 ;  /* 0x00b0001410007388 */ /* 0x0081e80000000400 */
[----:B------:R1:W-:Y:S04]  /*9fb0*/  STS.U16 [R16+0xb800], R0 ;  /* 0x00b8000010007388 */ /* 0x0003e80000000400 */
[----:B0-----:R-:W3:Y:S04]  /*9fc0*/  LDL.LU R20, [R1+0x90] ;  /* 0x0000900001147983 */ /* 0x001ee80000300800 */
[----:B-1----:R-:W0:Y:S02]  /*9fd0*/  S2R R0, SR_TID.X ;  /* 0x0000000000007919 */ /* 0x002e240000002100 */
[----:B0-----:R-:W-:-:S04]  /*9fe0*/  LOP3.LUT R0, R0, 0x7f, RZ, 0xc0, !PT ;  /* 0x0000007f00007812 */ /* 0x001fc800078ec0ff */
[----:B------:R-:W-:-:S04]  /*9ff0*/  SHF.L.U32 R0, R0, 0x1, RZ ;  /* 0x0000000100007819 */ /* 0x000fc800000006ff */
[----:B------:R-:W-:-:S05]  /*a000*/  LOP3.LUT R0, R0, 0x10, RZ, 0x3c, !PT ;  /* 0x0000001000007812 */ /* 0x000fca00078e3cff */
[----:B------:R0:W-:Y:S04]  /*a010*/  STS.U16 [R0+0x8100], R19 ;  /* 0x0081001300007388 */ /* 0x0001e80000000400 */
[----:B------:R1:W-:Y:S04]  /*a020*/  STS.U16 [R0+0x8900], R17 ;  /* 0x0089001100007388 */ /* 0x0003e80000000400 */
[----:B------:R4:W-:Y:S04]  /*a030*/  STS.U16 [R0+0x9100], R15 ;  /* 0x0091000f00007388 */ /* 0x0009e80000000400 */
[----:B0-----:R-:W2:Y:S04]  /*a040*/  LDL.LU R19, [R1+0x50] ;  /* 0x0000500001137983 */ /* 0x001ea80000300800 */
[----:B-1----:R-:W2:Y:S04]  /*a050*/  LDL.LU R17, [R1+0x30] ;  /* 0x0000300001117983 */ /* 0x002ea80000300800 */
[----:B----4-:R-:W4:Y:S04]  /*a060*/  LDL.LU R15, [R1+0x14] ;  /* 0x00001400010f7983 */ /* 0x010f280000300800 */
[----:B------:R0:W-:Y:S04]  /*a070*/  STS.U16 [R0+0x9900], R2 ;  /* 0x0099000200007388 */ /* 0x0001e80000000400 */
[----:B0-----:R-:W2:Y:S01]  /*a080*/  LDL.LU R2, [R1+0x1ce4] ;  /* 0x001ce40001027983 */ /* 0x001ea20000300800 */
[----:B------:R-:W-:-:S03]  /*a090*/  LOP3.LUT R25, R25, 0x7f, RZ, 0xc0, !PT ;  /* 0x0000007f19197812 */ /* 0x000fc600078ec0ff */
[----:B------:R0:W-:Y:S04]  /*a0a0*/  STS.U16 [R0+0xa100], R28 ;  /* 0x00a1001c00007388 */ /* 0x0001e80000000400 */
[----:B------:R1:W-:Y:S01]  /*a0b0*/  STS.U16 [R0+0xa900], R29 ;  /* 0x00a9001d00007388 */ /* 0x0003e20000000400 */
[----:B------:R-:W-:-:S03]  /*a0c0*/  IMAD.SHL.U32 R25, R25, 0x2, RZ ;  /* 0x0000000219197824 */ /* 0x000fc600078e00ff */
[----:B0-----:R-:W3:Y:S04]  /*a0d0*/  LDL.LU R28, [R1+0x1ce0] ;  /* 0x001ce000011c7983 */ /* 0x001ee80000300800 */
[----:B-1----:R-:W3:Y:S04]  /*a0e0*/  LDL.LU R29, [R1+0x1cdc] ;  /* 0x001cdc00011d7983 */ /* 0x002ee80000300800 */
[----:B--2---:R0:W-:Y:S04]  /*a0f0*/  STS.U16 [R0+0xb100], R2 ;  /* 0x00b1000200007388 */ /* 0x0041e80000000400 */
[----:B------:R-:W-:Y:S01]  /*a100*/  STS.U16 [R0+0xb900], R3 ;  /* 0x00b9000300007388 */ /* 0x000fe20000000400 */
[----:B0-----:R-:W-:-:S05]  /*a110*/  LOP3.LUT R2, R25, 0x20, RZ, 0x3c, !PT ;  /* 0x0000002019027812 */ /* 0x001fca00078e3cff */
[----:B------:R0:W-:Y:S04]  /*a120*/  STS.U16 [R2+0x8200], R23 ;  /* 0x0082001702007388 */ /* 0x0001e80000000400 */
[----:B------:R1:W-:Y:S04]  /*a130*/  STS.U16 [R2+0x8a00], R21 ;  /* 0x008a001502007388 */ /* 0x0003e80000000400 */
[----:B------:R2:W-:Y:S04]  /*a140*/  STS.U16 [R2+0x9200], R9 ;  /* 0x0092000902007388 */ /* 0x0005e80000000400 */
[----:B0-----:R-:W5:Y:S04]  /*a150*/  LDL.LU R23, [R1+0x8c] ;  /* 0x00008c0001177983 */ /* 0x001f680000300800 */
[----:B-1----:R-:W5:Y:S04]  /*a160*/  LDL.LU R21, [R1+0x6c] ;  /* 0x00006c0001157983 */ /* 0x002f680000300800 */
[----:B------:R0:W-:Y:S04]  /*a170*/  STS.U16 [R2+0x9a00], R8 ;  /* 0x009a000802007388 */ /* 0x0001e80000000400 */
[----:B--2---:R-:W2:Y:S04]  /*a180*/  LDL.LU R9, [R1+0x4c] ;  /* 0x00004c0001097983 */ /* 0x004ea80000300800 */
[----:B------:R1:W-:Y:S04]  /*a190*/  STS.U16 [R2+0xa200], R24 ;  /* 0x00a2001802007388 */ /* 0x0003e80000000400 */
[----:B0-----:R-:W2:Y:S04]  /*a1a0*/  LDL.LU R8, [R1+0x2c] ;  /* 0x00002c0001087983 */ /* 0x001ea80000300800 */
[----:B-1----:R-:W2:Y:S01]  /*a1b0*/  LDL.LU R24, [R1+0x10] ;  /* 0x0000100001187983 */ /* 0x002ea20000300800 */
[----:B------:R-:W-:-:S03]  /*a1c0*/  LOP3.LUT R25, R25, 0x30, RZ, 0x3c, !PT ;  /* 0x0000003019197812 */ /* 0x000fc600078e3cff */
[----:B---3--:R-:W-:Y:S04]  /*a1d0*/  STS.U16 [R2+0xaa00], R29 ;  /* 0x00aa001d02007388 */ /* 0x008fe80000000400 */
[----:B------:R0:W-:Y:S04]  /*a1e0*/  STS.U16 [R2+0xb200], R4 ;  /* 0x00b2000402007388 */ /* 0x0001e80000000400 */
[----:B------:R-:W3:Y:S04]  /*a1f0*/  LDL.LU R0, [R1+0xc] ;  /* 0x00000c0001007983 */ /* 0x000ee80000300800 */
[----:B------:R1:W-:Y:S01]  /*a200*/  STS.U16 [R2+0xba00], R5 ;  /* 0x00ba000502007388 */ /* 0x0003e20000000400 */
[----:B0-----:R-:W-:-:S03]  /*a210*/  SHF.L.U32 R4, R22, 0x1, RZ ;  /* 0x0000000116047819 */ /* 0x001fc600000006ff */
[----:B------:R0:W-:Y:S04]  /*a220*/  STS.U16 [R25+0x8300], R20 ;  /* 0x0083001419007388 */ /* 0x0001e80000000400 */
[----:B------:R0:W-:Y:S04]  /*a230*/  STS.U16 [R25+0x8b00], R18 ;  /* 0x008b001219007388 */ /* 0x0001e80000000400 */
[----:B-1----:R-:W3:Y:S04]  /*a240*/  LDL.LU R5, [R1+0x28] ;  /* 0x0000280001057983 */ /* 0x002ee80000300800 */
[----:B------:R-:W3:Y:S04]  /*a250*/  LDL.LU R29, [R1+0x84] ;  /* 0x00008400011d7983 */ /* 0x000ee80000300800 */
[----:B------:R-:W3:Y:S04]  /*a260*/  LDL.LU R3, [R1+0x64] ;  /* 0x0000640001037983 */ /* 0x000ee80000300800 */
[----:B------:R-:W3:Y:S04]  /*a270*/  LDL.LU R2, [R1+0x44] ;  /* 0x0000440001027983 */ /* 0x000ee80000300800 */
[----:B------:R-:W-:Y:S01]  /*a280*/  STS.U16 [R25+0x9300], R19 ;  /* 0x0093001319007388 */ /* 0x000fe20000000400 */
[----:B------:R-:W-:-:S03]  /*a290*/  LOP3.LUT R22, R4, 0x40, RZ, 0x3c, !PT ;  /* 0x0000004004167812 */ /* 0x000fc600078e3cff */
[----:B0-----:R-:W3:Y:S04]  /*a2a0*/  LDL.LU R20, [R1+0x24] ;  /* 0x0000240001147983 */ /* 0x001ee80000300800 */
[----:B------:R-:W-:Y:S04]  /*a2b0*/  STS.U16 [R25+0x9b00], R17 ;  /* 0x009b001119007388 */ /* 0x000fe80000000400 */
[----:B------:R-:W3:Y:S04]  /*a2c0*/  LDL.LU R18, [R1+0x8] ;  /* 0x0000080001127983 */ /* 0x000ee80000300800 */
[----:B----4-:R0:W-:Y:S04]  /*a2d0*/  STS.U16 [R25+0xa300], R15 ;  /* 0x00a3000f19007388 */ /* 0x0101e80000000400 */
[----:B------:R1:W-:Y:S04]  /*a2e0*/  STS.U16 [R25+0xab00], R28 ;  /* 0x00ab001c19007388 */ /* 0x0003e80000000400 */
[----:B0-----:R-:W4:Y:S04]  /*a2f0*/  LDL.LU R15, [R1+0x80] ;  /* 0x00008000010f7983 */ /* 0x001f280000300800 */
[----:B------:R-:W3:Y:S04]  /*a300*/  LDL.LU R19, [R1+0x60] ;  /* 0x0000600001137983 */ /* 0x000ee80000300800 */
[----:B------:R-:W3:Y:S04]  /*a310*/  LDL.LU R17, [R1+0x40] ;  /* 0x0000400001117983 */ /* 0x000ee80000300800 */
[----:B-1----:R-:W3:Y:S04]  /*a320*/  LDL.LU R28, [R1+0x48] ;  /* 0x00004800011c7983 */ /* 0x002ee80000300800 */
[----:B------:R0:W-:Y:S04]  /*a330*/  STS.U16 [R25+0xb300], R6 ;  /* 0x00b3000619007388 */ /* 0x0001e80000000400 */
[----:B------:R1:W-:Y:S04]  /*a340*/  STS.U16 [R25+0xbb00], R7 ;  /* 0x00bb000719007388 */ /* 0x0003e80000000400 */
[----:B0-----:R-:W3:Y:S04]  /*a350*/  LDL.LU R6, [R1+0x68] ;  /* 0x0000680001067983 */ /* 0x001ee80000300800 */
[----:B-1----:R-:W3:Y:S04]  /*a360*/  LDL.LU R25, [R1+0x1cd8] ;  /* 0x001cd80001197983 */ /* 0x002ee80000300800 */
[----:B------:R-:W3:Y:S04]  /*a370*/  LDL.LU R7, [R1+0x88] ;  /* 0x0000880001077983 */ /* 0x000ee80000300800 */
[----:B-----5:R0:W-:Y:S04]  /*a380*/  STS.U16 [R22+0x8400], R23 ;  /* 0x0084001716007388 */ /* 0x0201e80000000400 */
[----:B------:R1:W-:Y:S04]  /*a390*/  STS.U16 [R22+0x8c00], R21 ;  /* 0x008c001516007388 */ /* 0x0003e80000000400 */
[----:B0-----:R-:W5:Y:S04]  /*a3a0*/  LDL.LU R23, [R1+0x1cd4] ;  /* 0x001cd40001177983 */ /* 0x001f680000300800 */
[----:B-1----:R-:W3:Y:S04]  /*a3b0*/  LDL.LU R21, [R1+0x1cd0] ;  /* 0x001cd00001157983 */ /* 0x002ee80000300800 */
[----:B--2---:R0:W-:Y:S04]  /*a3c0*/  STS.U16 [R22+0x9400], R9 ;  /* 0x0094000916007388 */ /* 0x0041e80000000400 */
[----:B------:R1:W-:Y:S04]  /*a3d0*/  STS.U16 [R22+0x9c00], R8 ;  /* 0x009c000816007388 */ /* 0x0003e80000000400 */
[----:B------:R2:W-:Y:S04]  /*a3e0*/  STS.U16 [R22+0xa400], R24 ;  /* 0x00a4001816007388 */ /* 0x0005e80000000400 */
[----:B0-----:R-:W3:Y:S04]  /*a3f0*/  LDL.LU R9, [R1+0x1ccc] ;  /* 0x001ccc0001097983 */ /* 0x001ee80000300800 */
[----:B-1----:R-:W3:Y:S04]  /*a400*/  LDL.LU R8, [R1+0x1cc8] ;  /* 0x001cc80001087983 */ /* 0x002ee80000300800 */
[----:B--2---:R-:W2:Y:S01]  /*a410*/  LDL.LU R24, [R1+0x1cc4] ;  /* 0x001cc40001187983 */ /* 0x004ea20000300800 */
[----:B------:R-:W-:-:S03]  /*a420*/  LOP3.LUT R4, R4, 0x50, RZ, 0x3c, !PT ;  /* 0x0000005004047812 */ /* 0x000fc600078e3cff */
[----:B--2---:R0:W-:Y:S04]  /*a430*/  STS.U16 [R22+0xac00], R24 ;  /* 0x00ac001816007388 */ /* 0x0041e80000000400 */
[----:B0-----:R-:W2:Y:S04]  /*a440*/  LDL.LU R22, [R1+0x1cc0] ;  /* 0x001cc00001167983 */ /* 0x001ea80000300800 */
[----:B------:R-:W0:Y:S02]  /*a450*/  S2R R24, SR_TID.X ;  /* 0x0000000000187919 */ /* 0x000e240000002100 */
[----:B0-----:R-:W-:-:S05]  /*a460*/  LOP3.LUT R24, R24, 0x7f, RZ, 0xc0, !PT ;  /* 0x0000007f18187812 */ /* 0x001fca00078ec0ff */
[----:B------:R-:W-:-:S05]  /*a470*/  IMAD.SHL.U32 R24, R24, 0x2, RZ ;  /* 0x0000000218187824 */ /* 0x000fca00078e00ff */
[----:B------:R-:W-:-:S05]  /*a480*/  LOP3.LUT R24, R24, 0x40, RZ, 0x3c, !PT ;  /* 0x0000004018187812 */ /* 0x000fca00078e3cff */
[----:B---3--:R-:W-:Y:S04]  /*a490*/  STS.U16 [R24+0xb400], R8 ;  /* 0x00b4000818007388 */ /* 0x008fe80000000400 */
[----:B------:R-:W-:Y:S04]  /*a4a0*/  STS.U16 [R24+0xbc00], R9 ;  /* 0x00bc000918007388 */ /* 0x000fe80000000400 */
[----:B------:R-:W-:Y:S04]  /*a4b0*/  STS.U16 [R4+0x8500], R7 ;  /* 0x0085000704007388 */ /* 0x000fe80000000400 */
[----:B------:R-:W-:Y:S04]  /*a4c0*/  STS.U16 [R4+0x8d00], R6 ;  /* 0x008d000604007388 */ /* 0x000fe80000000400 */
[----:B------:R-:W-:Y:S04]  /*a4d0*/  STS.U16 [R4+0x9500], R28 ;  /* 0x0095001c04007388 */ /* 0x000fe80000000400 */
[----:B------:R-:W-:Y:S04]  /*a4e0*/  STS.U16 [R4+0x9d00], R5 ;  /* 0x009d000504007388 */ /* 0x000fe80000000400 */
[----:B------:R0:W-:Y:S02]  /*a4f0*/  STS.U16 [R4+0xa500], R0 ;  /* 0x00a5000004007388 */ /* 0x0001e40000000400 */
[----:B0-----:R-:W-:-:S02]  /*a500*/  LOP3.LUT R0, R16, 0x60, RZ, 0x3c, !PT ;  /* 0x0000006010007812 */ /* 0x001fc400078e3cff */
[----:B--2---:R-:W-:Y:S04]  /*a510*/  STS.U16 [R4+0xad00], R22 ;  /* 0x00ad001604007388 */ /* 0x004fe80000000400 */
[----:B-----5:R-:W-:Y:S04]  /*a520*/  STS.U16 [R4+0xb500], R23 ;  /* 0x00b5001704007388 */ /* 0x020fe80000000400 */
[----:B------:R-:W-:Y:S04]  /*a530*/  STS.U16 [R4+0xbd00], R26 ;  /* 0x00bd001a04007388 */ /* 0x000fe80000000400 */
[----:B------:R-:W-:Y:S04]  /*a540*/  STS.U16 [R0+0x8600], R29 ;  /* 0x0086001d00007388 */ /* 0x000fe80000000400 */
[----:B------:R0:W-:Y:S04]  /*a550*/  STS.U16 [R0+0x8e00], R3 ;  /* 0x008e000300007388 */ /* 0x0001e80000000400 */
[----:B------:R-:W-:Y:S04]  /*a560*/  STS.U16 [R0+0x9600], R2 ;  /* 0x0096000200007388 */ /* 0x000fe80000000400 */
[----:B------:R-:W-:Y:S01]  /*a570*/  STS.U16 [R0+0x9e00], R20 ;  /* 0x009e001400007388 */ /* 0x000fe20000000400 */
[----:B0-----:R-:W-:-:S03]  /*a580*/  LOP3.LUT R3, R16, 0x70, RZ, 0x3c, !PT ;  /* 0x0000007010037812 */ /* 0x001fc600078e3cff */
[----:B------:R-:W-:Y:S04]  /*a590*/  STS.U16 [R0+0xa600], R18 ;  /* 0x00a6001200007388 */ /* 0x000fe80000000400 */
[----:B------:R-:W-:Y:S04]  /*a5a0*/  STS.U16 [R0+0xae00], R21 ;  /* 0x00ae001500007388 */ /* 0x000fe80000000400 */
[----:B------:R-:W-:Y:S04]  /*a5b0*/  STS.U16 [R0+0xb600], R25 ;  /* 0x00b6001900007388 */ /* 0x000fe80000000400 */
[----:B------:R-:W-:Y:S04]  /*a5c0*/  STS.U16 [R0+0xbe00], R27 ;  /* 0x00be001b00007388 */ /* 0x000fe80000000400 */
[----:B------:R-:W0:Y:S04]  /*a5d0*/  S2R R16, SR_TID.X ;  /* 0x0000000000107919 */ /* 0x000e280000002100 */
[----:B----4-:R1:W-:Y:S04]  /*a5e0*/  STS.U16 [R3+0x8700], R15 ;  /* 0x0087000f03007388 */ /* 0x0103e80000000400 */
[----:B-1----:R-:W1:Y:S04]  /*a5f0*/  S2R R15, SR_TID.X ;  /* 0x00000000000f7919 */ /* 0x002e680000002100 */
[----:B------:R-:W-:Y:S04]  /*a600*/  STS.U16 [R3+0x8f00], R19 ;  /* 0x008f001303007388 */ /* 0x000fe80000000400 */
[----:B------:R0:W-:Y:S04]  /*a610*/  STS.U16 [R3+0x9700], R17 ;  /* 0x0097001103007388 */ /* 0x0001e80000000400 */
[----:B------:R-:W-:Y:S04]  /*a620*/  STS.U16 [R3+0x9f00], R10 ;  /* 0x009f000a03007388 */ /* 0x000fe80000000400 */
[----:B------:R-:W-:Y:S04]  /*a630*/  STS.U16 [R3+0xa700], R11 ;  /* 0x00a7000b03007388 */ /* 0x000fe80000000400 */
[----:B------:R-:W-:Y:S04]  /*a640*/  STS.U16 [R3+0xaf00], R14 ;  /* 0x00af000e03007388 */ /* 0x000fe80000000400 */
[----:B------:R-:W-:Y:S04]  /*a650*/  STS.U16 [R3+0xb700], R12 ;  /* 0x00b7000c03007388 */ /* 0x000fe80000000400 */
[----:B------:R-:W-:Y:S01]  /*a660*/  STS.U16 [R3+0xbf00], R13 ;  /* 0x00bf000d03007388 */ /* 0x000fe20000000400 */
[----:B0-----:R-:W-:-:S02]  /*a670*/  SHF.L.U32 R17, R16, 0x1, RZ ;  /* 0x0000000110117819 */ /* 0x001fc400000006ff */
[----:B-1----:R-:W-:Y:S02]  /*a680*/  LOP3.LUT R15, R15, 0x7, RZ, 0xc0, !PT ;  /* 0x000000070f0f7812 */ /* 0x002fe400078ec0ff */
[----:B------:R-:W-:-:S03]  /*a690*/  LOP3.LUT R2, R17, 0x10, RZ, 0xc0, !PT ;  /* 0x0000001011027812 */ /* 0x000fc600078ec0ff */
[----:B------:R-:W-:Y:S01]  /*a6a0*/  IMAD R15, R15, 0x110, RZ ;  /* 0x000001100f0f7824 */ /* 0x000fe200078e02ff */
[----:B------:R-:W-:-:S04]  /*a6b0*/  LOP3.LUT R2, R2, 0x60, R16, 0xf8, !PT ;  /* 0x0000006002027812 */ /* 0x000fc800078ef810 */
[C---:B------:R-:W-:Y:S02]  /*a6c0*/  LOP3.LUT R2, R15.reuse, R2, RZ, 0x3c, !PT ;  /* 0x000000020f027212 */ /* 0x040fe400078e3cff */
[----:B------:R-:W-:Y:S01]  /*a6d0*/  LOP3.LUT R15, R15, 0x30, R17, 0x78, !PT ;  /* 0x000000300f0f7812 */ /* 0x000fe200078e7811 */
[----:B------:R-:W-:Y:S01]  /*a6e0*/  BAR.SYNC.DEFER_BLOCKING 0x0 ;  /* 0x0000000000007b1d */ /* 0x000fe20000010000 */
[----:B------:R-:W-:-:S05]  /*a6f0*/  IMAD.SHL.U32 R0, R16, 0x80, RZ ;  /* 0x0000008010007824 */ /* 0x000fca00078e00ff */
[----:B------:R-:W0:Y:S04]  /*a700*/  LDSM.16.M88.4 R16, [R15+0x8000] ;  /* 0x008000000f10783b */ /* 0x000e280000000200 */
[----:B------:R-:W1:Y:S04]  /*a710*/  LDSM.16.M88.4 R8, [R15+0x8800] ;  /* 0x008800000f08783b */ /* 0x000e680000000200 */
[----:B------:R-:W2:Y:S04]  /*a720*/  LDSM.16.M88.4 R20, [R15+0x9000] ;  /* 0x009000000f14783b */ /* 0x000ea80000000200 */
[----:B0-----:R-:W-:Y:S04]  /*a730*/  STL.64 [R1+0x50], R16 ;  /* 0x0000501001007387 */ /* 0x001fe80000100a00 */
[----:B------:R-:W-:Y:S04]  /*a740*/  STL.64 [R1+0x58], R18 ;  /* 0x0000581201007387 */ /* 0x000fe80000100a00 */
[----:B------:R-:W0:Y:S04]  /*a750*/  LDSM.16.M88.4 R16, [R15+0x9800] ;  /* 0x009800000f10783b */ /* 0x000e280000000200 */
[----:B-1----:R-:W-:Y:S04]  /*a760*/  STL.64 [R1+0x40], R8 ;  /* 0x0000400801007387 */ /* 0x002fe80000100a00 */
[----:B------:R-:W-:Y:S04]  /*a770*/  STL.64 [R1+0x48], R10 ;  /* 0x0000480a01007387 */ /* 0x000fe80000100a00 */
[----:B------:R-:W1:Y:S01]  /*a780*/  LDSM.16.M88.4 R8, [R15+0xa000] ;  /* 0x00a000000f08783b */ /* 0x000e620000000200 */
[----:B------:R-:W-:-:S03]  /*a790*/  LOP3.LUT R0, R0, 0x800, RZ, 0xc0, !PT ;  /* 0x0000080000007812 */ /* 0x000fc600078ec0ff */
[----:B--2---:R-:W-:Y:S01]  /*a7a0*/  STL.64 [R1+0x30], R20 ;  /* 0x0000301401007387 */ /* 0x004fe20000100a00 */
[----:B------:R-:W-:-:S03]  /*a7b0*/  IADD3 R0, R0, R2, RZ ;  /* 0x0000000200007210 */ /* 0x000fc60007ffe0ff */
[----:B------:R-:W-:Y:S04]  /*a7c0*/  STL.64 [R1+0x38], R22 ;  /* 0x0000381601007387 */ /* 0x000fe80000100a00 */
[----:B------:R-:W-:Y:S04]  /*a7d0*/  LDSM.16.MT88.4 R20, [R0+0x1000] ;  /* 0x001000000014783b */ /* 0x000fe80000004200 */
[----:B------:R-:W-:Y:S04]  /*a7e0*/  LDSM.16.MT88.4 R24, [R0+0x1080] ;  /* 0x001080000018783b */ /* 0x000fe80000004200 */
[----:B------:R-:W-:Y:S04]  /*a7f0*/  LDSM.16.MT88.4 R4, [R0] ;  /* 0x000000000004783b */ /* 0x000fe80000004200 */
[----:B0-----:R-:W-:Y:S04]  /*a800*/  STL.64 [R1+0x20], R16 ;  /* 0x0000201001007387 */ /* 0x001fe80000100a00 */
[----:B------:R-:W-:Y:S04]  /*a810*/  STL.64 [R1+0x28], R18 ;  /* 0x0000281201007387 */ /* 0x000fe80000100a00 */
[----:B------:R-:W-:Y:S01]  /*a820*/  LDSM.16.M88.4 R16, [R15+0xa800] ;  /* 0x00a800000f10783b */ /* 0x000fe20000000200 */
[----:B-1----:R-:W-:-:S03]  /*a830*/  IMAD.MOV.U32 R3, RZ, RZ, R8 ;  /* 0x000000ffff037224 */ /* 0x002fc600078e0008 */
[----:B------:R-:W-:Y:S01]  /*a840*/  STL.64 [R1+0x18], R10 ;  /* 0x0000180a01007387 */ /* 0x000fe20000100a00 */
[----:B------:R-:W-:-:S03]  /*a850*/  MOV R2, R9 ;  /* 0x0000000900027202 */ /* 0x000fc60000000f00 */
[----:B------:R-:W0:Y:S04]  /*a860*/  LDSM.16.M88.4 R8, [R15+0xb000] ;  /* 0x00b000000f08783b */ /* 0x000e280000000200 */
[----:B------:R-:W1:Y:S04]  /*a870*/  LDSM.16.M88.4 R12, [R15+0xb800] ;  /* 0x00b800000f0c783b */ /* 0x000e680000000200 */
[----:B0-----:R-:W-:Y:S04]  /*a880*/  STL [R1+0x1c3c], R10 ;  /* 0x001c3c0a01007387 */ /* 0x001fe80000100800 */
[----:B------:R-:W-:Y:S04]  /*a890*/  STL.64 [R1], R16 ;  /* 0x0000001001007387 */ /* 0x000fe80000100a00 */
[----:B------:R-:W-:Y:S04]  /*a8a0*/  STL.64 [R1+0x8], R18 ;  /* 0x0000081201007387 */ /* 0x000fe80000100a00 */
[----:B------:R-:W0:Y:S04]  /*a8b0*/  LDSM.16.MT88.4 R16, [R0+0x80] ;  /* 0x000080000010783b */ /* 0x000e280000004200 */
[----:B------:R-:W-:Y:S04]  /*a8c0*/  STL [R1+0x1c38], R11 ;  /* 0x001c380b01007387 */ /* 0x000fe80000100800 */
[----:B------:R2:W-:Y:S04]  /*a8d0*/  STL.64 [R1+0x1cb8], R8 ;  /* 0x001cb80801007387 */ /* 0x0005e80000100a00 */
[----:B--2---:R-:W2:Y:S04]  /*a8e0*/  LDL.LU.64 R8, [R1+0x50] ;  /* 0x0000500001087983 */ /* 0x004ea80000300a00 */
[----:B-1----:R-:W-:Y:S04]  /*a8f0*/  STL [R1+0x1c78], R13 ;  /* 0x001c780d01007387 */ /* 0x002fe80000100800 */
[----:B------:R-:W-:Y:S04]  /*a900*/  STL [R1+0x1c34], R14 ;  /* 0x001c340e01007387 */ /* 0x000fe80000100800 */
[----:B------:R-:W-:Y:S04]  /*a910*/  STL [R1+0x1c30], R15 ;  /* 0x001c300f01007387 */ /* 0x000fe80000100800 */
[----:B0-----:R-:W-:Y:S04]  /*a920*/  STL [R1+0x1c74], R18 ;  /* 0x001c741201007387 */ /* 0x001fe80000100800 */
[----:B------:R-:W-:Y:S04]  /*a930*/  STL [R1+0x1c70], R19 ;  /* 0x001c701301007387 */ /* 0x000fe80000100800 */
[----:B------:R0:W-:Y:S04]  /*a940*/  STL.64 [R1+0x1ca8], R16 ;  /* 0x001ca81001007387 */ /* 0x0001e80000100a00 */
[----:B0-----:R-:W3:Y:S04]  /*a950*/  LDL.LU.64 R16, [R1+0x40] ;  /* 0x0000400001107983 */ /* 0x001ee80000300a00 */
[----:B------:R0:W-:Y:S04]  /*a960*/  STL [R1+0x1c2c], R20 ;  /* 0x001c2c1401007387 */ /* 0x0001e80000100800 */
[----:B------:R1:W-:Y:S01]  /*a970*/  STL [R1+0x1c28], R21 ;  /* 0x001c281501007387 */ /* 0x0003e20000100800 */
[----:B0-----:R-:W-:-:S03]  /*a980*/  IMAD.MOV.U32 R20, RZ, RZ, R3 ;  /* 0x000000ffff147224 */ /* 0x001fc600078e0003 */
[----:B------:R-:W-:Y:S01]  /*a990*/  STL [R1+0x1c24], R22 ;  /* 0x001c241601007387 */ /* 0x000fe20000100800 */
[----:B-1----:R-:W-:-:S03]  /*a9a0*/  MOV R21, R2 ;  /* 0x0000000200157202 */ /* 0x002fc60000000f00 */
[----:B------:R-:W-:Y:S04]  /*a9b0*/  STL [R1+0x1c20], R23 ;  /* 0x001c201701007387 */ /* 0x000fe80000100800 */
[----:B------:R0:W-:Y:S04]  /*a9c0*/  STL.64 [R1+0x1ca0], R20 ;  /* 0x001ca01401007387 */ /* 0x0001e80000100a00 */
[----:B0-----:R-:W4:Y:S04]  /*a9d0*/  LDL.LU.64 R20, [R1+0x20] ;  /* 0x0000200001147983 */ /* 0x001f280000300a00 */
[----:B----4-:R2:W-:Y:S04]  /*a9e0*/  STL.64 [R1+0x1cb0], R20 ;  /* 0x001cb01401007387 */ /* 0x0105e80000100a00 */
[----:B------:R0:W-:Y:S04]  /*a9f0*/  STL.64 [R1+0x1b88], R26 ;  /* 0x001b881a01007387 */ /* 0x0001e80000100a00 */
[----:B------:R-:W-:Y:S01]  /*aa00*/  STL.64 [R1+0x1b80], R24 ;  /* 0x001b801801007387 */ /* 0x000fe20000100a00 */
[----:B--2---:R-:W-:Y:S01]  /*aa10*/  HMMA.16816.F32 R20, R4, R8, RZ ;  /* 0x000000080414723c */ /* 0x004fe200000018ff */
[----:B0-----:R-:W-:Y:S01]  /*aa20*/  IMAD.MOV.U32 R27, RZ, RZ, R8 ;  /* 0x000000ffff1b7224 */ /* 0x001fe200078e0008 */
[----:B------:R-:W-:-:S02]  /*aa30*/  MOV R26, R9 ;  /* 0x00000009001a7202 */ /* 0x000fc40000000f00 */
[----:B------:R-:W2:Y:S11]  /*aa40*/  LDL.LU.64 R8, [R1+0x1cb8] ;  /* 0x001cb80001087983 */ /* 0x000eb60000300a00 */
[----:B------:R-:W-:Y:S09]  /*aa50*/  @!UPT UIADD3 URZ, URZ, URZ, URZ ;  /* 0x0000003f3f3ff290 */ /* 0x000ff2000fffe03f */
[----:B------:R-:W-:Y:S01]  /*aa60*/  IMAD.MOV.U32 R11, RZ, RZ, R23 ;  /* 0x000000ffff0b7224 */ /* 0x000fe200078e0017 */
[----:B------:R-:W-:Y:S01]  /*aa70*/  MOV R10, R20 ;  /* 0x00000014000a7202 */ /* 0x000fe20000000f00 */
[----:B------:R-:W-:-:S04]  /*aa80*/  IMAD.MOV.U32 R15, RZ, RZ, R21 ;  /* 0x000000ffff0f7224 */ /* 0x000fc800078e0015 */
[----:B------:R-:W-:Y:S01]  /*aa90*/  STL.64 [R1+0x1c98], R10 ;  /* 0x001c980a01007387 */ /* 0x000fe20000100a00 */
[----:B------:R-:W-:Y:S02]  /*aaa0*/  MOV R14, R22 ;  /* 0x00000016000e7202 */ /* 0x000fe40000000f00 */
[----:B---3--:R-:W-:Y:S01]  /*aab0*/  HMMA.16816.F32 R20, R4, R16, RZ ;  /* 0x000000100414723c */ /* 0x008fe200000018ff */
[----:B--2---:R0:W-:Y:S04]  /*aac0*/  STL.64 [R1+0x1c90], R8 ;  /* 0x001c900801007387 */ /* 0x0041e80000100a00 */
[----:B0-----:R-:W2:Y:S11]  /*aad0*/  LDL.LU.64 R8, [R1+0x30] ;  /* 0x0000300001087983 */ /* 0x001eb60000300a00 */
[----:B------:R-:W-:Y:S07]  /*aae0*/  @!UPT UIADD3 URZ, URZ, URZ, URZ ;  /* 0x0000003f3f3ff290 */ /* 0x000fee000fffe03f */
[----:B------:R0:W-:Y:S04]  /*aaf0*/  STL.64 [R1+0x120], R20 ;  /* 0x0001201401007387 */ /* 0x0001e80000100a00 */
[----:B------:R-:W-:Y:S04]  /*ab00*/  STL.64 [R1+0x128], R22 ;  /* 0x0001281601007387 */ /* 0x000fe80000100a00 */
[----:B0-----:R-:W3:Y:S01]  /*ab10*/  LDL.LU.64 R20, [R1+0x1cb0] ;  /* 0x001cb00001147983 */ /* 0x001ee20000300a00 */
[----:B------:R-:W-:Y:S01]  /*ab20*/  IMAD.MOV.U32 R3, RZ, RZ, R16 ;  /* 0x000000ffff037224 */ /* 0x000fe200078e0010 */
[----:B------:R-:W-:-:S02]  /*ab30*/  MOV R2, R17 ;  /* 0x0000001100027202 */ /* 0x000fc40000000f00 */
[----:B--2---:R-:W-:Y:S01]  /*ab40*/  HMMA.16816.F32 R16, R4, R8, RZ ;  /* 0x000000080410723c */ /* 0x004fe200000018ff */
[----:B------:R-:W-:Y:S01]  /*ab50*/  IMAD.MOV.U32 R13, RZ, RZ, R8 ;  /* 0x000000ffff0d7224 */ /* 0x000fe200078e0008 */
[----:B---3--:R-:W-:Y:S01]  /*ab60*/  MOV R25, R20 ;  /* 0x0000001400197202 */ /* 0x008fe20000000f00 */
[----:B------:R-:W-:Y:S11]  /*ab70*/  IMAD.MOV.U32 R24, RZ, RZ, R21 ;  /* 0x000000ffff187224 */ /* 0x000ff600078e0015 */
[----:B------:R-:W-:Y:S09]  /*ab80*/  @!UPT UIADD3 URZ, URZ, URZ, URZ ;  /* 0x0000003f3f3ff290 */ /* 0x000ff2000fffe03f */
[----:B------:R0:W-:Y:S04]  /*ab90*/  STL.64 [R1+0x110], R16 ;  /* 0x0001101001007387 */ /* 0x0001e80000100a00 */
[----:B------:R1:W-:Y:S04]  /*aba0*/  STL.64 [R1+0x118], R18 ;  /* 0x0001181201007387 */ /* 0x0003e80000100a00 */
[----:B0-----:R-:W2:Y:S04]  /*abb0*/  LDL.LU.64 R16, [R1+0x1ca8] ;  /* 0x001ca80001107983 */ /* 0x001ea80000300a00 */
[----:B------:R-:W-:Y:S01]  /*abc0*/  STL.64 [R1+0x1c88], R14 ;  /* 0x001c880e01007387 */ /* 0x000fe20000100a00 */
[----:B-1----:R-:W-:-:S02]  /*abd0*/  MOV R18, R9 ;  /* 0x0000000900127202 */ /* 0x002fc40000000f00 */
[C---:B------:R-:W-:Y:S01]  /*abe0*/  HMMA.16816.F32 R8, R4.reuse, R20, RZ ;  /* 0x000000140408723c */ /* 0x040fe200000018ff */
[----:B------:R0:W-:Y:S04]  /*abf0*/  STL.64 [R1+0x1c80], R12 ;  /* 0x001c800c01007387 */ /* 0x0001e80000100a00 */
[----:B0-----:R-:W3:Y:S04]  /*ac00*/  LDL.LU.64 R12, [R1] ;  /* 0x00000000010c7983 */ /* 0x001ee80000300a00 */
[----:B------:R-:W4:Y:S11]  /*ac10*/  LDL.LU.64 R20, [R1+0x1ca0] ;  /* 0x001ca00001147983 */ /* 0x000f360000300a00 */
[----:B------:R-:W-:Y:S04]  /*ac20*/  @!UPT UIADD3 URZ, URZ, URZ, URZ ;  /* 0x0000003f3f3ff290 */ /* 0x000fe8000fffe03f */
[----:B------:R-:W-:Y:S01]  /*ac30*/  IMAD.MOV.U32 R19, RZ, RZ, R9 ;  /* 0x000000ffff137224 */ /* 0x000fe200078e0009 */
[----:B------:R-:W-:Y:S01]  /*ac40*/  MOV R28, R10 ;  /* 0x0000000a001c7202 */ /* 0x000fe20000000f00 */
[----:B------:R-:W-:Y:S01]  /*ac50*/  IMAD.MOV.U32 R0, RZ, RZ, R8 ;  /* 0x000000ffff007224 */ /* 0x000fe200078e0008 */
[----:B------:R-:W-:Y:S02]  /*ac60*/  MOV R29, R11 ;  /* 0x0000000b001d7202 */ /* 0x000fe40000000f00 */
[C---:B----4-:R-:W-:Y:S11]  /*ac70*/  HMMA.16816.F32 R8, R4.reuse, R20, RZ ;  /* 0x000000140408723c */ /* 0x050ff600000018ff */
[----:B------:R-:W-:Y:S11]  /*ac80*/  @!UPT UIADD3 URZ, URZ, URZ, URZ ;  /* 0x0000003f3f3ff290 */ /* 0x000ff6000fffe03f */
[----:B------:R-:W-:Y:S01]  /*ac90*/  @!UPT UIADD3 URZ, URZ, URZ, URZ ;  /* 0x0000003f3f3ff290 */ /* 0x000fe2000fffe03f */
[----:B------:R-:W-:Y:S04]  /*aca0*/  STL.64 [R1+0xf0], R8 ;  /* 0x0000f00801007387 */ /* 0x000fe80000100a00 */
[----:B------:R0:W-:Y:S04]  /*acb0*/  STL.64 [R1+0xf8], R10 ;  /* 0x0000f80a01007387 */ /* 0x0001e80000100a00 */
[----:B0-----:R-:W4:Y:S04]  /*acc0*/  LDL.LU.64 R10, [R1+0x1c98] ;  /* 0x001c9800010a7983 */ /* 0x001f280000300a00 */
[----:B------:R-:W5:Y:S04]  /*acd0*/  LDL.LU.64 R8, [R1+0x1c90] ;  /* 0x001c900001087983 */ /* 0x000f680000300a00 */
[----:B------:R3:W-:Y:S02]  /*ace0*/  STL.64 [R1+0x1c58], R20 ;  /* 0x001c581401007387 */ /* 0x0007e40000100a00 */
[C---:B---3--:R-:W-:Y:S11]  /*acf0*/  HMMA.16816.F32 R20, R4.reuse, R12, RZ ;  /* 0x0000000c0414723c */ /* 0x048ff600000018ff */
[----:B------:R-:W-:Y:S11]  /*ad00*/  @!UPT UIADD3 URZ, URZ, URZ, URZ ;  /* 0x0000003f3f3ff290 */ /* 0x000ff6000fffe03f */
[----:B------:R-:W-:Y:S01]  /*ad10*/  @!UPT UIADD3 URZ, URZ, URZ, URZ ;  /* 0x0000003f3f3ff290 */ /* 0x000fe2000fffe03f */
[----:B------:R-:W-:Y:S04]  /*ad20*/  STL.64 [R1+0xe0], R20 ;  /* 0x0000e01401007387 */ /* 0x000fe80000100a00 */
[----:B------:R0:W-:Y:S02]  /*ad30*/  STL.64 [R1+0xe8], R22 ;  /* 0x0000e81601007387 */ /* 0x0001e40000100a00 */
[----:B0-----:R-:W-:Y:S01]  /*ad40*/  IMAD.MOV.U32 R23, RZ, RZ, R12 ;  /* 0x000000ffff177224 */ /* 0x001fe200078e000c */
[----:B------:R-:W-:Y:S02]  /*ad50*/  MOV R22, R13 ;  /* 0x0000000d00167202 */ /* 0x000fe40000000f00 */
[----:B-----5:R-:W-:Y:S11]  /*ad60*/  HMMA.16816.F32 R12, R4, R8, RZ ;  /* 0x00000008040c723c */ /* 0x020ff600000018ff */
[----:B------:R-:W-:Y:S11]  /*ad70*/  @!UPT UIADD3 URZ, URZ, URZ, URZ ;  /* 0x0000003f3f3ff290 */ /* 0x000ff6000fffe03f */
[----:B------:R-:W-:Y:S01]  /*ad80*/  @!UPT UIADD3 URZ, URZ, URZ, URZ ;  /* 0x0000003f3f3ff290 */ /* 0x000fe2000fffe03f */
[----:B------:R-:W-:Y:S04]  /*ad90*/  STL.64 [R1+0xd0], R12 ;  /* 0x0000d00c01007387 */ /* 0x000fe80000100a00 */
[----:B------:R0:W-:Y:S04]  /*ada0*/  STL.64 [R1+0xd8], R14 ;  /* 0x0000d80e01007387 */ /* 0x0001e80000100a00 */
[----:B0-----:R-:W3:Y:S04]  /*adb0*/  LDL.LU.64 R14, [R1+0x1c88] ;  /* 0x001c8800010e7983 */ /* 0x001ee80000300a00 */
[----:B------:R-:W5:Y:S01]  /*adc0*/  LDL.LU.64 R12, [R1+0x1c80] ;  /* 0x001c8000010c7983 */ /* 0x000f620000300a00 */
[----:B------:R-:W-:Y:S01]  /*add0*/  MOV R21, R18 ;  /* 0x0000001200157202 */ /* 0x000fe20000000f00 */
[----:B-----5:R-:W-:-:S02]  /*ade0*/  IMAD.MOV.U32 R20, RZ, RZ, R13 ;  /* 0x000000ffff147224 */ /* 0x020fc400078e000d */
[----:B------:R-:W5:Y:S04]  /*adf0*/  LDL.LU R13, [R1+0x1c78] ;  /* 0x001c7800010d7983 */ /* 0x000f680000300800 */
[----:B------:R-:W2:Y:S04]  /*ae00*/  LDL.LU R18, [R1+0x1c74] ;  /* 0x001c740001127983 */ /* 0x000ea80000300800 */
[----:B------:R0:W-:Y:S02]  /*ae10*/  STL.64 [R1+0x1c68], R22 ;  /* 0x001c681601007387 */ /* 0x0001e40000100a00 */
[----:B0-----:R-:W-:-:S02]  /*ae20*/  IMAD.MOV.U32 R23, RZ, RZ, R19 ;  /* 0x000000ffff177224 */ /* 0x001fc400078e0013 */
[----:B------:R-:W2:Y:S04]  /*ae30*/  LDL.LU R19, [R1+0x1c70] ;  /* 0x001c700001137983 */ /* 0x000ea80000300800 */
[----:B------:R0:W-:Y:S04]  /*ae40*/  STL.64 [R1+0x1c60], R20 ;  /* 0x001c601401007387 */ /* 0x0001e80000100a00 */
[----:B------:R1:W-:Y:S01]  /*ae50*/  STL.64 [R1+0x1c50], R8 ;  /* 0x001c500801007387 */ /* 0x0003e20000100a00 */
[----:B0-----:R-:W-:Y:S01]  /*ae60*/  MOV R20, R27 ;  /* 0x0000001b00147202 */ /* 0x001fe20000000f00 */
[----:B------:R-:W-:Y:S01]  /*ae70*/  IMAD.MOV.U32 R21, RZ, RZ, R26 ;  /* 0x000000ffff157224 */ /* 0x000fe200078e001a */
[----:B-1----:R-:W-:Y:S01]  /*ae80*/  MOV R8, R25 ;  /* 0x0000001900087202 */ /* 0x002fe20000000f00 */
[----:B------:R-:W-:-:S02]  /*ae90*/  IMAD.MOV.U32 R9, RZ, RZ, R24 ;  /* 0x000000ffff097224 */ /* 0x000fc400078e0018 */
[----:B-----5:R-:W-:Y:S07]  /*aea0*/  HMMA.16816.F32 R24, R4, R12, RZ ;  /* 0x0000000c0418723c */ /* 0x020fee00000018ff */
[----:B------:R-:W-:Y:S02]  /*aeb0*/  MOV R6, R23 ;  /* 0x0000001700067202 */ /* 0x000fe40000000f00 */
[----:B--2---:R-:W-:Y:S11]  /*aec0*/  HMMA.16816.F32 R20, R16, R20, RZ ;  /* 0x000000141014723c */ /* 0x004ff600000018ff */
[----:B------:R-:W-:Y:S03]  /*aed0*/  @!UPT UIADD3 URZ, URZ, URZ, URZ ;  /* 0x0000003f3f3ff290 */ /* 0x000fe6000fffe03f */
[----:B------:R0:W-:Y:S01]  /*aee0*/  STL.64 [R1+0x1b98], R26 ;  /* 0x001b981a01007387 */ /* 0x0001e20000100a00 */
[----:B------:R-:W-:Y:S01]  /*aef0*/  IMAD.MOV.U32 R5, RZ, RZ, R2 ;  /* 0x000000ffff057224 */ /* 0x000fe200078e0002 */
[----:B------:R-:W-:Y:S01]  /*af00*/  MOV R4, R3 ;  /* 0x0000000300047202 */ /* 0x000fe20000000f00 */
[----:B------:R-:W-:Y:S01]  /*af10*/  IMAD.MOV.U32 R7, RZ, RZ, R28 ;  /* 0x000000ffff077224 */ /* 0x000fe200078e001c */
[----:B------:R1:W-:Y:S01]  /*af20*/  STL.64 [R1+0x1b90], R24 ;  /* 0x001b901801007387 */ /* 0x0003e20000100a00 */
[----:B0-----:R-:W-:-:S05]  /*af30*/  MOV R27, R0 ;  /* 0x00000000001b7202 */ /* 0x001fca0000000f00 */
[----:B------:R-:W-:Y:S01]  /*af40*/  IMAD.MOV.U32 R2, RZ, RZ, R22 ;  /* 0x000000ffff027224 */ /* 0x000fe200078e0016 */
[----:B------:R-:W-:Y:S01]  /*af50*/  MOV R0, R23 ;  /* 0x0000001700007202 */ /* 0x000fe20000000f00 */
[----:B------:R-:W-:Y:S01]  /*af60*/  IMAD.MOV.U32 R28, RZ, RZ, R20 ;  /* 0x000000ffff1c7224 */ /* 0x000fe200078e0014 */
[----:B------:R-:W-:Y:S01]  /*af70*/  MOV R3, R21 ;  /* 0x0000001500037202 */ /* 0x000fe20000000f00 */
[----:B------:R-:W2:Y:S04]  /*af80*/  LDL.LU.64 R22, [R1+0x1c68] ;  /* 0x001c680001167983 */ /* 0x000ea80000300a00 */
[----:B------:R-:W5:Y:S01]  /*af90*/  LDL.LU.64 R20, [R1+0x1c60] ;  /* 0x001c600001147983 */ /* 0x000f620000300a00 */
[----:B-1----:R-:W-:Y:S01]  /*afa0*/  IMAD.MOV.U32 R24, RZ, RZ, R27 ;  /* 0x000000ffff187224 */ /* 0x002fe200078e001b */
[----:B------:R-:W-:Y:S01]  /*afb0*/  MOV R27, R29 ;  /* 0x0000001d001b7202 */ /* 0x000fe20000000f00 */
[----:B------:R-:W-:Y:S01]  /*afc0*/  IMAD.MOV.U32 R26, RZ, RZ, R7 ;  /* 0x000000ffff1a7224 */ /* 0x000fe200078e0007 */
[----:B------:R-:W-:-:S02]  /*afd0*/  MOV R25, R6 ;  /* 0x0000000600197202 */ /* 0x000fc40000000f00 */
[----:B------:R-:W-:Y:S02]  /*afe0*/  HMMA.16816.F32 R4, R16, R4, RZ ;  /* 0x000000041004723c */ /* 0x000fe400000018ff */
[----:B------:R-:W-:Y:S04]  /*aff0*/  STL.64 [R1+0x1c48], R26 ;  /* 0x001c481a01007387 */ /* 0x000fe80000100a00 */
[----:B------:R2:W-:Y:S04]  /*b000*/  STL.64 [R1+0x1c40], R24 ;  /* 0x001c401801007387 */ /* 0x0005e80000100a00 */
[----:B------:R0:W-:Y:S04]  /*b010*/  STL [R1+0x1bc4], R0 ;  /* 0x001bc40001007387 */ /* 0x0001e80000100800 */
[----:B------:R1:W-:Y:S04]  /*b020*/  STL [R1+0x1bc0], R2 ;  /* 0x001bc00201007387 */ /* 0x0003e80000100800 */
[----:B------:R-:W-:Y:S04]  /*b030*/  STL [R1+0x1bbc], R3 ;  /* 0x001bbc0301007387 */ /* 0x000fe80000100800 */
[----:B------:R-:W-:Y:S02]  /*b040*/  STL [R1+0x1bb8], R28 ;  /* 0x001bb81c01007387 */ /* 0x000fe40000100800 */
[----:B------:R-:W-:-:S02]  /*b050*/  IMAD.MOV.U32 R29, RZ, RZ, R7 ;  /* 0x000000ffff1d7224 */ /* 0x000fc400078e0007 */
[----:B------:R0:W-:Y:S04]  /*b060*/  STL.64 [R1+0xa0], R4 ;  /* 0x0000a00401007387 */ /* 0x0001e80000100a00 */
[----:B------:R-:W-:Y:S04]  /*b070*/  STL [R1+0xa8], R6 ;  /* 0x0000a80601007387 */ /* 0x000fe80000100800 */
[----:B------:R0:W-:Y:S01]  /*b080*/  STL [R1+0x1bc8], R29 ;  /* 0x001bc81d01007387 */ /* 0x0001e20000100800 */
[----:B--2---:R-:W-:Y:S01]  /*b090*/  IMAD.MOV.U32 R24, RZ, RZ, R23 ;  /* 0x000000ffff187224 */ /* 0x004fe200078e0017 */
[----:B------:R-:W-:-:S02]  /*b0a0*/  MOV R25, R22 ;  /* 0x0000001600197202 */ /* 0x000fc40000000f00 */
[C---:B-----5:R-:W-:Y:S11]  /*b0b0*/  HMMA.16816.F32 R20, R16.reuse, R20, RZ ;  /* 0x000000141014723c */ /* 0x060ff600000018ff */
[----:B------:R-:W-:Y:S11]  /*b0c0*/  @!UPT UIADD3 URZ, URZ, URZ, URZ ;  /* 0x0000003f3f3ff290 */ /* 0x000ff6000fffe03f */
[----:B------:R-:W-:Y:S02]  /*b0d0*/  @!UPT UIADD3 URZ, URZ, URZ, URZ ;  /* 0x0000003f3f3ff290 */ /* 0x000fe4000fffe03f */
[----:B0-----:R-:W-:Y:S01]  /*b0e0*/  MOV R0, R20 ;  /* 0x0000001400007202 */ /* 0x001fe20000000f00 */
[----:B-1----:R-:W-:Y:S02]  /*b0f0*/  IMAD.MOV.U32 R2, RZ, RZ, R21 ;  /* 0x000000ffff027224 */ /* 0x002fe400078e0015 */
[----:B------:R-:W2:Y:S01]  /*b100*/  LDL.LU.64 R20, [R1+0x1c58] ;  /* 0x001c580001147983 */ /* 0x000ea20000300a00 */
[----:B----4-:R-:W-:Y:S01]  /*b110*/  MOV R7, R11 ;  /* 0x0000000b00077202 */ /* 0x010fe20000000f00 */
[----:B------:R-:W-:Y:S02]  /*b120*/  IMAD.MOV.U32 R4, RZ, RZ, R10 ;  /* 0x000000ffff047224 */ /* 0x000fe400078e000a */
[C---:B------:R-:W-:Y:S08]  /*b130*/  HMMA.16816.F32 R8, R16.reuse, R8, RZ ;  /* 0x000000081008723c */ /* 0x040ff000000018ff */
[----:B------:R-:W-:Y:S11]  /*b140*/  HMMA.16816.F32 R24, R16, R24, RZ ;  /* 0x000000181018723c */ /* 0x000ff600000018ff */
[----:B------:R-:W-:Y:S04]  /*b150*/  @!UPT UIADD3 URZ, URZ, URZ, URZ ;  /* 0x0000003f3f3ff290 */ /* 0x000fe8000fffe03f */
[----:B------:R-:W-:Y:S01]  /*b160*/  STL.64 [R1+0x80], R8 ;  /* 0x0000800801007387 */ /* 0x000fe20000100a00 */
[----:B------:R-:W-:-:S03]  /*b170*/  MOV R29, R11 ;  /* 0x0000000b001d7202 */ /* 0x000fc60000000f00 */
[----:B------:R2:W-:Y:S01]  /*b180*/  STL [R1+0x88], R10 ;  /* 0x0000880a01007387 */ /* 0x0005e20000100800 */
[----:B---3--:R-:W-:Y:S01]  /*b190*/  MOV R5, R15 ;  /* 0x0000000f00057202 */ /* 0x008fe20000000f00 */
[----:B------:R-:W-:Y:S01]  /*b1a0*/  IMAD.MOV.U32 R6, RZ, RZ, R14 ;  /* 0x000000ffff067224 */ /* 0x000fe200078e000e */
[----:B------:R-:W-:Y:S01]  /*b1b0*/  MOV R3, R22 ;  /* 0x0000001600037202 */ /* 0x000fe20000000f00 */
[----:B------:R-:W-:Y:S01]  /*b1c0*/  IMAD.MOV.U32 R28, RZ, RZ, R23 ;  /* 0x000000ffff1c7224 */ /* 0x000fe200078e0017 */
[----:B------:R-:W-:Y:S01]  /*b1d0*/  MOV R15, R27 ;  /* 0x0000001b000f7202 */ /* 0x000fe20000000f00 */
[----:B------:R-:W-:Y:S01]  /*b1e0*/  IMAD.MOV.U32 R14, RZ, RZ, R26 ;  /* 0x000000ffff0e7224 */ /* 0x000fe200078e001a */
[----:B--2---:R-:W-:Y:S11]  /*b1f0*/  HMMA.16816.F32 R8, R16, R20, RZ ;  /* 0x000000141008723c */ /* 0x004ff600000018ff */
[----:B------:R-:W-:Y:S11]  /*b200*/  @!UPT UIADD3 URZ, URZ, URZ, URZ ;  /* 0x0000003f3f3ff290 */ /* 0x000ff6000fffe03f */
[----:B------:R-:W-:Y:S02]  /*b210*/  @!UPT UIADD3 URZ, URZ, URZ, URZ ;  /* 0x0000003f3f3ff290 */ /* 0x000fe4000fffe03f */
[----:B------:R-:W-:Y:S01]  /*b220*/  IMAD.MOV.U32 R20, RZ, RZ, R8 ;  /* 0x000000ffff147224 */ /* 0x000fe200078e0008 */
[----:B------:R-:W-:Y:S01]  /*b230*/  MOV R21, R9 ;  /* 0x0000000900157202 */ /* 0x000fe20000000f00 */
[----:B------:R-:W-:Y:S01]  /*b240*/  IMAD.MOV.U32 R22, RZ, RZ, R10 ;  /* 0x000000ffff167224 */ /* 0x000fe200078e000a */
[----:B------:R-:W-:Y:S01]  /*b250*/  MOV R23, R11 ;  /* 0x0000000b00177202 */ /* 0x000fe20000000f00 */
[----:B------:R-:W2:Y:S01]  /*b260*/  LDL.LU.64 R8, [R1+0x1c50] ;  /* 0x001c500001087983 */ /* 0x000ea20000300a00 */
[----:B------:R-:W-:Y:S01]  /*b270*/  IMAD.MOV.U32 R10, RZ, RZ, R24 ;  /* 0x000000ffff0a7224 */ /* 0x000fe200078e0018 */
[----:B------:R-:W-:Y:S02]  /*b280*/  MOV R11, R25 ;  /* 0x00000019000b7202 */ /* 0x000fe40000000f00 */
[----:B------:R-:W3:Y:S04]  /*b290*/  LDL.LU.64 R26, [R1+0x1c48] ;  /* 0x001c4800011a7983 */ /* 0x000ee80000300a00 */
[----:B------:R-:W4:Y:S04]  /*b2a0*/  LDL.LU.64 R24, [R1+0x1c40] ;  /* 0x001c400001187983 */ /* 0x000f280000300a00 */
[----:B---3--:R-:W-:Y:S04]  /*b2b0*/  STL.64 [R1+0x1be8], R26 ;  /* 0x001be81a01007387 */ /* 0x008fe80000100a00 */
[----:B----4-:R0:W-:Y:S04]  /*b2c0*/  STL.64 [R1+0x1be0], R24 ;  /* 0x001be01801007387 */ /* 0x0101e80000100a00 */
[----:B0-----:R-:W3:Y:S04]  /*b2d0*/  LDL.LU R24, [R1+0x120] ;  /* 0x0001200001187983 */ /* 0x001ee80000300800 */
[----:B------:R-:W3:Y:S04]  /*b2e0*/  LDL.LU R25, [R1+0x124] ;  /* 0x0001240001197983 */ /* 0x000ee80000300800 */
[----:B------:R-:W4:Y:S04]  /*b2f0*/  LDL.LU.64 R26, [R1+0x38] ;  /* 0x00003800011a7983 */ /* 0x000f280000300a00 */
[----:B----4-:R0:W-:Y:S04]  /*b300*/  STL.64 [R1+0x1bf8], R26 ;  /* 0x001bf81a01007387 */ /* 0x0101e80000100a00 */
[----:B0-----:R-:W4:Y:S04]  /*b310*/  LDL.LU R26, [R1+0x128] ;  /* 0x00012800011a7983 */ /* 0x001f280000300800 */
[----:B------:R-:W4:Y:S04]  /*b320*/  LDL.LU R27, [R1+0x12c] ;  /* 0x00012c00011b7983 */ /* 0x000f280000300800 */
[----:B----4-:R0:W-:Y:S04]  /*b330*/  STL.64 [R1+0x1c18], R26 ;  /* 0x001c181a01007387 */ /* 0x0101e80000100a00 */
[----:B---3--:R1:W-:Y:S01]  /*b340*/  STL.64 [R1+0x1c10], R24 ;  /* 0x001c101801007387 */ /* 0x0083e20000100a00 */
[----:B0-----:R-:W-:Y:S01]  /*b350*/  IMAD.MOV.U32 R26, RZ, RZ, R6 ;  /* 0x000000ffff1a7224 */ /* 0x001fe200078e0006 */
[----:B------:R-:W-:Y:S01]  /*b360*/  MOV R27, R7 ;  /* 0x00000007001b7202 */ /* 0x000fe20000000f00 */
[----:B-1----:R-:W-:Y:S01]  /*b370*/  IMAD.MOV.U32 R24, RZ, RZ, R4 ;  /* 0x000000ffff187224 */ /* 0x002fe200078e0004 */
[----:B------:R-:W-:-:S02]  /*b380*/  MOV R25, R5 ;  /* 0x0000000500197202 */ /* 0x000fc40000000f00 */
[C---:B--2---:R-:W-:Y:S11]  /*b390*/  HMMA.16816.F32 R4, R16.reuse, R8, RZ ;  /* 0x000000081004723c */ /* 0x044ff600000018ff */
[----:B------:R-:W-:Y:S11]  /*b3a0*/  @!UPT UIADD3 URZ, URZ, URZ, URZ ;  /* 0x0000003f3f3ff290 */ /* 0x000ff6000fffe03f */
[----:B------:R-:W-:Y:S01]  /*b3b0*/  @!UPT UIADD3 URZ, URZ, URZ, URZ ;  /* 0x0000003f3f3ff290 */ /* 0x000fe2000fffe03f */
[----:B------:R0:W-:Y:S04]  /*b3c0*/  STL.64 [R1+0x1af8], R6 ;  /* 0x001af80601007387 */ /* 0x0001e80000100a00 */
[----:B------:R1:W-:Y:S01]  /*b3d0*/  STL.64 [R1+0x1af0], R4 ;  /* 0x001af00401007387 */ /* 0x0003e20000100a00 */
[----:B0-----:R-:W-:Y:S01]  /*b3e0*/  IMAD.MOV.U32 R6, RZ, RZ, R14 ;  /* 0x000000ffff067224 */ /* 0x001fe200078e000e */
[----:B------:R-:W-:Y:S01]  /*b3f0*/  MOV R7, R15 ;  /* 0x0000000f00077202 */ /* 0x000fe20000000f00 */
[----:B-1----:R-:W-:Y:S01]  /*b400*/  IMAD.MOV.U32 R4, RZ, RZ, R10 ;  /* 0x000000ffff047224 */ /* 0x002fe200078e000a */
[----:B------:R-:W-:Y:S01]  /*b410*/  MOV R5, R11 ;  /* 0x0000000b00057202 */ /* 0x000fe20000000f00 */
[----:B------:R-:W2:Y:S04]  /*b420*/  LDL.LU R10, [R1+0x1c3c] ;  /* 0x001c3c00010a7983 */ /* 0x000ea80000300800 */
[----:B------:R-:W2:Y:S04]  /*b430*/  LDL.LU R11, [R1+0x1c38] ;  /* 0x001c3800010b7983 */ /* 0x000ea80000300800 */
[----:B------:R-:W3:Y:S04]  /*b440*/  LDL.LU R14, [R1+0x1c34] ;  /* 0x001c3400010e7983 */ /* 0x000ee80000300800 */
[----:B------:R-:W3:Y:S04]  /*b450*/  LDL.LU R15, [R1+0x1c30] ;  /* 0x001c3000010f7983 */ /* 0x000ee80000300800 */
[----:B------:R0:W-:Y:S04]  /*b460*/  STL.64 [R1+0x1b08], R6 ;  /* 0x001b080601007387 */ /* 0x0001e80000100a00 */
[----:B------:R-:W-:Y:S04]  /*b470*/  STL.64 [R1+0x1b00], R4 ;  /* 0x001b000401007387 */ /* 0x000fe80000100a00 */
[----:B0-----:R-:W4:Y:S04]  /*b480*/  LDL.LU R6, [R1+0x18] ;  /* 0x0000180001067983 */ /* 0x001f280000300800 */
[----:B------:R-:W4:Y:S04]  /*b490*/  LDL.LU R7, [R1+0x1c] ;  /* 0x00001c0001077983 */ /* 0x000f280000300800 */
[----:B------:R-:W5:Y:S01]  /*b4a0*/  LDL R9, [R1+0x424] ;  /* 0x0004240001097983 */ /* 0x000f620000100800 */
[----:B------:R-:W-:Y:S03]  /*b4b0*/  HMMA.16816.F32 R16, R16, R12, RZ ;  /* 0x0000000c1010723c */ /* 0x000fe600000018ff */
[----:B--2---:R0:W-:Y:S04]  /*b4c0*/  STL.64 [R1+0x1c08], R10 ;  /* 0x001c080a01007387 */ /* 0x0041e80000100a00 */
[----:B-----5:R-:W-:Y:S04]  /*b4d0*/  STL [R1+0x1c00], R9 ;  /* 0x001c000901007387 */ /* 0x020fe80000100800 */
[----:B0-----:R-:W2:Y:S04]  /*b4e0*/  LDL.LU.64 R10, [R1+0x48] ;  /* 0x00004800010a7983 */ /* 0x001ea80000300a00 */
[----:B---3--:R0:W-:Y:S04]  /*b4f0*/  STL.64 [R1+0x1ba0], R14 ;  /* 0x001ba00e01007387 */ /* 0x0081e80000100a00 */
[----:B0-----:R-:W3:Y:S04]  /*b500*/  LDL.LU.64 R14, [R1+0x58] ;  /* 0x00005800010e7983 */ /* 0x001ee80000300a00 */
[----:B------:R0:W-:Y:S04]  /*b510*/  STL.64 [R1+0x1b18], R18 ;  /* 0x001b181201007387 */ /* 0x0001e80000100a00 */
[----:B------:R1:W-:Y:S01]  /*b520*/  STL.64 [R1+0x1b10], R16 ;  /* 0x001b101001007387 */ /* 0x0003e20000100a00 */
[----:B0-----:R-:W-:Y:S01]  /*b530*/  IMAD.MOV.U32 R18, RZ, RZ, R22 ;  /* 0x000000ffff127224 */ /* 0x001fe200078e0016 */
[----:B------:R-:W-:Y:S01]  /*b540*/  MOV R19, R23 ;  /* 0x0000001700137202 */ /* 0x000fe20000000f00 */
[----:B-1----:R-:W-:Y:S01]  /*b550*/  IMAD.MOV.U32 R16, RZ, RZ, R20 ;  /* 0x000000ffff107224 */ /* 0x002fe200078e0014 */
[----:B------:R-:W-:Y:S01]  /*b560*/  MOV R17, R21 ;  /* 0x0000001500117202 */ /* 0x000fe20000000f00 */
[----:B------:R-:W3:Y:S04]  /*b570*/  LDL.LU R20, [R1+0x1c2c] ;  /* 0x001c2c0001147983 */ /* 0x000ee80000300800 */
[----:B------:R-:W3:Y:S04]  /*b580*/  LDL.LU R21, [R1+0x1c28] ;  /* 0x001c280001157983 */ /* 0x000ee80000300800 */
[----:B------:R-:W3:Y:S04]  /*b590*/  LDL.LU R22, [R1+0x1c24] ;  /* 0x001c240001167983 */ /* 0x000ee80000300800 */
[----:B------:R-:W3:Y:S04]  /*b5a0*/  LDL.LU R23, [R1+0x1c20] ;  /* 0x001c200001177983 */ /* 0x000ee80000300800 */
[----:B------:R0:W-:Y:S04]  /*b5b0*/  STL.64 [R1+0x1b28], R18 ;  /* 0x001b281201007387 */ /* 0x0001e80000100a00 */
[----:B------:R1:W-:Y:S04]  /*b5c0*/  STL.64 [R1+0x1b20], R16 ;  /* 0x001b201001007387 */ /* 0x0003e80000100a00 */
[----:B0-----:R-:W5:Y:S04]  /*b5d0*/  LDL.LU R18, [R1+0x28] ;  /* 0x0000280001127983 */ /* 0x001f680000300800 */
[----:B------:R-:W5:Y:S01]  /*b5e0*/  LDL.LU R19, [R1+0x2c] ;  /* 0x00002c0001137983 */ /* 0x000f620000300800 */
[C---:B---3--:R-:W-:Y:S03]  /*b5f0*/  HMMA.16816.F32 R24, R20.reuse, R14, R24 ;  /* 0x0000000e1418723c */ /* 0x048fe60000001818 */
[----:B-----5:R0:W-:Y:S04]  /*b600*/  STL.64 [R1+0x1bf0], R18 ;  /* 0x001bf01201007387 */ /* 0x0201e80000100a00 */
[----:B-1----:R-:W3:Y:S04]  /*b610*/  LDL.LU R16, [R1+0x110] ;  /* 0x0001100001107983 */ /* 0x002ee80000300800 */
[----:B------:R-:W3:Y:S04]  /*b620*/  LDL.LU R17, [R1+0x114] ;  /* 0x0001140001117983 */ /* 0x000ee80000300800 */
[----:B0-----:R-:W3:Y:S04]  /*b630*/  LDL.LU R18, [R1+0x118] ;  /* 0x0001180001127983 */ /* 0x001ee80000300800 */
[----:B------:R-:W3:Y:S04]  /*b640*/  LDL.LU R19, [R1+0x11c] ;  /* 0x00011c0001137983 */ /* 0x000ee80000300800 */
[----:B------:R-:W-:Y:S04]  /*b650*/  STL.64 [R1+0x1c0], R24 ;  /* 0x0001c01801007387 */ /* 0x000fe80000100a00 */
[----:B------:R0:W-:Y:S04]  /*b660*/  STL.64 [R1+0x1c8], R26 ;  /* 0x0001c81a01007387 */ /* 0x0001e80000100a00 */
[----:B0-----:R-:W5:Y:S04]  /*b670*/  LDL.LU.64 R26, [R1+0x1c18] ;  /* 0x001c1800011a7983 */ /* 0x001f680000300a00 */
[----:B------:R-:W5:Y:S01]  /*b680*/  LDL.LU.64 R24, [R1+0x1c10] ;  /* 0x001c100001187983 */ /* 0x000f620000300a00 */
[----:B--2---:R-:W-:Y:S01]  /*b690*/  IMAD.MOV.U32 R13, RZ, RZ, R10 ;  /* 0x000000ffff0d7224 */ /* 0x004fe200078e000a */
[----:B------:R-:W-:Y:S01]  /*b6a0*/  MOV R12, R11 ;  /* 0x0000000b000c7202 */ /* 0x000fe20000000f00 */
[----:B-----5:R-:W-:Y:S01]  /*b6b0*/  HMMA.16816.F32 R24, R20, R10, R24 ;  /* 0x0000000a1418723c */ /* 0x020fe20000001818 */
[----:B------:R-:W2:Y:S04]  /*b6c0*/  LDL.LU.64 R10, [R1+0x1c08] ;  /* 0x001c0800010a7983 */ /* 0x000ea80000300a00 */
[----:B------:R-:W5:Y:S11]  /*b6d0*/  LDL.LU R9, [R1+0x1c00] ;  /* 0x001c000001097983 */ /* 0x000f760000300800 */
[----:B------:R-:W-:Y:S07]  /*b6e0*/  @!UPT UIADD3 URZ, URZ, URZ, URZ ;  /* 0x0000003f3f3ff290 */ /* 0x000fee000fffe03f */
[----:B------:R-:W-:Y:S01]  /*b6f0*/  STL.64 [R1+0x1b0], R24 ;  /* 0x0001b01801007387 */ /* 0x000fe20000100a00 */
[----:B------:R-:W-:-:S03]  /*b700*/  IMAD.MOV.U32 R8, RZ, RZ, R27 ;  /* 0x000000ffff087224 */ /* 0x000fc600078e001b */
[----:B------:R0:W-:Y:S04]  /*b710*/  STL [R1+0x1b8], R26 ;  /* 0x0001b81a01007387 */ /* 0x0001e80000100800 */
[----:B0-----:R-:W3:Y:S01]  /*b720*/  LDL.LU.64 R26, [R1+0x1bf8] ;  /* 0x001bf800011a7983 */ /* 0x001ee20000300a00 */
[----:B------:R-:W-:Y:S01]  /*b730*/  IMAD.MOV.U32 R5, RZ, RZ, R14 ;  /* 0x000000ffff057224 */ /* 0x000fe200078e000e */
[----:B------:R-:W-:Y:S02]  /*b740*/  MOV R4, R15 ;  /* 0x0000000f00047202 */ /* 0x000fe40000000f00 */
[----:B------:R-:W-:Y:S01]  /*b750*/  STL [R1+0x1ae8], R8 ;  /* 0x001ae80801007387 */ /* 0x000fe20000100800 */
[C---:B---3--:R-:W-:Y:S01]  /*b760*/  HMMA.16816.F32 R16, R20.reuse, R26, R16 ;  /* 0x0000001a1410723c */ /* 0x048fe20000001810 */
[----:B------:R-:W-:Y:S01]  /*b770*/  MOV R15, R26 ;  /* 0x0000001a000f7202 */ /* 0x000fe20000000f00 */
[----:B------:R-:W-:Y:S11]  /*b780*/  IMAD.MOV.U32 R14, RZ, RZ, R27 ;  /* 0x000000ffff0e7224 */ /* 0x000ff600078e001b */
[----:B------:R-:W-:Y:S10]  /*b790*/  @!UPT UIADD3 URZ, URZ, URZ, URZ ;  /* 0x0000003f3f3ff290 */ /* 0x000ff4000fffe03f */
[----:B------:R-:W-:Y:S04]  /*b7a0*/  STL.64 [R1+0x1a0], R16 ;  /* 0x0001a01001007387 */ /* 0x000fe80000100a00 */
[----:B------:R0:W-:Y:S04]  /*b7b0*/  STL.64 [R1+0x1a8], R18 ;  /* 0x0001a81201007387 */ /* 0x0001e80000100a00 */
[----:B0-----:R-:W3:Y:S04]  /*b7c0*/  LDL.LU.64 R18, [R1+0x1bf0] ;  /* 0x001bf00001127983 */ /* 0x001ee80000300a00 */
[----:B------:R-:W3:Y:S04]  /*b7d0*/  LDL.LU.64 R26, [R1+0x1be8] ;  /* 0x001be800011a7983 */ /* 0x000ee80000300a00 */
[----:B------:R-:W3:Y:S02]  /*b7e0*/  LDL.LU.64 R24, [R1+0x1be0] ;  /* 0x001be00001187983 */ /* 0x000ee40000300a00 */
[----:B---3--:R-:W-:Y:S11]  /*b7f0*/  HMMA.16816.F32 R24, R20, R18, R24 ;  /* 0x000000121418723c */ /* 0x008ff60000001818 */
[----:B------:R-:W-:Y:S11]  /*b800*/  @!UPT UIADD3 URZ, URZ, URZ, URZ ;  /* 0x0000003f3f3ff290 */ /* 0x000ff6000fffe03f */
[----:B------:R-:W-:Y:S02]  /*b810*/  @!UPT UIADD3 URZ, URZ, URZ, URZ ;  /* 0x0000003f3f3ff290 */ /* 0x000fe4000fffe03f */
[----:B------:R-:W-:Y:S01]  /*b820*/  MOV R8, R27 ;  /* 0x0000001b00087202 */ /* 0x000fe20000000f00 */
[----:B------:R-:W-:Y:S04]  /*b830*/  STL.64 [R1+0x190], R24 ;  /* 0x0001901801007387 */ /* 0x000fe80000100a00 */
[----:B------:R-:W-:Y:S04]  /*b840*/  STL [R1+0x198], R26 ;  /* 0x0001981a01007387 */ /* 0x000fe80000100800 */
[----:B--2---:R-:W-:Y:S04]  /*b850*/  STL.64 [R1+0x1bb0], R10 ;  /* 0x001bb00a01007387 */ /* 0x004fe80000100a00 */
[----:B-----5:R-:W-:Y:S04]  /*b860*/  STL.64 [R1+0x1ba8], R8 ;  /* 0x001ba80801007387 */ /* 0x020fe80000100a00 */
[----:B------:R0:W-:Y:S02]  /*b870*/  STL.64 [R1+0x1b38], R18 ;  /* 0x001b381201007387 */ /* 0x0001e40000100a00 */
[----:B0-----:R-:W-:Y:S01]  /*b880*/  IMAD.MOV.U32 R18, RZ, RZ, R15 ;  /* 0x000000ffff127224 */ /* 0x001fe200078e000f */
[----:B------:R-:W-:-:S05]  /*b890*/  MOV R19, R14 ;  /* 0x0000000e00137202 */ /* 0x000fca0000000f00 */
[----:B------:R-:W-:Y:S04]  /*b8a0*/  STL.64 [R1+0x1b50], R18 ;  /* 0x001b501201007387 */ /* 0x000fe80000100a00 */
[----:B------:R-:W2:Y:S04]  /*b8b0*/  LDL.LU R8, [R1+0xe0] ;  /* 0x0000e00001087983 */ /* 0x000ea80000300800 */
[----:B------:R-:W2:Y:S04]  /*b8c0*/  LDL.LU R9, [R1+0xe4] ;  /* 0x0000e40001097983 */ /* 0x000ea80000300800 */
[----:B------:R-:W3:Y:S04]  /*b8d0*/  LDL.LU R10, [R1+0xe8] ;  /* 0x0000e800010a7983 */ /* 0x000ee80000300800 */
[----:B------:R-:W3:Y:S04]  /*b8e0*/  LDL.LU R11, [R1+0xec] ;  /* 0x0000ec00010b7983 */ /* 0x000ee80000300800 */
[----:B---3--:R-:W-:Y:S04]  /*b8f0*/  STL.64 [R1+0x1bd8], R10 ;  /* 0x001bd80a01007387 */ /* 0x008fe80000100a00 */
[----:B--2---:R0:W-:Y:S04]  /*b900*/  STL.64 [R1+0x1bd0], R8 ;  /* 0x001bd00801007387 */ /* 0x0041e80000100a00 */
[----:B0-----:R-:W4:Y:S04]  /*b910*/  LDL.LU R8, [R1+0xf0] ;  /* 0x0000f00001087983 */ /* 0x001f280000300800 */
[----:B------:R-:W4:Y:S04]  /*b920*/  LDL.LU R9, [R1+0xf4] ;  /* 0x0000f40001097983 */ /* 0x000f280000300800 */
[----:B------:R-:W4:Y:S04]  /*b930*/  LDL.LU R10, [R1+0xf8] ;  /* 0x0000f800010a7983 */ /* 0x000f280000300800 */
[----:B------:R-:W4:Y:S01]  /*b940*/  LDL.LU R11, [R1+0xfc] ;  /* 0x0000fc00010b7983 */ /* 0x000f220000300800 */
[----:B------:R-:W-:Y:S01]  /*b950*/  IMAD.MOV.U32 R18, RZ, RZ, R13 ;  /* 0x000000ffff127224 */ /* 0x000fe200078e000d */
[----:B------:R-:W-:-:S02]  /*b960*/  MOV R19, R12 ;  /* 0x0000000c00137202 */ /* 0x000fc40000000f00 */
[----:B------:R-:W2:Y:S04]  /*b970*/  LDL.LU.64 R14, [R1+0x8] ;  /* 0x00000800010e7983 */ /* 0x000ea80000300a00 */
[----:B------:R-:W3:Y:S04]  /*b980*/  LDL.LU R24, [R1+0xd0] ;  /* 0x0000d00001187983 */ /* 0x000ee80000300800 */
[----:B------:R-:W3:Y:S04]  /*b990*/  LDL.LU R25, [R1+0xd4] ;  /* 0x0000d40001197983 */ /* 0x000ee80000300800 */
[----:B------:R-:W3:Y:S04]  /*b9a0*/  LDL.LU R26, [R1+0xd8] ;  /* 0x0000d800011a7983 */ /* 0x000ee80000300800 */
[----:B------:R-:W3:Y:S04]  /*b9b0*/  LDL.LU R27, [R1+0xdc] ;  /* 0x0000dc00011b7983 */ /* 0x000ee80000300800 */
[----:B------:R0:W-:Y:S02]  /*b9c0*/  STL.64 [R1+0x1b68], R18 ;  /* 0x001b681201007387 */ /* 0x0001e40000100a00 */
[----:B0-----:R-:W-:Y:S01]  /*b9d0*/  MOV R19, R4 ;  /* 0x0000000400137202 */ /* 0x001fe20000000f00 */
[----:B------:R-:W-:Y:S01]  /*b9e0*/  IMAD.MOV.U32 R18, RZ, RZ, R5 ;  /* 0x000000ffff127224 */ /* 0x000fe200078e0005 */
[----:B----4-:R-:W-:Y:S11]  /*b9f0*/  HMMA.16816.F32 R8, R20, R6, R8 ;  /* 0x000000061408723c */ /* 0x010ff60000001808 */
[----:B------:R-:W-:Y:S11]  /*ba00*/  @!UPT UIADD3 URZ, URZ, URZ, URZ ;  /* 0x0000003f3f3ff290 */ /* 0x000ff6000fffe03f */
[----:B------:R-:W-:Y:S01]  /*ba10*/  @!UPT UIADD3 URZ, URZ, URZ, URZ ;  /* 0x0000003f3f3ff290 */ /* 0x000fe2000fffe03f */
[----:B------:R-:W-:Y:S04]  /*ba20*/  STL.64 [R1+0x180], R8 ;  /* 0x0001800801007387 */ /* 0x000fe80000100a00 */
[----:B------:R0:W-:Y:S04]  /*ba30*/  STL.64 [R1+0x188], R10 ;  /* 0x0001880a01007387 */ /* 0x0001e80000100a00 */
[----:B0-----:R-:W2:Y:S04]  /*ba40*/  LDL.LU.64 R10, [R1+0x1bd8] ;  /* 0x001bd800010a7983 */ /* 0x001ea80000300a00 */
[----:B------:R-:W2:Y:S04]  /*ba50*/  LDL.LU.64 R8, [R1+0x1bd0] ;  /* 0x001bd00001087983 */ /* 0x000ea80000300a00 */
[----:B------:R0:W-:Y:S04]  /*ba60*/  STL.64 [R1+0x1b30], R6 ;  /* 0x001b300601007387 */ /* 0x0001e80000100a00 */
[----:B------:R-:W4:Y:S04]  /*ba70*/  LDL.LU R4, [R1+0x80] ;  /* 0x0000800001047983 */ /* 0x000f280000300800 */
[----:B------:R-:W4:Y:S04]  /*ba80*/  LDL.LU R5, [R1+0x84] ;  /* 0x0000840001057983 */ /* 0x000f280000300800 */
[----:B0-----:R-:W5:Y:S01]  /*ba90*/  LDL.LU R6, [R1+0x88] ;  /* 0x0000880001067983 */ /* 0x001f620000300800 */
[----:B------:R-:W-:-:S03]  /*baa0*/  IMAD.MOV.U32 R7, RZ, RZ, R29 ;  /* 0x000000ffff077224 */ /* 0x000fc600078e001d */
[----:B------:R-:W2:Y:S04]  /*bab0*/  LDL.LU R29, [R1+0x1bc8] ;  /* 0x001bc800011d7983 */ /* 0x000ea80000300800 */
[----:B-----5:R0:W-:Y:S04]  /*bac0*/  STL.64 [R1+0x1b48], R6 ;  /* 0x001b480601007387 */ /* 0x0201e80000100a00 */
[----:B----4-:R1:W-:Y:S01]  /*bad0*/  STL.64 [R1+0x1b40], R4 ;  /* 0x001b400401007387 */ /* 0x0103e20000100a00 */
[----:B0-----:R-:W-:Y:S01]  /*bae0*/  MOV R6, R3 ;  /* 0x0000000300067202 */ /* 0x001fe20000000f00 */
[----:B------:R-:W-:Y:S01]  /*baf0*/  IMAD.MOV.U32 R7, RZ, RZ, R28 ;  /* 0x000000ffff077224 */ /* 0x000fe200078e001c */
[----:B-1----:R-:W-:Y:S01]  /*bb00*/  MOV R4, R0 ;  /* 0x0000000000047202 */ /* 0x002fe20000000f00 */
[----:B------:R-:W-:Y:S01]  /*bb10*/  IMAD.MOV.U32 R5, RZ, RZ, R2 ;  /* 0x000000ffff057224 */ /* 0x000fe200078e0002 */
[----:B------:R-:W4:Y:S04]  /*bb20*/  LDL.LU R0, [R1+0x1bc4] ;  /* 0x001bc40001007983 */ /* 0x000f280000300800 */
[----:B------:R-:W5:Y:S04]  /*bb30*/  LDL.LU R2, [R1+0x1bc0] ;  /* 0x001bc00001027983 */ /* 0x000f680000300800 */
[----:B------:R-:W3:Y:S04]  /*bb40*/  LDL.LU R3, [R1+0x1bbc] ;  /* 0x001bbc0001037983 */ /* 0x000ee80000300800 */
[----:B------:R-:W3:Y:S04]  /*bb50*/  LDL.LU R28, [R1+0x1bb8] ;  /* 0x001bb800011c7983 */ /* 0x000ee80000300800 */
[----:B------:R-:W-:Y:S04]  /*bb60*/  STL.64 [R1+0x1b60], R6 ;  /* 0x001b600601007387 */ /* 0x000fe80000100a00 */
[----:B------:R0:W-:Y:S04]  /*bb70*/  STL.64 [R1+0x1b58], R4 ;  /* 0x001b580401007387 */ /* 0x0001e80000100a00 */
[----:B0-----:R-:W3:Y:S04]  /*bb80*/  LDL.LU R4, [R1+0xa0] ;  /* 0x0000a00001047983 */ /* 0x001ee80000300800 */
[----:B------:R-:W3:Y:S04]  /*bb90*/  LDL.LU R5, [R1+0xa4] ;  /* 0x0000a40001057983 */ /* 0x000ee80000300800 */
[----:B------:R-:W3:Y:S01]  /*bba0*/  LDL.LU R6, [R1+0xa8] ;  /* 0x0000a80001067983 */ /* 0x000ee20000300800 */
[----:B--2---:R-:W-:Y:S01]  /*bbb0*/  HMMA.16816.F32 R8, R20, R14, R8 ;  /* 0x0000000e1408723c */ /* 0x004fe20000001808 */
[----:B------:R-:W-:-:S05]  /*bbc0*/  MOV R7, R29 ;  /* 0x0000001d00077202 */ /* 0x000fca0000000f00 */
[----:B---3--:R-:W-:Y:S04]  /*bbd0*/  STL.64 [R1+0x1b78], R6 ;  /* 0x001b780601007387 */ /* 0x008fe80000100a00 */
[----:B------:R-:W-:Y:S11]  /*bbe0*/  STL.64 [R1+0x1b70], R4 ;  /* 0x001b700401007387 */ /* 0x000ff60000100a00 */
[----:B------:R-:W-:Y:S02]  /*bbf0*/  @!UPT UIADD3 URZ, URZ, URZ, URZ ;  /* 0x0000003f3f3ff290 */ /* 0x000fe4000fffe03f */
[----:B------:R-:W-:Y:S04]  /*bc00*/  STL.64 [R1+0x170], R8 ;  /* 0x0001700801007387 */ /* 0x000fe80000100a00 */
[----:B------:R0:W-:Y:S04]  /*bc10*/  STL.64 [R1+0x178], R10 ;  /* 0x0001780a01007387 */ /* 0x0001e80000100a00 */
[----:B0-----:R-:W2:Y:S01]  /*bc20*/  LDL.LU.64 R10, [R1+0x1bb0] ;  /* 0x001bb000010a7983 */ /* 0x001ea20000300a00 */
[----:B-----5:R-:W-:Y:S01]  /*bc30*/  IMAD.MOV.U32 R6, RZ, RZ, R2 ;  /* 0x000000ffff067224 */ /* 0x020fe200078e0002 */
[----:B----4-:R-:W-:Y:S01]  /*bc40*/  MOV R7, R0 ;  /* 0x0000000000077202 */ /* 0x010fe20000000f00 */
[----:B------:R-:W-:Y:S01]  /*bc50*/  IMAD.MOV.U32 R2, RZ, RZ, R14 ;  /* 0x000000ffff027224 */ /* 0x000fe200078e000e */
[----:B------:R-:W3:Y:S01]  /*bc60*/  LDL.LU.64 R8, [R1+0x1ba8] ;  /* 0x001ba80001087983 */ /* 0x000ee20000300a00 */
[----:B------:R-:W-:-:S03]  /*bc70*/  MOV R0, R15 ;  /* 0x0000000f00007202 */ /* 0x000fc60000000f00 */
[----:B------:R-:W4:Y:S01]  /*bc80*/  LDL.LU.64 R14, [R1+0x1ba0] ;  /* 0x001ba000010e7983 */ /* 0x000f220000300a00 */
[C---:B--2---:R-:W-:Y:S11]  /*bc90*/  HMMA.16816.F32 R24, R20.reuse, R10, R24 ;  /* 0x0000000a1418723c */ /* 0x044ff60000001818 */
[----:B------:R-:W-:Y:S11]  /*bca0*/  @!UPT UIADD3 URZ, URZ, URZ, URZ ;  /* 0x0000003f3f3ff290 */ /* 0x000ff6000fffe03f */
[----:B------:R-:W-:Y:S01]  /*bcb0*/  @!UPT UIADD3 URZ, URZ, URZ, URZ ;  /* 0x0000003f3f3ff290 */ /* 0x000fe2000fffe03f */
[----:B------:R-:W-:Y:S04]  /*bcc0*/  STL.64 [R1+0x160], R24 ;  /* 0x0001601801007387 */ /* 0x000fe80000100a00 */
[----:B------:R0:W-:Y:S04]  /*bcd0*/  STL.64 [R1+0x168], R26 ;  /* 0x0001681a01007387 */ /* 0x0001e80000100a00 */
[----:B0-----:R-:W4:Y:S04]  /*bce0*/  LDL.LU.64 R26, [R1+0x1b98] ;  /* 0x001b9800011a7983 */ /* 0x001f280000300a00 */
[----:B------:R-:W4:Y:S01]  /*bcf0*/  LDL.LU.64 R24, [R1+0x1b90] ;  /* 0x001b900001187983 */ /* 0x000f220000300a00 */
[----:B------:R-:W-:Y:S01]  /*bd00*/  IMAD.MOV.U32 R4, RZ, RZ, R28 ;  /* 0x000000ffff047224 */ /* 0x000fe200078e001c */
[----:B------:R-:W-:Y:S01]  /*bd10*/  MOV R5, R3 ;  /* 0x0000000300057202 */ /* 0x000fe20000000f00 */
[----:B----4-:R-:W-:Y:S01]  /*bd20*/  HMMA.16816.F32 R20, R20, R14, R24 ;  /* 0x0000000e1414723c */ /* 0x010fe20000001818 */
[----:B------:R-:W2:Y:S04]  /*bd30*/  LDL.LU.64 R26, [R1+0x1b88] ;  /* 0x001b8800011a7983 */ /* 0x000ea80000300a00 */
[----:B------:R-:W2:Y:S11]  /*bd40*/  LDL.LU.64 R24, [R1+0x1b80] ;  /* 0x001b800001187983 */ /* 0x000eb60000300a00 */
[----:B------:R-:W-:Y:S07]  /*bd50*/  @!UPT UIADD3 URZ, URZ, URZ, URZ ;  /* 0x0000003f3f3ff290 */ /* 0x000fee000fffe03f */
[----:B------:R-:W-:Y:S04]  /*bd60*/  STL.64 [R1+0x150], R20 ;  /* 0x0001501401007387 */ /* 0x000fe80000100a00 */
[----:B------:R0:W-:Y:S02]  /*bd70*/  STL.64 [R1+0x158], R22 ;  /* 0x0001581601007387 */ /* 0x0001e40000100a00 */
[----:B0-----:R-:W-:Y:S01]  /*bd80*/  IMAD.MOV.U32 R22, RZ, RZ, R2 ;  /* 0x000000ffff167224 */ /* 0x001fe200078e0002 */
[----:B--2---:R-:W-:Y:S01]  /*bd90*/  HMMA.16816.F32 R16, R24, R18, R4 ;  /* 0x000000121810723c */ /* 0x004fe20000001804 */
[----:B------:R-:W2:Y:S04]  /*bda0*/  LDL.LU.64 R6, [R1+0x1b78] ;  /* 0x001b780001067983 */ /* 0x000ea80000300a00 */
[----:B------:R-:W2:Y:S11]  /*bdb0*/  LDL.LU.64 R4, [R1+0x1b70] ;  /* 0x001b700001047983 */ /* 0x000eb60000300a00 */
[----:B------:R-:W-:Y:S07]  /*bdc0*/  @!UPT UIADD3 URZ, URZ, URZ, URZ ;  /* 0x0000003f3f3ff290 */ /* 0x000fee000fffe03f */
[----:B------:R-:W-:Y:S01]  /*bdd0*/  STL.64 [R1+0x140], R16 ;  /* 0x0001401001007387 */ /* 0x000fe20000100a00 */
[----:B------:R-:W-:-:S03]  /*bde0*/  IMAD.MOV.U32 R2, RZ, RZ, R19 ;  /* 0x000000ffff027224 */ /* 0x000fc600078e0013 */
[----:B------:R0:W-:Y:S04]  /*bdf0*/  STL [R1+0x148], R18 ;  /* 0x0001481201007387 */ /* 0x0001e80000100800 */
[----:B0-----:R-:W2:Y:S04]  /*be00*/  LDL.LU.64 R18, [R1+0x1b68] ;  /* 0x001b680001127983 */ /* 0x001ea80000300a00 */
[----:B------:R-:W-:Y:S01]  /*be10*/  STL [R1+0x1a88], R2 ;  /* 0x001a880201007387 */ /* 0x000fe20000100800 */
[C---:B--2---:R-:W-:Y:S03]  /*be20*/  HMMA.16816.F32 R16, R24.reuse, R18, R4 ;  /* 0x000000121810723c */ /* 0x044fe60000001804 */
[----:B------:R-:W2:Y:S04]  /*be30*/  LDL.LU.64 R6, [R1+0x1b60] ;  /* 0x001b600001067983 */ /* 0x000ea80000300a00 */
[----:B------:R-:W2:Y:S11]  /*be40*/  LDL.LU.64 R4, [R1+0x1b58] ;  /* 0x001b580001047983 */ /* 0x000eb60000300a00 */
[----:B------:R-:W-:Y:S05]  /*be50*/  @!UPT UIADD3 URZ, URZ, URZ, URZ ;  /* 0x0000003f3f3ff290 */ /* 0x000fea000fffe03f */
[----:B------:R-:W-:Y:S04]  /*be60*/  STL.64 [R1+0x130], R16 ;  /* 0x0001301001007387 */ /* 0x000fe80000100a00 */
[----:B------:R0:W-:Y:S04]  /*be70*/  STL.64 [R1+0x138], R18 ;  /* 0x0001381201007387 */ /* 0x0001e80000100a00 */
[----:B0-----:R-:W2:Y:S02]  /*be80*/  LDL.LU.64 R18, [R1+0x1b50] ;  /* 0x001b500001127983 */ /* 0x001ea40000300a00 */
[----:B--2---:R-:W-:Y:S02]  /*be90*/  HMMA.16816.F32 R16, R24, R18, R4 ;  /* 0x000000121810723c */ /* 0x004fe40000001804 */
[----:B------:R-:W2:Y:S04]  /*bea0*/  LDL.LU.64 R6, [R1+0x1b48] ;  /* 0x001b480001067983 */ /* 0x000ea80000300a00 */
[----:B------:R-:W2:Y:S11]  /*beb0*/  LDL.LU.64 R4, [R1+0x1b40] ;  /* 0x001b400001047983 */ /* 0x000eb60000300a00 */
[----:B------:R-:W-:Y:S06]  /*bec0*/  @!UPT UIADD3 URZ, URZ, URZ, URZ ;  /* 0x0000003f3f3ff290 */ /* 0x000fec000fffe03f */
[----:B------:R-:W-:Y:S01]  /*bed0*/  STL.64 [R1+0x120], R16 ;  /* 0x0001201001007387 */ /* 0x000fe20000100a00 */
[----:B------:R-:W-:-:S03]  /*bee0*/  MOV R2, R19 ;  /* 0x0000001300027202 */ /* 0x000fc60000000f00 */
[----:B------:R0:W-:Y:S04]  /*bef0*/  STL [R1+0x128], R18 ;  /* 0x0001281201007387 */ /* 0x0001e80000100800 */
[----:B0-----:R-:W2:Y:S04]  /*bf00*/  LDL.LU.64 R18, [R1+0x1b38] ;  /* 0x001b380001127983 */ /* 0x001ea80000300a00 */
[----:B------:R-:W-:Y:S01]  /*bf10*/  STL [R1+0x1a8c], R2 ;  /* 0x001a8c0201007387 */ /* 0x000fe20000100800 */
[C---:B--2---:R-:W-:Y:S03]  /*bf20*/  HMMA.16816.F32 R16, R24.reuse, R18, R4 ;  /* 0x000000121810723c */ /* 0x044fe60000001804 */
[----:B------:R-:W2:Y:S11]  /*bf30*/  LDL.LU.64 R6, [R1+0x1b30] ;  /* 0x001b300001067983 */ /* 0x000eb60000300a00 */
[----:B------:R-:W-:Y:S09]  /*bf40*/  @!UPT UIADD3 URZ, URZ, URZ, URZ ;  /* 0x0000003f3f3ff290 */ /* 0x000ff2000fffe03f */
[----:B------:R-:W-:Y:S04]  /*bf50*/  STL.64 [R1+0x110], R16 ;  /* 0x0001101001007387 */ /* 0x000fe80000100a00 */
[----:B------:R0:W-:Y:S04]  /*bf60*/  STL.64 [R1+0x118], R18 ;  /* 0x0001181201007387 */ /* 0x0001e80000100a00 */
[----:B0-----:R-:W2:Y:S04]  /*bf70*/  LDL.LU.64 R18, [R1+0x1b28] ;  /* 0x001b280001127983 */ /* 0x001ea80000300a00 */
[----:B------:R-:W2:Y:S02]  /*bf80*/  LDL.LU.64 R16, [R1+0x1b20] ;  /* 0x001b200001107983 */ /* 0x000ea40000300a00 */
[----:B--2---:R-:W-:Y:S02]  /*bf90*/  HMMA.16816.F32 R4, R24, R6, R16 ;  /* 0x000000061804723c */ /* 0x004fe40000001810 */
[----:B------:R-:W2:Y:S04]  /*bfa0*/  LDL.LU.64 R18, [R1+0x1b18] ;  /* 0x001b180001127983 */ /* 0x000ea80000300a00 */
[----:B------:R-:W2:Y:S11]  /*bfb0*/  LDL.LU.64 R16, [R1+0x1b10] ;  /* 0x001b100001107983 */ /* 0x000eb60000300a00 */
[----:B------:R-:W-:Y:S06]  /*bfc0*/  @!UPT UIADD3 URZ, URZ, URZ, URZ ;  /* 0x0000003f3f3ff290 */ /* 0x000fec000fffe03f */
[----:B------:R-:W-:Y:S04]  /*bfd0*/  STL.64 [R1+0x100], R4 ;  /* 0x0001000401007387 */ /* 0x000fe80000100a00 */
[----:B------:R0:W-:Y:S04]  /*bfe0*/  STL.64 [R1+0x108], R6 ;  /* 0x0001080601007387 */ /* 0x0001e80000100a00 */
[----:B0-----:R-:W4:Y:S04]  /*bff0*/  LDL.LU.64 R6, [R1+0x1b08] ;  /* 0x001b080001067983 */ /* 0x001f280000300a00 */
[----:B------:R-:W4:Y:S01]  /*c000*/  LDL.LU.64 R4, [R1+0x1b00] ;  /* 0x001b000001047983 */ /* 0x000f220000300a00 */
[----:B------:R-:W-:-:S03]  /*c010*/  MOV R23, R0 ;  /* 0x0000000000177202 */ /* 0x000fc60000000f00 */
[----:B------:R-:W0:Y:S04]  /*c020*/  S2R R0, SR_TID.X ;  /* 0x0000000000007919 */ /* 0x000e280000002100 */
[----:B------:R-:W1:Y:S01]  /*c030*/  S2R R3, SR_TID.X ;  /* 0x0000000000037919 */ /* 0x000e620000002100 */
[----:B----4-:R-:W-:Y:S03]  /*c040*/  HMMA.16816.F32 R20, R24, R22, R4 ;  /* 0x000000161814723c */ /* 0x010fe60000001804 */
[----:B------:R-:W4:Y:S04]  /*c050*/  LDL.LU.64 R6, [R1+0x1af8] ;  /* 0x001af80001067983 */ /* 0x000f280000300a00 */
[----:B------:R-:W4:Y:S01]  /*c060*/  LDL.LU.64 R4, [R1+0x1af0] ;  /* 0x001af00001047983 */ /* 0x000f220000300a00 */
[----:B0-----:R-:W-:Y:S01]  /*c070*/  LOP3.LUT R0, R0, 0x7, RZ, 0xc0, !PT ;  /* 0x0000000700007812 */ /* 0x001fe200078ec0ff */
[----:B-1----:R-:W-:-:S04]  /*c080*/  IMAD.SHL.U32 R13, R3, 0x2, RZ ;  /* 0x00000002030d7824 */ /* 0x002fc800078e00ff */
[----:B------:R-:W-:-:S05]  /*c090*/  IMAD R0, R0, 0x110, RZ ;  /* 0x0000011000007824 */ /* 0x000fca00078e02ff */
[----:B------:R-:W-:-:S04]  /*c0a0*/  LOP3.LUT R0, R0, 0x30, R13, 0x78, !PT ;  /* 0x0000003000007812 */ /* 0x000fc800078e780d */
[----:B------:R-:W-:Y:S01]  /*c0b0*/  LOP3.LUT R0, R0, 0x40, RZ, 0x3c, !PT ;  /* 0x0000004000007812 */ /* 0x000fe200078e3cff */
[----:B------:R4:W-:Y:S01]  /*c0c0*/  STL [R1+0xf0], R20 ;  /* 0x0000f01401007387 */ /* 0x0009e20000100800 */
[----:B------:R-:W-:Y:S01]  /*c0d0*/  MOV R29, R21 ;  /* 0x00000015001d7202 */ /* 0x000fe20000000f00 */
[----:B------:R-:W-:Y:S01]  /*c0e0*/  IMAD.MOV.U32 R28, RZ, RZ, R22 ;  /* 0x000000ffff1c7224 */ /* 0x000fe200078e0016 */
[----:B------:R-:W-:-:S03]  /*c0f0*/  MOV R3, R23 ;  /* 0x0000001700037202 */ /* 0x000fc60000000f00 */
[----:B------:R-:W-:Y:S01]  /*c100*/  STL [R1+0x1a90], R29 ;  /* 0x001a901d01007387 */ /* 0x000fe20000100800 */
[C---:B----4-:R-:W-:Y:S08]  /*c110*/  HMMA.16816.F32 R20, R24.reuse, R10, R4 ;  /* 0x0000000a1814723c */ /* 0x050ff00000001804 */
[----:B--2---:R-:W-:Y:S01]  /*c120*/  HMMA.16816.F32 R4, R24, R14, R16 ;  /* 0x0000000e1804723c */ /* 0x004fe20000001810 */
[----:B------:R-:W0:Y:S04]  /*c130*/  LDSM.16.M88.4 R16, [R0+0x8000] ;  /* 0x008000000010783b */ /* 0x000e280000000200 */
[----:B------:R-:W1:Y:S04]  /*c140*/  LDSM.16.M88.4 R12, [R0+0x8800] ;  /* 0x00880000000c783b */ /* 0x000e680000000200 */
[----:B------:R-:W-:Y:S06]  /*c150*/  LDSM.16.M88.4 R24, [R0+0xb000] ;  /* 0x00b000000018783b */ /* 0x000fec0000000200 */
[----:B------:R-:W-:Y:S04]  /*c160*/  STL.64 [R1+0xe0], R20 ;  /* 0x0000e01401007387 */ /* 0x000fe80000100a00 */
[----:B------:R-:W-:Y:S04]  /*c170*/  STL.64 [R1+0xe8], R22 ;  /* 0x0000e81601007387 */ /* 0x000fe80000100a00 */
[----:B------:R-:W-:Y:S04]  /*c180*/  STL.64 [R1+0x40], R4 ;  /* 0x0000400401007387 */ /* 0x000fe80000100a00 */
[----:B------:R-:W-:Y:S04]  /*c190*/  STL.64 [R1+0x48], R6 ;  /* 0x0000480601007387 */ /* 0x000fe80000100a00 */
[----:B------:R-:W-:Y:S04]  /*c1a0*/  LDSM.16.M88.4 R4, [R0+0x9000] ;  /* 0x009000000004783b */ /* 0x000fe80000000200 */
[----:B---3--:R-:W-:Y:S04]  /*c1b0*/  LDSM.16.MT88.4 R20, [R9+0x2000] ;  /* 0x002000000914783b */ /* 0x008fe80000004200 */
[----:B0-----:R-:W-:Y:S04]  /*c1c0*/  STL.64 [R1+0x20], R16 ;  /* 0x0000201001007387 */ /* 0x001fe80000100a00 */
[----:B------:R-:W-:Y:S04]  /*c1d0*/  STL.64 [R1+0x28], R18 ;  /* 0x0000281201007387 */ /* 0x000fe80000100a00 */
[----:B------:R-:W0:Y:S04]  /*c1e0*/  LDSM.16.M88.4 R16, [R0+0x9800] ;  /* 0x009800000010783b */ /* 0x000e280000000200 */
[----:B-1----:R-:W-:Y:S04]  /*c1f0*/  STL.64 [R1+0x10], R12 ;  /* 0x0000100c01007387 */ /* 0x002fe80000100a00 */
[----:B------:R-:W-:Y:S04]  /*c200*/  STL.64 [R1+0x18], R14 ;  /* 0x0000180e01007387 */ /* 0x000fe80000100a00 */
[----:B------:R-:W1:Y:S04]  /*c210*/  LDSM.16.M88.4 R12, [R0+0xa000] ;  /* 0x00a00000000c783b */ /* 0x000e680000000200 */
[----:B0-----:R-:W-:Y:S04]  /*c220*/  STL.64 [R1+0x1ab0], R18 ;  /* 0x001ab01201007387 */ /* 0x001fe80000100a00 */
[----:B------:R-:W-:Y:S04]  /*c230*/  STL.64 [R1], R4 ;  /* 0x0000000401007387 */ /* 0x000fe80000100a00 */
[----:B------:R-:W-:Y:S04]  /*c240*/  STL.64 [R1+0x8], R6 ;  /* 0x0000080601007387 */ /* 0x000fe80000100a00 */
[----:B------:R0:W-:Y:S04]  /*c250*/  STL.64 [R1+0x1aa8], R16 ;  /* 0x001aa81001007387 */ /* 0x0001e80000100a00 */
[----:B------:R-:W2:Y:S04]  /*c260*/  LDSM.16.M88.4 R4, [R0+0xa800] ;  /* 0x00a800000004783b */ /* 0x000ea80000000200 */
[----:B0-----:R-:W3:Y:S04]  /*c270*/  LDL.LU.64 R16, [R1] ;  /* 0x0000000001107983 */ /* 0x001ee80000300a00 */
[----:B---3--:R0:W-:Y:S04]  /*c280*/  STL.64 [R1+0x1ac8], R16 ;  /* 0x001ac81001007387 */ /* 0x0081e80000100a00 */
[----:B0-----:R-:W3:Y:S04]  /*c290*/  LDL.LU.64 R16, [R1+0x10] ;  /* 0x0000100001107983 */ /* 0x001ee80000300a00 */
[----:B---3--:R-:W-:Y:S04]  /*c2a0*/  STL.64 [R1+0x1ad0], R16 ;  /* 0x001ad01001007387 */ /* 0x008fe80000100a00 */
[----:B-1----:R-:W-:Y:S04]  /*c2b0*/  STL.64 [R1+0x1aa0], R14 ;  /* 0x001aa00e01007387 */ /* 0x002fe80000100a00 */
[----:B------:R0:W-:Y:S04]  /*c2c0*/  STL.64 [R1+0x1a98], R12 ;  /* 0x001a980c01007387 */ /* 0x0001e80000100a00 */
[----:B0-----:R-:W3:Y:S04]  /*c2d0*/  LDL.LU R12, [R1+0x190] ;  /* 0x00019000010c7983 */ /* 0x001ee80000300800 */
[----:B------:R-:W3:Y:S04]  /*c2e0*/  LDL.LU R13, [R1+0x194] ;  /* 0x00019400010d7983 */ /* 0x000ee80000300800 */
[----:B------:R-:W4:Y:S01]  /*c2f0*/  LDL.LU R14, [R1+0x198] ;  /* 0x00019800010e7983 */ /* 0x000f220000300800 */
[----:B------:R-:W-:-:S03]  /*c300*/  IMAD.MOV.U32 R15, RZ, RZ, R8 ;  /* 0x000000ffff0f7224 */ /* 0x000fc600078e0008 */
[----:B------:R-:W5:Y:S04]  /*c310*/  LDL.LU R8, [R1+0x1ae8] ;  /* 0x001ae80001087983 */ /* 0x000f680000300800 */
[----:B------:R-:W2:Y:S04]  /*c320*/  LDL.LU.64 R16, [R1+0x20] ;  /* 0x0000200001107983 */ /* 0x000ea80000300a00 */
[----:B----4-:R-:W-:Y:S04]  /*c330*/  STL.64 [R1+0x1ac0], R14 ;  /* 0x001ac00e01007387 */ /* 0x010fe80000100a00 */
[----:B---3--:R0:W-:Y:S04]  /*c340*/  STL.64 [R1+0x1ab8], R12 ;  /* 0x001ab80c01007387 */ /* 0x0081e80000100a00 */
[----:B0-----:R-:W3:Y:S04]  /*c350*/  LDL.LU R12, [R1+0x1a0] ;  /* 0x0001a000010c7983 */ /* 0x001ee80000300800 */
[----:B------:R-:W3:Y:S04]  /*c360*/  LDL.LU R13, [R1+0x1a4] ;  /* 0x0001a400010d7983 */ /* 0x000ee80000300800 */
[----:B------:R-:W4:Y:S04]  /*c370*/  LDL.LU R14, [R1+0x1a8] ;  /* 0x0001a800010e7983 */ /* 0x000f280000300800 */
[----:B------:R-:W4:Y:S01]  /*c380*/  LDL.LU R15, [R1+0x1ac] ;  /* 0x0001ac00010f7983 */ /* 0x000f220000300800 */
[----:B------:R-:W-:Y:S01]  /*c390*/  MOV R29, R24 ;  /* 0x00000018001d7202 */ /* 0x000fe20000000f00 */
[----:B------:R-:W-:-:S02]  /*c3a0*/  IMAD.MOV.U32 R2, RZ, RZ, R25 ;  /* 0x000000ffff027224 */ /* 0x000fc400078e0019 */
[----:B----4-:R-:W-:Y:S04]  /*c3b0*/  STL.64 [R1+0x1ae0], R14 ;  /* 0x001ae00e01007387 */ /* 0x010fe80000100a00 */
[----:B---3--:R0:W-:Y:S04]  /*c3c0*/  STL.64 [R1+0x1ad8], R12 ;  /* 0x001ad80c01007387 */ /* 0x0081e80000100a00 */
[----:B0-----:R-:W3:Y:S04]  /*c3d0*/  LDL.LU R12, [R1+0x1c0] ;  /* 0x0001c000010c7983 */ /* 0x001ee80000300800 */
[----:B------:R-:W3:Y:S04]  /*c3e0*/  LDL.LU R13, [R1+0x1c4] ;  /* 0x0001c400010d7983 */ /* 0x000ee80000300800 */
[----:B------:R-:W3:Y:S04]  /*c3f0*/  LDL.LU R14, [R1+0x1c8] ;  /* 0x0001c800010e7983 */ /* 0x000ee80000300800 */
[----:B------:R-:W3:Y:S04]  /*c400*/  LDL.LU R15, [R1+0x1cc] ;  /* 0x0001cc00010f7983 */ /* 0x000ee80000300800 */
[----:B--2---:R-:W-:Y:S04]  /*c410*/  STL [R1+0x1974], R6 ;  /* 0x0019740601007387 */ /* 0x004fe80000100800 */
[----:B------:R-:W-:Y:S04]  /*c420*/  STL [R1+0x1970], R7 ;  /* 0x0019700701007387 */ /* 0x000fe80000100800 */
[----:B------:R-:W-:Y:S04]  /*c430*/  STL.64 [R1+0xb8], R26 ;  /* 0x0000b81a01007387 */ /* 0x000fe80000100a00 */
[----:B------:R-:W0:Y:S04]  /*c440*/  LDSM.16.M88.4 R24, [R0+0xb800] ;  /* 0x00b800000018783b */ /* 0x000e280000000200 */
[----:B------:R-:W-:Y:S04]  /*c450*/  STL [R1+0x1790], R0 ;  /* 0x0017900001007387 */ /* 0x000fe80000100800 */
[----:B0-----:R-:W-:Y:S04]  /*c460*/  STL.64 [R1+0xc0], R24 ;  /* 0x0000c01801007387 */ /* 0x001fe80000100a00 */
[----:B------:R-:W-:Y:S04]  /*c470*/  STL.64 [R1+0xc8], R26 ;  /* 0x0000c81a01007387 */ /* 0x000fe80000100a00 */
[----:B------:R-:W0:Y:S04]  /*c480*/  LDSM.16.MT88.4 R24, [R9+0x2080] ;  /* 0x002080000918783b */ /* 0x000e280000004200 */
[----:B0-----:R5:W-:Y:S02]  /*c490*/  STL.64 [R1+0x1a70], R26 ;  /* 0x001a701a01007387 */ /* 0x001be40000100a00 */
[----:B-----5:R-:W-:-:S02]  /*c4a0*/  MOV R27, R8 ;  /* 0x00000008001b7202 */ /* 0x020fc40000000f00 */
[----:B------:R-:W0:Y:S04]  /*c4b0*/  LDSM.16.MT88.4 R8, [R9+0x3000] ;  /* 0x003000000908783b */ /* 0x000e280000004200 */
[----:B------:R1:W-:Y:S04]  /*c4c0*/  STL.64 [R1+0x1a68], R24 ;  /* 0x001a681801007387 */ /* 0x0003e80000100a00 */
[----:B-1----:R-:W2:Y:S04]  /*c4d0*/  LDL.LU R24, [R1+0x1b0] ;  /* 0x0001b00001187983 */ /* 0x002ea80000300800 */
[----:B------:R-:W2:Y:S04]  /*c4e0*/  LDL.LU R25, [R1+0x1b4] ;  /* 0x0001b40001197983 */ /* 0x000ea80000300800 */
[----:B------:R-:W2:Y:S01]  /*c4f0*/  LDL.LU R26, [R1+0x1b8] ;  /* 0x0001b800011a7983 */ /* 0x000ea20000300800 */
[----:B------:R-:W-:Y:S01]  /*c500*/  IMAD.MOV.U32 R6, RZ, RZ, R16 ;  /* 0x000000ffff067224 */ /* 0x000fe200078e0010 */
[----:B------:R-:W-:-:S02]  /*c510*/  MOV R0, R17 ;  /* 0x0000001100007202 */ /* 0x000fc40000000f00 */
[----:B0-----:R0:W-:Y:S04]  /*c520*/  STL [R1+0x19d4], R8 ;  /* 0x0019d40801007387 */ /* 0x0011e80000100800 */
[----:B------:R1:W-:Y:S04]  /*c530*/  STL [R1+0x19d0], R9 ;  /* 0x0019d00901007387 */ /* 0x0003e80000100800 */
[----:B------:R4:W-:Y:S04]  /*c540*/  STL [R1+0x19cc], R10 ;  /* 0x0019cc0a01007387 */ /* 0x0009e80000100800 */
[----:B------:R5:W-:Y:S04]  /*c550*/  STL [R1+0x19c8], R11 ;  /* 0x0019c80b01007387 */ /* 0x000be80000100800 */
[----:B0-----:R-:W2:Y:S04]  /*c560*/  LDL.LU R8, [R1+0x180] ;  /* 0x0001800001087983 */ /* 0x001ea80000300800 */
[----:B-1----:R-:W2:Y:S04]  /*c570*/  LDL.LU R9, [R1+0x184] ;  /* 0x0001840001097983 */ /* 0x002ea80000300800 */
[----:B----4-:R-:W4:Y:S04]  /*c580*/  LDL.LU R10, [R1+0x188] ;  /* 0x00018800010a7983 */ /* 0x010f280000300800 */
[----:B-----5:R-:W4:Y:S01]  /*c590*/  LDL.LU R11, [R1+0x18c] ;  /* 0x00018c00010b7983 */ /* 0x020f220000300800 */
[C---:B---3--:R-:W-:Y:S11]  /*c5a0*/  HMMA.16816.F32 R12, R20.reuse, R16, R12 ;  /* 0x00000010140c723c */ /* 0x048ff6000000180c */
[----:B------:R-:W-:Y:S11]  /*c5b0*/  @!UPT UIADD3 URZ, URZ, URZ, URZ ;  /* 0x0000003f3f3ff290 */ /* 0x000ff6000fffe03f */
[----:B------:R-:W-:Y:S01]  /*c5c0*/  @!UPT UIADD3 URZ, URZ, URZ, URZ ;  /* 0x0000003f3f3ff290 */ /* 0x000fe2000fffe03f */
[----:B------:R-:W-:Y:S04]  /*c5d0*/  STL.64 [R1+0xd0], R12 ;  /* 0x0000d00c01007387 */ /* 0x000fe80000100a00 */
[----:B------:R0:W-:Y:S04]  /*c5e0*/  STL.64 [R1+0xd8], R14 ;  /* 0x0000d80e01007387 */ /* 0x0001e80000100a00 */
[----:B0-----:R-:W3:Y:S04]  /*c5f0*/  LDL.LU.64 R14, [R1+0x1ae0] ;  /* 0x001ae000010e7983 */ /* 0x001ee80000300a00 */
[----:B------:R-:W3:Y:S04]  /*c600*/  LDL.LU.64 R12, [R1+0x1ad8] ;  /* 0x001ad800010c7983 */ /* 0x000ee80000300a00 */
[----:B------:R-:W2:Y:S02]  /*c610*/  LDL.LU.64 R16, [R1+0x1ad0] ;  /* 0x001ad00001107983 */ /* 0x000ea40000300a00 */
[----:B--2---:R-:W-:Y:S01]  /*c620*/  HMMA.16816.F32 R24, R20, R16, R24 ;  /* 0x000000101418723c */ /* 0x004fe20000001818 */
[----:B------:R-:W-:Y:S11]  /*c630*/  MOV R7, R17 ;  /* 0x0000001100077202 */ /* 0x000ff60000000f00 */
[----:B------:R-:W-:Y:S11]  /*c640*/  @!UPT UIADD3 URZ, URZ, URZ, URZ ;  /* 0x0000003f3f3ff290 */ /* 0x000ff6000fffe03f */
[----:B------:R0:W-:Y:S04]  /*c650*/  STL.64 [R1+0xa0], R24 ;  /* 0x0000a01801007387 */ /* 0x0001e80000100a00 */
[----:B------:R1:W-:Y:S01]  /*c660*/  STL.64 [R1+0xa8], R26 ;  /* 0x0000a81a01007387 */ /* 0x0003e20000100a00 */
[----:B0-----:R-:W-:-:S03]  /*c670*/  IMAD.MOV.U32 R24, RZ, RZ, R16 ;  /* 0x000000ffff187224 */ /* 0x001fc600078e0010 */
[----:B------:R-:W3:Y:S02]  /*c680*/  LDL.LU.64 R16, [R1+0x1ac8] ;  /* 0x001ac80001107983 */ /* 0x000ee40000300a00 */
[C---:B---3--:R-:W-:Y:S01]  /*c690*/  HMMA.16816.F32 R12, R20.reuse, R16, R12 ;  /* 0x00000010140c723c */ /* 0x048fe2000000180c */
[----:B-1----:R-:W-:Y:S01]  /*c6a0*/  IMAD.MOV.U32 R26, RZ, RZ, R16 ;  /* 0x000000ffff1a7224 */ /* 0x002fe200078e0010 */
[----:B------:R-:W-:Y:S11]  /*c6b0*/  MOV R25, R17 ;  /* 0x0000001100197202 */ /* 0x000ff60000000f00 */
[----:B------:R-:W-:Y:S10]  /*c6c0*/  @!UPT UIADD3 URZ, URZ, URZ, URZ ;  /* 0x0000003f3f3ff290 */ /* 0x000ff4000fffe03f */
[----:B------:R-:W-:Y:S04]  /*c6d0*/  STL.64 [R1+0x90], R12 ;  /* 0x0000900c01007387 */ /* 0x000fe80000100a00 */
[----:B------:R0:W-:Y:S04]  /*c6e0*/  STL.64 [R1+0x98], R14 ;  /* 0x0000980e01007387 */ /* 0x0001e80000100a00 */
[----:B0-----:R-:W2:Y:S04]  /*c6f0*/  LDL.LU.64 R14, [R1+0x1ac0] ;  /* 0x001ac000010e7983 */ /* 0x001ea80000300a00 */
[----:B------:R-:W2:Y:S04]  /*c700*/  LDL.LU.64 R12, [R1+0x1ab8] ;  /* 0x001ab800010c7983 */ /* 0x000ea80000300a00 */
[----:B------:R-:W3:Y:S04]  /*c710*/  LDL.LU.64 R18, [R1+0x1ab0] ;  /* 0x001ab00001127983 */ /* 0x000ee80000300a00 */
[----:B------:R-:W2:Y:S02]  /*c720*/  LDL.LU.64 R16, [R1+0x1aa8] ;  /* 0x001aa80001107983 */ /* 0x000ea40000300a00 */
[C---:B--2---:R-:W-:Y:S11]  /*c730*/  HMMA.16816.F32 R12, R20.reuse, R16, R12 ;  /* 0x00000010140c723c */ /* 0x044ff6000000180c */
[----:B------:R-:W-:Y:S11]  /*c740*/  @!UPT UIADD3 URZ, URZ, URZ, URZ ;  /* 0x0000003f3f3ff290 */ /* 0x000ff6000fffe03f */
[----:B------:R-:W-:Y:S01]  /*c750*/  @!UPT UIADD3 URZ, URZ, URZ, URZ ;  /* 0x0000003f3f3ff290 */ /* 0x000fe2000fffe03f */
[----:B------:R-:W-:Y:S04]  /*c760*/  STL.64 [R1+0x80], R12 ;  /* 0x0000800c01007387 */ /* 0x000fe80000100a00 */
[----:B------:R0:W-:Y:S04]  /*c770*/  STL.64 [R1+0x88], R14 ;  /* 0x0000880e01007387 */ /* 0x0001e80000100a00 */
[----:B0-----:R-:W2:Y:S04]  /*c780*/  LDL.LU.64 R14, [R1+0x1aa0] ;  /* 0x001aa000010e7983 */ /* 0x001ea80000300a00 */
[----:B------:R-:W4:Y:S04]  /*c790*/  LDL.LU.64 R12, [R1+0x1a98] ;  /* 0x001a9800010c7983 */ /* 0x000f280000300a00 */
[----:B---3--:R-:W-:Y:S04]  /*c7a0*/  STL.64 [R1+0x1a20], R18 ;  /* 0x001a201201007387 */ /* 0x008fe80000100a00 */
[----:B------:R0:W-:Y:S04]  /*c7b0*/  STL.64 [R1+0x1a18], R16 ;  /* 0x001a181001007387 */ /* 0x0001e80000100a00 */
[----:B0-----:R-:W3:Y:S04]  /*c7c0*/  LDL.LU R16, [R1+0x170] ;  /* 0x0001700001107983 */ /* 0x001ee80000300800 */
[----:B------:R-:W3:Y:S04]  /*c7d0*/  LDL.LU R17, [R1+0x174] ;  /* 0x0001740001117983 */ /* 0x000ee80000300800 */
[----:B------:R-:W3:Y:S04]  /*c7e0*/  LDL.LU R18, [R1+0x178] ;  /* 0x0001780001127983 */ /* 0x000ee80000300800 */
[----:B------:R-:W3:Y:S01]  /*c7f0*/  LDL.LU R19, [R1+0x17c] ;  /* 0x00017c0001137983 */ /* 0x000ee20000300800 */
[C---:B----4-:R-:W-:Y:S08]  /*c800*/  HMMA.16816.F32 R8, R20.reuse, R12, R8 ;  /* 0x0000000c1408723c */ /* 0x050ff00000001808 */
[----:B---3--:R-:W-:Y:S11]  /*c810*/  HMMA.16816.F32 R16, R20, R4, R16 ;  /* 0x000000041410723c */ /* 0x008ff60000001810 */
[----:B------:R-:W-:Y:S04]  /*c820*/  @!UPT UIADD3 URZ, URZ, URZ, URZ ;  /* 0x0000003f3f3ff290 */ /* 0x000fe8000fffe03f */
[----:B------:R-:W-:Y:S04]  /*c830*/  STL [R1+0x74], R9 ;  /* 0x0000740901007387 */ /* 0x000fe80000100800 */
[----:B------:R0:W-:Y:S04]  /*c840*/  STL.64 [R1+0x78], R10 ;  /* 0x0000780a01007387 */ /* 0x0001e80000100a00 */
[----:B--2---:R-:W-:Y:S04]  /*c850*/  STL.64 [R1+0x1a10], R14 ;  /* 0x001a100e01007387 */ /* 0x004fe80000100a00 */
[----:B------:R-:W-:Y:S01]  /*c860*/  STL.64 [R1+0x1a08], R12 ;  /* 0x001a080c01007387 */ /* 0x000fe20000100a00 */
[----:B0-----:R-:W-:Y:S01]  /*c870*/  IMAD.MOV.U32 R11, RZ, RZ, R8 ;  /* 0x000000ffff0b7224 */ /* 0x001fe200078e0008 */
[----:B------:R-:W-:Y:S01]  /*c880*/  MOV R10, R19 ;  /* 0x00000013000a7202 */ /* 0x000fe20000000f00 */
[----:B------:R-:W-:Y:S01]  /*c890*/  IMAD.MOV.U32 R9, RZ, RZ, R18 ;  /* 0x000000ffff097224 */ /* 0x000fe200078e0012 */
[----:B------:R-:W-:Y:S01]  /*c8a0*/  MOV R8, R17 ;  /* 0x0000001100087202 */ /* 0x000fe20000000f00 */
[----:B------:R0:W-:Y:S01]  /*c8b0*/  STL [R1+0x60], R16 ;  /* 0x0000601001007387 */ /* 0x0001e20000100800 */
[----:B------:R-:W-:-:S03]  /*c8c0*/  MOV R17, R25 ;  /* 0x0000001900117202 */ /* 0x000fc60000000f00 */
[----:B------:R-:W-:Y:S04]  /*c8d0*/  STL.64 [R1+0x19e0], R10 ;  /* 0x0019e00a01007387 */ /* 0x000fe80000100a00 */
[----:B------:R1:W-:Y:S01]  /*c8e0*/  STL.64 [R1+0x19d8], R8 ;  /* 0x0019d80801007387 */ /* 0x0003e20000100a00 */
[----:B0-----:R-:W-:Y:S02]  /*c8f0*/  IMAD.MOV.U32 R16, RZ, RZ, R26 ;  /* 0x000000ffff107224 */ /* 0x001fe400078e001a */
[----:B-1----:R-:W-:Y:S01]  /*c900*/  IMAD.MOV.U32 R8, RZ, RZ, R29 ;  /* 0x000000ffff087224 */ /* 0x002fe200078e001d */
[----:B------:R-:W-:Y:S01]  /*c910*/  MOV R9, R2 ;  /* 0x0000000200097202 */ /* 0x000fe20000000f00 */
[----:B------:R-:W2:Y:S04]  /*c920*/  LDL.LU R29, [R1+0x1a90] ;  /* 0x001a9000011d7983 */ /* 0x000ea80000300800 */
[----:B------:R-:W3:Y:S04]  /*c930*/  LDL.LU R2, [R1+0x1a8c] ;  /* 0x001a8c0001027983 */ /* 0x000ee80000300800 */
[----:B------:R0:W-:Y:S04]  /*c940*/  STL.64 [R1+0x1a38], R16 ;  /* 0x001a381001007387 */ /* 0x0001e80000100a00 */
[----:B------:R-:W4:Y:S04]  /*c950*/  LDL.LU R12, [R1+0x110] ;  /* 0x00011000010c7983 */ /* 0x000f280000300800 */
[----:B------:R-:W4:Y:S04]  /*c960*/  LDL.LU R13, [R1+0x114] ;  /* 0x00011400010d7983 */ /* 0x000f280000300800 */
[----:B------:R-:W5:Y:S01]  /*c970*/  LDL.LU R14, [R1+0x118] ;  /* 0x00011800010e7983 */ /* 0x000f620000300800 */
[----:B0-----:R-:W-:-:S03]  /*c980*/  IMAD.MOV.U32 R16, RZ, RZ, R24 ;  /* 0x000000ffff107224 */ /* 0x001fc600078e0018 */
[----:B------:R-:W5:Y:S04]  /*c990*/  LDL.LU R15, [R1+0x11c] ;  /* 0x00011c00010f7983 */ /* 0x000f680000300800 */
[----:B------:R-:W2:Y:S01]  /*c9a0*/  LDL.LU.64 R24, [R1+0xc0] ;  /* 0x0000c00001187983 */ /* 0x000ea20000300a00 */
[----:B------:R-:W-:-:S03]  /*c9b0*/  MOV R17, R7 ;  /* 0x0000000700117202 */ /* 0x000fc60000000f00 */
[----:B--2---:R0:W-:Y:S04]  /*c9c0*/  STL.64 [R1+0x1a80], R24 ;  /* 0x001a801801007387 */ /* 0x0041e80000100a00 */
[----:B0-----:R-:W2:Y:S04]  /*c9d0*/  LDL.LU R24, [R1+0x160] ;  /* 0x0001600001187983 */ /* 0x001ea80000300800 */
[----:B------:R-:W2:Y:S04]  /*c9e0*/  LDL.LU R25, [R1+0x164] ;  /* 0x0001640001197983 */ /* 0x000ea80000300800 */
[----:B------:R-:W2:Y:S04]  /*c9f0*/  LDL.LU R26, [R1+0x168] ;  /* 0x00016800011a7983 */ /* 0x000ea80000300800 */
[----:B------:R-:W2:Y:S04]  /*ca00*/  LDL.LU R27, [R1+0x16c] ;  /* 0x00016c00011b7983 */ /* 0x000ea80000300800 */
[----:B------:R-:W-:Y:S04]  /*ca10*/  STL.64 [R1+0x1a50], R16 ;  /* 0x001a501001007387 */ /* 0x000fe80000100a00 */
[----:B-----5:R-:W-:Y:S04]  /*ca20*/  STL.64 [R1+0x1a30], R14 ;  /* 0x001a300e01007387 */ /* 0x020fe80000100a00 */
[----:B----4-:R0:W-:Y:S04]  /*ca30*/  STL.64 [R1+0x1a28], R12 ;  /* 0x001a280c01007387 */ /* 0x0101e80000100a00 */
[----:B0-----:R-:W4:Y:S04]  /*ca40*/  LDL.LU R12, [R1+0x120] ;  /* 0x00012000010c7983 */ /* 0x001f280000300800 */
[----:B------:R-:W4:Y:S04]  /*ca50*/  LDL.LU R13, [R1+0x124] ;  /* 0x00012400010d7983 */ /* 0x000f280000300800 */
[----:B------:R-:W5:Y:S01]  /*ca60*/  LDL.LU R14, [R1+0x128] ;  /* 0x00012800010e7983 */ /* 0x000f620000300800 */
[----:B------:R-:W-:Y:S01]  /*ca70*/  MOV R16, R6 ;  /* 0x0000000600107202 */ /* 0x000fe20000000f00 */
[----:B------:R-:W-:-:S02]  /*ca80*/  IMAD.MOV.U32 R17, RZ, RZ, R0 ;  /* 0x000000ffff117224 */ /* 0x000fc400078e0000 */
[----:B---3--:R-:W-:Y:S02]  /*ca90*/  IMAD.MOV.U32 R15, RZ, RZ, R2 ;  /* 0x000000ffff0f7224 */ /* 0x008fe400078e0002 */
[----:B------:R-:W3:Y:S04]  /*caa0*/  LDL.LU R2, [R1+0x1a88] ;  /* 0x001a880001027983 */ /* 0x000ee80000300800 */
[----:B------:R0:W-:Y:S04]  /*cab0*/  STL.64 [R1+0x1a78], R16 ;  /* 0x001a781001007387 */ /* 0x0001e80000100a00 */
[----:B0-----:R-:W2:Y:S04]  /*cac0*/  LDL.LU R16, [R1+0x150] ;  /* 0x0001500001107983 */ /* 0x001ea80000300800 */
[----:B------:R-:W2:Y:S04]  /*cad0*/  LDL.LU R17, [R1+0x154] ;  /* 0x0001540001117983 */ /* 0x000ea80000300800 */
[----:B------:R-:W3:Y:S04]  /*cae0*/  LDL.LU R18, [R1+0x158] ;  /* 0x0001580001127983 */ /* 0x000ee80000300800 */
[----:B------:R-:W3:Y:S04]  /*caf0*/  LDL.LU R19, [R1+0x15c] ;  /* 0x00015c0001137983 */ /* 0x000ee80000300800 */
[----:B-----5:R-:W-:Y:S04]  /*cb00*/  STL.64 [R1+0x1a48], R14 ;  /* 0x001a480e01007387 */ /* 0x020fe80000100a00 */
[----:B----4-:R0:W-:Y:S04]  /*cb10*/  STL.64 [R1+0x1a40], R12 ;  /* 0x001a400c01007387 */ /* 0x0101e80000100a00 */
[----:B0-----:R-:W4:Y:S04]  /*cb20*/  LDL.LU R12, [R1+0x130] ;  /* 0x00013000010c7983 */ /* 0x001f280000300800 */
[----:B------:R-:W4:Y:S04]  /*cb30*/  LDL.LU R13, [R1+0x134] ;  /* 0x00013400010d7983 */ /* 0x000f280000300800 */
[----:B------:R-:W5:Y:S04]  /*cb40*/  LDL.LU R14, [R1+0x138] ;  /* 0x00013800010e7983 */ /* 0x000f680000300800 */
[----:B------:R-:W5:Y:S01]  /*cb50*/  LDL.LU R15, [R1+0x13c] ;  /* 0x00013c00010f7983 */ /* 0x000f620000300800 */
[----:B--2---:R-:W-:Y:S11]  /*cb60*/  HMMA.16816.F32 R24, R20, R8, R24 ;  /* 0x000000081418723c */ /* 0x004ff60000001818 */
[----:B------:R-:W-:Y:S11]  /*cb70*/  @!UPT UIADD3 URZ, URZ, URZ, URZ ;  /* 0x0000003f3f3ff290 */ /* 0x000ff6000fffe03f */
[----:B------:R-:W-:Y:S02]  /*cb80*/  @!UPT UIADD3 URZ, URZ, URZ, URZ ;  /* 0x0000003f3f3ff290 */ /* 0x000fe4000fffe03f */
[----:B------:R-:W-:Y:S01]  /*cb90*/  IMAD.MOV.U32 R6, RZ, RZ, R25 ;  /* 0x000000ffff067224 */ /* 0x000fe200078e0019 */
[----:B-----5:R-:W-:Y:S04]  /*cba0*/  STL.64 [R1+0x1a60], R14 ;  /* 0x001a600e01007387 */ /* 0x020fe80000100a00 */
[----:B----4-:R0:W-:Y:S04]  /*cbb0*/  STL.64 [R1+0x1a58], R12 ;  /* 0x001a580c01007387 */ /* 0x0101e80000100a00 */
[----:B0-----:R-:W2:Y:S04]  /*cbc0*/  LDL.LU R12, [R1+0x140] ;  /* 0x00014000010c7983 */ /* 0x001ea80000300800 */
[----:B------:R-:W2:Y:S04]  /*cbd0*/  LDL.LU R13, [R1+0x144] ;  /* 0x00014400010d7983 */ /* 0x000ea80000300800 */
[----:B------:R-:W2:Y:S04]  /*cbe0*/  LDL.LU R14, [R1+0x148] ;  /* 0x00014800010e7983 */ /* 0x000ea80000300800 */
[----:B------:R0:W-:Y:S04]  /*cbf0*/  STL [R1+0x50], R24 ;  /* 0x0000501801007387 */ /* 0x0001e80000100800 */
[----:B0-----:R-:W4:Y:S01]  /*cc00*/  LDL.LU.64 R24, [R1+0x1a80] ;  /* 0x001a800001187983 */ /* 0x001f220000300a00 */
[----:B------:R-:W-:-:S05]  /*cc10*/  MOV R7, R26 ;  /* 0x0000001a00077202 */ /* 0x000fca0000000f00 */
[----:B------:R-:W-:Y:S04]  /*cc20*/  STL.64 [R1+0x1a00], R6 ;  /* 0x001a000601007387 */ /* 0x000fe80000100a00 */
[----:B------:R0:W-:Y:S01]  /*cc30*/  STL.64 [R1+0x19f8], R4 ;  /* 0x0019f80401007387 */ /* 0x0001e20000100a00 */
[----:B---3--:R-:W-:Y:S01]  /*cc40*/  MOV R15, R2 ;  /* 0x00000002000f7202 */ /* 0x008fe20000000f00 */
[----:B------:R-:W-:Y:S02]  /*cc50*/  IMAD.MOV.U32 R2, RZ, RZ, R27 ;  /* 0x000000ffff027224 */ /* 0x000fe400078e001b */
[----:B0-----:R-:W3:Y:S04]  /*cc60*/  LDL.LU R4, [R1+0x100] ;  /* 0x0001000001047983 */ /* 0x001ee80000300800 */
[----:B------:R-:W3:Y:S04]  /*cc70*/  LDL.LU R5, [R1+0x104] ;  /* 0x0001040001057983 */ /* 0x000ee80000300800 */
[----:B------:R-:W3:Y:S04]  /*cc80*/  LDL.LU R6, [R1+0x108] ;  /* 0x0001080001067983 */ /* 0x000ee80000300800 */
[----:B------:R-:W3:Y:S04]  /*cc90*/  LDL.LU R7, [R1+0x10c] ;  /* 0x00010c0001077983 */ /* 0x000ee80000300800 */
[----:B------:R0:W-:Y:S04]  /*cca0*/  STL.64 [R1+0x19f0], R8 ;  /* 0x0019f00801007387 */ /* 0x0001e80000100a00 */
[----:B0-----:R-:W5:Y:S01]  /*ccb0*/  LDL.LU R8, [R1+0xf0] ;  /* 0x0000f00001087983 */ /* 0x001f620000300800 */
[----:B----4-:R-:W-:Y:S03]  /*ccc0*/  HMMA.16816.F32 R20, R20, R24, R16 ;  /* 0x000000181414723c */ /* 0x010fe60000001810 */
[----:B------:R-:W2:Y:S04]  /*ccd0*/  LDL.LU.64 R16, [R1+0x1a78] ;  /* 0x001a780001107983 */ /* 0x000ea80000300a00 */
[----:B------:R-:W2:Y:S01]  /*cce0*/  LDL.LU.64 R26, [R1+0x1a70] ;  /* 0x001a7000011a7983 */ /* 0x000ea20000300a00 */
[----:B------:R-:W-:Y:S01]  /*ccf0*/  IMAD.MOV.U32 R19, RZ, RZ, R24 ;  /* 0x000000ffff137224 */ /* 0x000fe200078e0018 */
[----:B------:R-:W-:-:S02]  /*cd00*/  MOV R18, R25 ;  /* 0x0000001900127202 */ /* 0x000fc40000000f00 */
[----:B------:R-:W2:Y:S01]  /*cd10*/  LDL.LU.64 R24, [R1+0x1a68] ;  /* 0x001a680001187983 */ /* 0x000ea20000300a00 */
[----:B------:R-:W-:Y:S02]  /*cd20*/  MOV R9, R29 ;  /* 0x0000001d00097202 */ /* 0x000fe40000000f00 */
[----:B------:R-:W-:-:S10]  /*cd30*/  MOV R11, R3 ;  /* 0x00000003000b7202 */ /* 0x000fd40000000f00 */
[----:B------:R-:W-:Y:S01]  /*cd40*/  IMAD.MOV.U32 R29, RZ, RZ, R20 ;  /* 0x000000ffff1d7224 */ /* 0x000fe200078e0014 */
[----:B------:R-:W-:Y:S01]  /*cd50*/  MOV R3, R21 ;  /* 0x0000001500037202 */ /* 0x000fe20000000f00 */
[----:B------:R-:W-:Y:S01]  /*cd60*/  IMAD.MOV.U32 R20, RZ, RZ, R19 ;  /* 0x000000ffff147224 */ /* 0x000fe200078e0013 */
[----:B------:R-:W-:Y:S01]  /*cd70*/  MOV R21, R18 ;  /* 0x0000001200157202 */ /* 0x000fe20000000f00 */
[----:B------:R-:W-:Y:S01]  /*cd80*/  IMAD.MOV.U32 R10, RZ, RZ, R28 ;  /* 0x000000ffff0a7224 */ /* 0x000fe200078e001c */
[----:B------:R-:W-:Y:S01]  /*cd90*/  MOV R0, R23 ;  /* 0x0000001700007202 */ /* 0x000fe20000000f00 */
[----:B------:R-:W-:Y:S02]  /*cda0*/  IMAD.MOV.U32 R28, RZ, RZ, R22 ;  /* 0x000000ffff1c7224 */ /* 0x000fe400078e0016 */
[----:B------:R0:W-:Y:S04]  /*cdb0*/  STL.64 [R1+0x19e8], R20 ;  /* 0x0019e81401007387 */ /* 0x0001e80000100a00 */
[----:B0-----:R-:W4:Y:S04]  /*cdc0*/  LDL.LU R20, [R1+0xe0] ;  /* 0x0000e00001147983 */ /* 0x001f280000300800 */
[----:B------:R-:W4:Y:S04]  /*cdd0*/  LDL.LU R21, [R1+0xe4] ;  /* 0x0000e40001157983 */ /* 0x000f280000300800 */
[----:B------:R-:W4:Y:S04]  /*cde0*/  LDL.LU R22, [R1+0xe8] ;  /* 0x0000e80001167983 */ /* 0x000f280000300800 */
[----:B------:R-:W4:Y:S01]  /*cdf0*/  LDL.LU R23, [R1+0xec] ;  /* 0x0000ec0001177983 */ /* 0x000f220000300800 */
[C---:B--2---:R-:W-:Y:S03]  /*ce00*/  HMMA.16816.F32 R16, R24.reuse, R16, R12 ;  /* 0x000000101810723c */ /* 0x044fe6000000180c */
[----:B------:R-:W2:Y:S04]  /*ce10*/  LDL.LU.64 R14, [R1+0x1a60] ;  /* 0x001a6000010e7983 */ /* 0x000ea80000300a00 */
[----:B------:R-:W2:Y:S11]  /*ce20*/  LDL.LU.64 R12, [R1+0x1a58] ;  /* 0x001a5800010c7983 */ /* 0x000eb60000300a00 */
[----:B------:R-:W-:Y:S05]  /*ce30*/  @!UPT UIADD3 URZ, URZ, URZ, URZ ;  /* 0x0000003f3f3ff290 */ /* 0x000fea000fffe03f */
[----:B------:R0:W-:Y:S04]  /*ce40*/  STL.64 [R1+0x1e0], R16 ;  /* 0x0001e01001007387 */ /* 0x0001e80000100a00 */
[----:B------:R2:W-:Y:S04]  /*ce50*/  STL.64 [R1+0x1e8], R18 ;  /* 0x0001e81201007387 */ /* 0x0005e80000100a00 */
[----:B0-----:R-:W2:Y:S02]  /*ce60*/  LDL.LU.64 R16, [R1+0x1a50] ;  /* 0x001a500001107983 */ /* 0x001ea40000300a00 */
[C---:B--2---:R-:W-:Y:S02]  /*ce70*/  HMMA.16816.F32 R16, R24.reuse, R16, R12 ;  /* 0x000000101810723c */ /* 0x044fe4000000180c */
[----:B------:R-:W2:Y:S04]  /*ce80*/  LDL.LU.64 R14, [R1+0x1a48] ;  /* 0x001a4800010e7983 */ /* 0x000ea80000300a00 */
[----:B------:R-:W2:Y:S11]  /*ce90*/  LDL.LU.64 R12, [R1+0x1a40] ;  /* 0x001a4000010c7983 */ /* 0x000eb60000300a00 */
[----:B------:R-:W-:Y:S06]  /*cea0*/  @!UPT UIADD3 URZ, URZ, URZ, URZ ;  /* 0x0000003f3f3ff290 */ /* 0x000fec000fffe03f */
[----:B------:R0:W-:Y:S04]  /*ceb0*/  STL.64 [R1+0x1d0], R16 ;  /* 0x0001d01001007387 */ /* 0x0001e80000100a00 */
[----:B------:R2:W-:Y:S04]  /*cec0*/  STL.64 [R1+0x1d8], R18 ;  /* 0x0001d81201007387 */ /* 0x0005e80000100a00 */
[----:B0-----:R-:W2:Y:S02]  /*ced0*/  LDL.LU.64 R16, [R1+0x1a38] ;  /* 0x001a380001107983 */ /* 0x001ea40000300a00 */
[C---:B--2---:R-:W-:Y:S02]  /*cee0*/  HMMA.16816.F32 R16, R24.reuse, R16, R12 ;  /* 0x000000101810723c */ /* 0x044fe4000000180c */
[----:B------:R-:W2:Y:S04]  /*cef0*/  LDL.LU.64 R14, [R1+0x1a30] ;  /* 0x001a3000010e7983 */ /* 0x000ea80000300a00 */
[----:B------:R-:W2:Y:S11]  /*cf00*/  LDL.LU.64 R12, [R1+0x1a28] ;  /* 0x001a2800010c7983 */ /* 0x000eb60000300a00 */
[----:B------:R-:W-:Y:S06]  /*cf10*/  @!UPT UIADD3 URZ, URZ, URZ, URZ ;  /* 0x0000003f3f3ff290 */ /* 0x000fec000fffe03f */
[----:B------:R-:W-:Y:S04]  /*cf20*/  STL.64 [R1+0x1c0], R16 ;  /* 0x0001c01001007387 */ /* 0x000fe80000100a00 */
[----:B------:R0:W-:Y:S04]  /*cf30*/  STL.64 [R1+0x1c8], R18 ;  /* 0x0001c81201007387 */ /* 0x0001e80000100a00 */
[----:B0-----:R-:W2:Y:S04]  /*cf40*/  LDL.LU.64 R18, [R1+0x1a20] ;  /* 0x001a200001127983 */ /* 0x001ea80000300a00 */
[----:B------:R-:W2:Y:S02]  /*cf50*/  LDL.LU.64 R16, [R1+0x1a18] ;  /* 0x001a180001107983 */ /* 0x000ea40000300a00 */
[C---:B--2---:R-:W-:Y:S11]  /*cf60*/  HMMA.16816.F32 R12, R24.reuse, R16, R12 ;  /* 0x00000010180c723c */ /* 0x044ff6000000180c */
[----:B------:R-:W-:Y:S11]  /*cf70*/  @!UPT UIADD3 URZ, URZ, URZ, URZ ;  /* 0x0000003f3f3ff290 */ /* 0x000ff6000fffe03f */
[----:B------:R-:W-:Y:S01]  /*cf80*/  @!UPT UIADD3 URZ, URZ, URZ, URZ ;  /* 0x0000003f3f3ff290 */ /* 0x000fe2000fffe03f */
[----:B------:R-:W-:Y:S04]  /*cf90*/  STL.64 [R1+0x1b0], R12 ;  /* 0x0001b00c01007387 */ /* 0x000fe80000100a00 */
[----:B------:R0:W-:Y:S04]  /*cfa0*/  STL.64 [R1+0x1b8], R14 ;  /* 0x0001b80e01007387 */ /* 0x0001e80000100a00 */
[----:B0-----:R-:W2:Y:S04]  /*cfb0*/  LDL.LU.64 R14, [R1+0x1a10] ;  /* 0x001a1000010e7983 */ /* 0x001ea80000300a00 */
[----:B------:R-:W3:Y:S02]  /*cfc0*/  LDL.LU.64 R12, [R1+0x1a08] ;  /* 0x001a0800010c7983 */ /* 0x000ee40000300a00 */
[C---:B---3--:R-:W-:Y:S11]  /*cfd0*/  HMMA.16816.F32 R4, R24.reuse, R12, R4 ;  /* 0x0000000c1804723c */ /* 0x048ff60000001804 */
[----:B------:R-:W-:Y:S11]  /*cfe0*/  @!UPT UIADD3 URZ, URZ, URZ, URZ ;  /* 0x0000003f3f3ff290 */ /* 0x000ff6000fffe03f */
[----:B------:R-:W-:Y:S01]  /*cff0*/  @!UPT UIADD3 URZ, URZ, URZ, URZ ;  /* 0x0000003f3f3ff290 */ /* 0x000fe2000fffe03f */
[----:B------:R-:W-:Y:S04]  /*d000*/  STL.64 [R1+0x1a0], R4 ;  /* 0x0001a00401007387 */ /* 0x000fe80000100a00 */
[----:B------:R0:W-:Y:S04]  /*d010*/  STL.64 [R1+0x1a8], R6 ;  /* 0x0001a80601007387 */ /* 0x0001e80000100a00 */
[----:B0-----:R-:W3:Y:S04]  /*d020*/  LDL.LU.64 R6, [R1+0x1a00] ;  /* 0x001a000001067983 */ /* 0x001ee80000300a00 */
[----:B------:R-:W5:Y:S04]  /*d030*/  LDL.LU.64 R4, [R1+0x19f8] ;  /* 0x0019f80001047983 */ /* 0x000f680000300a00 */
[----:B--2---:R0:W-:Y:S04]  /*d040*/  STL.64 [R1+0x1968], R14 ;  /* 0x0019680e01007387 */ /* 0x0041e80000100a00 */
[----:B------:R-:W2:Y:S04]  /*d050*/  LDL.LU R12, [R1+0x40] ;  /* 0x00004000010c7983 */ /* 0x000ea80000300800 */
[----:B------:R-:W2:Y:S04]  /*d060*/  LDL.LU R13, [R1+0x44] ;  /* 0x00004400010d7983 */ /* 0x000ea80000300800 */
[----:B0-----:R-:W2:Y:S04]  /*d070*/  LDL.LU R14, [R1+0x48] ;  /* 0x00004800010e7983 */ /* 0x001ea80000300800 */
[----:B------:R-:W2:Y:S01]  /*d080*/  LDL.LU R15, [R1+0x4c] ;  /* 0x00004c00010f7983 */ /* 0x000ea20000300800 */
[C---:B-----5:R-:W-:Y:S11]  /*d090*/  HMMA.16816.F32 R8, R24.reuse, R4, R8 ;  /* 0x000000041808723c */ /* 0x060ff60000001808 */
[----:B------:R-:W-:Y:S11]  /*d0a0*/  @!UPT UIADD3 URZ, URZ, URZ, URZ ;  /* 0x0000003f3f3ff290 */ /* 0x000ff6000fffe03f */
[----:B------:R-:W-:Y:S01]  /*d0b0*/  @!UPT UIADD3 URZ, URZ, URZ, URZ ;  /* 0x0000003f3f3ff290 */ /* 0x000fe2000fffe03f */
[----:B------:R0:W-:Y:S04]  /*d0c0*/  STL.64 [R1+0x190], R8 ;  /* 0x0001900801007387 */ /* 0x0001e80000100a00 */
[----:B------:R4:W-:Y:S04]  /*d0d0*/  STL.64 [R1+0x198], R10 ;  /* 0x0001980a01007387 */ /* 0x0009e80000100a00 */
[----:B0-----:R-:W4:Y:S04]  /*d0e0*/  LDL.LU.64 R8, [R1+0x19f0] ;  /* 0x0019f00001087983 */ /* 0x001f280000300a00 */
[----:B------:R-:W5:Y:S01]  /*d0f0*/  LDL R5, [R1+0x424] ;  /* 0x0004240001057983 */ /* 0x000f620000100800 */
[C---:B----4-:R-:W-:Y:S03]  /*d100*/  HMMA.16816.F32 R8, R24.reuse, R8, R20 ;  /* 0x000000081808723c */ /* 0x050fe60000001814 */
[----:B------:R-:W2:Y:S11]  /*d110*/  LDL.LU.64 R20, [R1+0x19e8] ;  /* 0x0019e80001147983 */ /* 0x000eb60000300a00 */
[----:B------:R-:W-:Y:S09]  /*d120*/  @!UPT UIADD3 URZ, URZ, URZ, URZ ;  /* 0x0000003f3f3ff290 */ /* 0x000ff2000fffe03f */
[----:B------:R-:W-:Y:S04]  /*d130*/  STL.64 [R1+0x180], R8 ;  /* 0x0001800801007387 */ /* 0x000fe80000100a00 */
[----:B------:R0:W-:Y:S04]  /*d140*/  STL.64 [R1+0x188], R10 ;  /* 0x0001880a01007387 */ /* 0x0001e80000100a00 */
[----:B0-----:R-:W4:Y:S04]  /*d150*/  LDL.LU.64 R10, [R1+0x19e0] ;  /* 0x0019e000010a7983 */ /* 0x001f280000300a00 */
[----:B------:R-:W3:Y:S01]  /*d160*/  LDL.LU.64 R8, [R1+0x19d8] ;  /* 0x0019d80001087983 */ /* 0x000ee20000300a00 */
[----:B--2---:R-:W-:Y:S03]  /*d170*/  HMMA.16816.F32 R12, R24, R20, R12 ;  /* 0x00000014180c723c */ /* 0x004fe6000000180c */
[----:B-----5:R-:W0:Y:S11]  /*d180*/  LDSM.16.MT88.4 R20, [R5+0x3080] ;  /* 0x003080000514783b */ /* 0x020e360000004200 */
[----:B------:R-:W-:Y:S10]  /*d190*/  @!UPT UIADD3 URZ, URZ, URZ, URZ ;  /* 0x0000003f3f3ff290 */ /* 0x000ff4000fffe03f */
[----:B------:R-:W-:Y:S01]  /*d1a0*/  IMAD.MOV.U32 R17, RZ, RZ, R13 ;  /* 0x000000ffff117224 */ /* 0x000fe200078e000d */
[----:B------:R-:W-:Y:S01]  /*d1b0*/  MOV R16, R14 ;  /* 0x0000000e00107202 */ /* 0x000fe20000000f00 */
[----:B------:R-:W-:Y:S04]  /*d1c0*/  STL [R1+0x170], R12 ;  /* 0x0001700c01007387 */ /* 0x000fe80000100800 */
[----:B------:R1:W-:Y:S04]  /*d1d0*/  STL.64 [R1+0x1980], R18 ;  /* 0x0019801201007387 */ /* 0x0003e80000100a00 */
[----:B------:R-:W-:Y:S04]  /*d1e0*/  STL.64 [R1+0x1978], R16 ;  /* 0x0019781001007387 */ /* 0x000fe80000100a00 */
[----:B-1----:R-:W2:Y:S04]  /*d1f0*/  LDL.LU.64 R18, [R1+0x8] ;  /* 0x0000080001127983 */ /* 0x002ea80000300a00 */
[----:B--2---:R1:W-:Y:S04]  /*d200*/  STL.64 [R1+0x1998], R18 ;  /* 0x0019981201007387 */ /* 0x0043e80000100a00 */
[----:B-1----:R-:W2:Y:S01]  /*d210*/  LDL.64 R18, [R1+0x18] ;  /* 0x0000180001127983 */ /* 0x002ea20000100a00 */
[----:B------:R-:W-:-:S03]  /*d220*/  IMAD.MOV.U32 R4, RZ, RZ, R15 ;  /* 0x000000ffff047224 */ /* 0x000fc600078e000f */
[----:B--2---:R1:W-:Y:S04]  /*d230*/  STL.64 [R1+0x19b0], R18 ;  /* 0x0019b01201007387 */ /* 0x0043e80000100a00 */
[----:B-1----:R-:W2:Y:S04]  /*d240*/  LDL R18, [R1+0x28] ;  /* 0x0000280001127983 */ /* 0x002ea80000100800 */
[----:B------:R-:W2:Y:S04]  /*d250*/  LDL R19, [R1+0x2c] ;  /* 0x00002c0001137983 */ /* 0x000ea80000100800 */
[----:B------:R-:W5:Y:S04]  /*d260*/  LDL.LU R12, [R1+0x80] ;  /* 0x00008000010c7983 */ /* 0x000f680000300800 */
[----:B------:R-:W5:Y:S04]  /*d270*/  LDL.LU R13, [R1+0x84] ;  /* 0x00008400010d7983 */ /* 0x000f680000300800 */
[----:B------:R-:W2:Y:S04]  /*d280*/  LDL.LU R14, [R1+0x88] ;  /* 0x00008800010e7983 */ /* 0x000ea80000300800 */
[----:B------:R-:W2:Y:S04]  /*d290*/  LDL.LU R15, [R1+0x8c] ;  /* 0x00008c00010f7983 */ /* 0x000ea80000300800 */
[----:B--2---:R-:W-:Y:S04]  /*d2a0*/  STL.64 [R1+0x1990], R14 ;  /* 0x0019900e01007387 */ /* 0x004fe80000100a00 */
[----:B-----5:R1:W-:Y:S04]  /*d2b0*/  STL.64 [R1+0x1988], R12 ;  /* 0x0019880c01007387 */ /* 0x0203e80000100a00 */
[----:B-1----:R-:W2:Y:S04]  /*d2c0*/  LDL.LU R12, [R1+0x90] ;  /* 0x00009000010c7983 */ /* 0x002ea80000300800 */
[----:B------:R-:W2:Y:S04]  /*d2d0*/  LDL.LU R13, [R1+0x94] ;  /* 0x00009400010d7983 */ /* 0x000ea80000300800 */
[----:B------:R-:W5:Y:S04]  /*d2e0*/  LDL.LU R14, [R1+0x98] ;  /* 0x00009800010e7983 */ /* 0x000f680000300800 */
[----:B------:R-:W5:Y:S04]  /*d2f0*/  LDL.LU R15, [R1+0x9c] ;  /* 0x00009c00010f7983 */ /* 0x000f680000300800 */
[----:B-----5:R-:W-:Y:S04]  /*d300*/  STL.64 [R1+0x19a8], R14 ;  /* 0x0019a80e01007387 */ /* 0x020fe80000100a00 */
[----:B--2---:R1:W-:Y:S04]  /*d310*/  STL.64 [R1+0x19a0], R12 ;  /* 0x0019a00c01007387 */ /* 0x0043e80000100a00 */
        /* <DEDUP_REMOVED lines=8> */
[----:B------:R-:W2:Y:S04]  /*d3a0*/  LDL.LU R14, [R1+0xd8] ;  /* 0x0000d800010e7983 */ /* 0x000ea80000300800 */
[----:B------:R-:W2:Y:S04]  /*d3b0*/  LDL.LU R15, [R1+0xdc] ;  /* 0x0000dc00010f7983 */ /* 0x000ea80000300800 */
[----:B------:R-:W5:Y:S01]  /*d3c0*/  LDL.LU.64 R26, [R1+0xb8] ;  /* 0x0000b800011a7983 */ /* 0x000f620000300a00 */
[----:B---3--:R-:W-:-:S03]  /*d3d0*/  MOV R25, R8 ;  /* 0x0000000800197202 */ /* 0x008fc60000000f00 */
[----:B-----5:R1:W-:Y:S04]  /*d3e0*/  STL.64 [R1+0x1950], R26 ;  /* 0x0019501a01007387 */ /* 0x0203e80000100a00 */
[----:B------:R-:W3:Y:S04]  /*d3f0*/  LDL.LU R24, [R1+0x60] ;  /* 0x0000600001187983 */ /* 0x000ee80000300800 */
[----:B------:R-:W2:Y:S01]  /*d400*/  LDL.LU R8, [R1+0x19d4] ;  /* 0x0019d40001087983 */ /* 0x000ea20000300800 */
[----:B-1----:R-:W-:Y:S01]  /*d410*/  IMAD.MOV.U32 R26, RZ, RZ, R9 ;  /* 0x000000ffff1a7224 */ /* 0x002fe200078e0009 */
[----:B----4-:R-:W-:-:S02]  /*d420*/  MOV R27, R10 ;  /* 0x0000000a001b7202 */ /* 0x010fc40000000f00 */
[----:B------:R-:W2:Y:S04]  /*d430*/  LDL.LU R9, [R1+0x19d0] ;  /* 0x0019d00001097983 */ /* 0x000ea80000300800 */
[----:B------:R-:W2:Y:S04]  /*d440*/  LDL.LU R10, [R1+0x19cc] ;  /* 0x0019cc00010a7983 */ /* 0x000ea80000300800 */
[----:B------:R-:W-:Y:S04]  /*d450*/  STL.64 [R1+0x1960], R26 ;  /* 0x0019601a01007387 */ /* 0x000fe80000100a00 */
[----:B---3--:R1:W-:Y:S02]  /*d460*/  STL.64 [R1+0x1958], R24 ;  /* 0x0019581801007387 */ /* 0x0083e40000100a00 */
[----:B-1----:R-:W-:-:S02]  /*d470*/  IMAD.MOV.U32 R24, RZ, RZ, R11 ;  /* 0x000000ffff187224 */ /* 0x002fc400078e000b */
[----:B------:R-:W2:Y:S04]  /*d480*/  LDL.LU R11, [R1+0x19c8] ;  /* 0x0019c800010b7983 */ /* 0x000ea80000300800 */
[----:B------:R-:W3:Y:S04]  /*d490*/  LDL.LU R25, [R1+0x74] ;  /* 0x0000740001197983 */ /* 0x000ee80000300800 */
[----:B------:R-:W3:Y:S04]  /*d4a0*/  LDL.LU R26, [R1+0x78] ;  /* 0x00007800011a7983 */ /* 0x000ee80000300800 */
[----:B------:R-:W3:Y:S04]  /*d4b0*/  LDL.LU R27, [R1+0x7c] ;  /* 0x00007c00011b7983 */ /* 0x000ee80000300800 */
[----:B------:R-:W-:Y:S04]  /*d4c0*/  STL [R1+0x1928], R4 ;  /* 0x0019280401007387 */ /* 0x000fe80000100800 */
[----:B0-----:R-:W-:Y:S04]  /*d4d0*/  STL [R1+0x1930], R22 ;  /* 0x0019301601007387 */ /* 0x001fe80000100800 */
        /* <DEDUP_REMOVED lines=8> */
[C---:B--2---:R-:W-:Y:S01]  /*d560*/  HMMA.16816.F32 R12, R8.reuse, R18, R12 ;  /* 0x00000012080c723c */ /* 0x044fe2000000180c */
[----:B------:R-:W-:Y:S11]  /*d570*/  MOV R4, R19 ;  /* 0x0000001300047202 */ /* 0x000ff60000000f00 */
[----:B------:R-:W-:Y:S11]  /*d580*/  @!UPT UIADD3 URZ, URZ, URZ, URZ ;  /* 0x0000003f3f3ff290 */ /* 0x000ff6000fffe03f */
[----:B------:R-:W-:Y:S04]  /*d590*/  STL.64 [R1+0x140], R12 ;  /* 0x0001400c01007387 */ /* 0x000fe80000100a00 */
[----:B------:R0:W-:Y:S04]  /*d5a0*/  STL.64 [R1+0x148], R14 ;  /* 0x0001480e01007387 */ /* 0x0001e80000100a00 */
[----:B0-----:R-:W2:Y:S04]  /*d5b0*/  LDL.LU.64 R14, [R1+0x19a8] ;  /* 0x0019a800010e7983 */ /* 0x001ea80000300a00 */
[----:B------:R-:W2:Y:S04]  /*d5c0*/  LDL.LU.64 R12, [R1+0x19a0] ;  /* 0x0019a000010c7983 */ /* 0x000ea80000300a00 */
[----:B------:R-:W2:Y:S02]  /*d5d0*/  LDL.LU.64 R18, [R1+0x1998] ;  /* 0x0019980001127983 */ /* 0x000ea40000300a00 */
[C---:B--2---:R-:W-:Y:S01]  /*d5e0*/  HMMA.16816.F32 R12, R8.reuse, R18, R12 ;  /* 0x00000012080c723c */ /* 0x044fe2000000180c */
[----:B------:R-:W-:Y:S01]  /*d5f0*/  IMAD.MOV.U32 R22, RZ, RZ, R18 ;  /* 0x000000ffff167224 */ /* 0x000fe200078e0012 */
[----:B------:R-:W-:Y:S11]  /*d600*/  MOV R23, R19 ;  /* 0x0000001300177202 */ /* 0x000ff60000000f00 */
[----:B------:R-:W-:Y:S10]  /*d610*/  @!UPT UIADD3 URZ, URZ, URZ, URZ ;  /* 0x0000003f3f3ff290 */ /* 0x000ff4000fffe03f */
[----:B------:R-:W-:Y:S04]  /*d620*/  STL.64 [R1+0x130], R12 ;  /* 0x0001300c01007387 */ /* 0x000fe80000100a00 */
[----:B------:R0:W-:Y:S04]  /*d630*/  STL.64 [R1+0x138], R14 ;  /* 0x0001380e01007387 */ /* 0x0001e80000100a00 */
[----:B0-----:R-:W2:Y:S04]  /*d640*/  LDL.LU.64 R14, [R1+0x1990] ;  /* 0x00199000010e7983 */ /* 0x001ea80000300a00 */
[----:B------:R-:W2:Y:S04]  /*d650*/  LDL.LU.64 R12, [R1+0x1988] ;  /* 0x00198800010c7983 */ /* 0x000ea80000300a00 */
[----:B------:R-:W2:Y:S04]  /*d660*/  LDL.LU.64 R18, [R1+0x1980] ;  /* 0x0019800001127983 */ /* 0x000ea80000300a00 */
[----:B------:R-:W4:Y:S04]  /*d670*/  LDL.LU.64 R16, [R1+0x1978] ;  /* 0x0019780001107983 */ /* 0x000f280000300a00 */
[----:B------:R0:W-:Y:S04]  /*d680*/  STL.64 [R1+0x1940], R22 ;  /* 0x0019401601007387 */ /* 0x0001e80000100a00 */
[----:B------:R1:W-:Y:S04]  /*d690*/  STL.64 [R1+0x1938], R20 ;  /* 0x0019381401007387 */ /* 0x0003e80000100a00 */
[----:B0-----:R-:W5:Y:S01]  /*d6a0*/  LDL.LU.64 R22, [R1+0xc8] ;  /* 0x0000c80001167983 */ /* 0x001f620000300a00 */
[----:B-1----:R-:W-:Y:S01]  /*d6b0*/  IMAD.MOV.U32 R21, RZ, RZ, R6 ;  /* 0x000000ffff157224 */ /* 0x002fe200078e0006 */
[----:B--2---:R-:W-:Y:S02]  /*d6c0*/  HMMA.16816.F32 R12, R8, R18, R12 ;  /* 0x00000012080c723c */ /* 0x004fe4000000180c */
[----:B-----5:R0:W-:Y:S04]  /*d6d0*/  STL.64 [R1+0x1948], R22 ;  /* 0x0019481601007387 */ /* 0x0201e80000100a00 */
[----:B------:R-:W2:Y:S04]  /*d6e0*/  LDL.LU R20, [R1+0x50] ;  /* 0x0000500001147983 */ /* 0x000ea80000300800 */
[----:B------:R-:W5:Y:S01]  /*d6f0*/  LDL.LU R6, [R1+0x1974] ;  /* 0x0019740001067983 */ /* 0x000f620000300800 */
[----:B0-----:R-:W-:-:S03]  /*d700*/  MOV R22, R7 ;  /* 0x0000000700167202 */ /* 0x001fc60000000f00 */
[----:B------:R-:W5:Y:S09]  /*d710*/  LDL.LU R7, [R1+0x1970] ;  /* 0x0019700001077983 */ /* 0x000f720000300800 */
[----:B------:R-:W-:Y:S04]  /*d720*/  STL.64 [R1+0x120], R12 ;  /* 0x0001200c01007387 */ /* 0x000fe80000100a00 */
[----:B------:R0:W-:Y:S04]  /*d730*/  STL.64 [R1+0x128], R14 ;  /* 0x0001280e01007387 */ /* 0x0001e80000100a00 */
[----:B0-----:R-:W3:Y:S04]  /*d740*/  LDL.LU.64 R14, [R1+0x1968] ;  /* 0x00196800010e7983 */ /* 0x001ee80000300a00 */
[----:B------:R-:W-:Y:S01]  /*d750*/  STL.64 [R1+0x18e0], R18 ;  /* 0x0018e01201007387 */ /* 0x000fe20000100a00 */
[C---:B---3--:R-:W-:Y:S11]  /*d760*/  HMMA.16816.F32 R24, R8.reuse, R14, R24 ;  /* 0x0000000e0818723c */ /* 0x048ff60000001818 */
[----:B------:R-:W-:Y:S11]  /*d770*/  @!UPT UIADD3 URZ, URZ, URZ, URZ ;  /* 0x0000003f3f3ff290 */ /* 0x000ff6000fffe03f */
[----:B------:R-:W-:Y:S01]  /*d780*/  @!UPT UIADD3 URZ, URZ, URZ, URZ ;  /* 0x0000003f3f3ff290 */ /* 0x000fe2000fffe03f */
[----:B------:R-:W-:Y:S04]  /*d790*/  STL.64 [R1+0x110], R24 ;  /* 0x0001101801007387 */ /* 0x000fe80000100a00 */
[----:B------:R0:W-:Y:S04]  /*d7a0*/  STL.64 [R1+0x118], R26 ;  /* 0x0001181a01007387 */ /* 0x0001e80000100a00 */
[----:B0-----:R-:W5:Y:S04]  /*d7b0*/  LDL.LU.64 R26, [R1+0x1960] ;  /* 0x00196000011a7983 */ /* 0x001f680000300a00 */
[----:B------:R-:W5:Y:S02]  /*d7c0*/  LDL.LU.64 R24, [R1+0x1958] ;  /* 0x0019580001187983 */ /* 0x000f640000300a00 */
[----:B-----5:R-:W-:Y:S11]  /*d7d0*/  HMMA.16816.F32 R24, R8, R6, R24 ;  /* 0x000000060818723c */ /* 0x020ff60000001818 */
[----:B------:R-:W-:Y:S11]  /*d7e0*/  @!UPT UIADD3 URZ, URZ, URZ, URZ ;  /* 0x0000003f3f3ff290 */ /* 0x000ff6000fffe03f */
[----:B------:R-:W-:Y:S01]  /*d7f0*/  @!UPT UIADD3 URZ, URZ, URZ, URZ ;  /* 0x0000003f3f3ff290 */ /* 0x000fe2000fffe03f */
[----:B------:R-:W-:Y:S04]  /*d800*/  STL.64 [R1+0xf0], R24 ;  /* 0x0000f01801007387 */ /* 0x000fe80000100a00 */
[----:B------:R0:W-:Y:S04]  /*d810*/  STL.64 [R1+0xf8], R26 ;  /* 0x0000f81a01007387 */ /* 0x0001e80000100a00 */
[----:B0-----:R-:W2:Y:S01]  /*d820*/  LDL.LU.64 R26, [R1+0x1950] ;  /* 0x00195000011a7983 */ /* 0x001ea20000300a00 */
[----:B------:R-:W-:-:S03]  /*d830*/  IMAD.MOV.U32 R23, RZ, RZ, R2 ;  /* 0x000000ffff177224 */ /* 0x000fc600078e0002 */
[----:B------:R-:W0:Y:S04]  /*d840*/  S2R R2, SR_TID.X ;  /* 0x0000000000027919 */ /* 0x000e280000002100 */
[----:B--2---:R-:W-:Y:S11]  /*d850*/  HMMA.16816.F32 R20, R8, R26, R20 ;  /* 0x0000001a0814723c */ /* 0x004ff60000001814 */
[----:B------:R-:W-:Y:S11]  /*d860*/  @!UPT UIADD3 URZ, URZ, URZ, URZ ;  /* 0x0000003f3f3ff290 */ /* 0x000ff6000fffe03f */
[----:B------:R-:W-:Y:S01]  /*d870*/  @!UPT UIADD3 URZ, URZ, URZ, URZ ;  /* 0x0000003f3f3ff290 */ /* 0x000fe2000fffe03f */
[----:B------:R-:W-:Y:S04]  /*d880*/  STL.64 [R1+0x70], R20 ;  /* 0x0000701401007387 */ /* 0x000fe80000100a00 */
[----:B------:R1:W-:Y:S04]  /*d890*/  STL.64 [R1+0x78], R22 ;  /* 0x0000781601007387 */ /* 0x0003e80000100a00 */
[----:B-1----:R-:W2:Y:S01]  /*d8a0*/  LDL.LU.64 R22, [R1+0x1948] ;  /* 0x0019480001167983 */ /* 0x002ea20000300a00 */
[----:B------:R-:W-:Y:S01]  /*d8b0*/  MOV R13, R26 ;  /* 0x0000001a000d7202 */ /* 0x000fe20000000f00 */
[----:B------:R-:W-:-:S02]  /*d8c0*/  IMAD.MOV.U32 R12, RZ, RZ, R27 ;  /* 0x000000ffff0c7224 */ /* 0x000fc400078e001b */
[----:B------:R-:W-:Y:S04]  /*d8d0*/  STL.64 [R1+0x18d8], R14 ;  /* 0x0018d80e01007387 */ /* 0x000fe80000100a00 */
[----:B------:R1:W-:Y:S01]  /*d8e0*/  STL.64 [R1+0x18d0], R12 ;  /* 0x0018d00c01007387 */ /* 0x0003e20000100a00 */
[C---:B0-----:R-:W-:Y:S01]  /*d8f0*/  SHF.L.U32 R27, R2.reuse, 0x1, RZ ;  /* 0x00000001021b7819 */ /* 0x041fe200000006ff */
[----:B-1----:R-:W-:Y:S01]  /*d900*/  IMAD.MOV.U32 R13, RZ, RZ, R3 ;  /* 0x000000ffff0d7224 */ /* 0x002fe200078e0003 */
[----:B------:R-:W-:Y:S01]  /*d910*/  LOP3.LUT R3, R2, 0x7, RZ, 0xc0, !PT ;  /* 0x0000000702037812 */ /* 0x000fe200078ec0ff */
[----:B------:R-:W-:-:S04]  /*d920*/  IMAD.MOV.U32 R15, RZ, RZ, R0 ;  /* 0x000000ffff0f7224 */ /* 0x000fc800078e0000 */
[----:B------:R-:W-:Y:S01]  /*d930*/  IMAD R0, R3, 0x110, RZ ;  /* 0x0000011003007824 */ /* 0x000fe200078e02ff */
[----:B------:R-:W-:-:S04]  /*d940*/  MOV R12, R29 ;  /* 0x0000001d000c7202 */ /* 0x000fc80000000f00 */
[----:B------:R-:W-:Y:S02]  /*d950*/  LOP3.LUT R19, R0, 0x30, R27, 0x78, !PT ;  /* 0x0000003000137812 */ /* 0x000fe400078e781b */
[----:B------:R-:W0:Y:S01]  /*d960*/  LDSM.16.MT88.4 R24, [R5+0x4000] ;  /* 0x004000000518783b */ /* 0x000e220000004200 */
[----:B------:R-:W-:-:S07]  /*d970*/  MOV R14, R28 ;  /* 0x0000001c000e7202 */ /* 0x000fce0000000f00 */
[----:B--2---:R-:W-:Y:S07]  /*d980*/  HMMA.16816.F32 R8, R8, R22, R12 ;  /* 0x000000160808723c */ /* 0x004fee000000180c */
[----:B------:R-:W-:Y:S01]  /*d990*/  IMAD.MOV.U32 R13, RZ, RZ, R22 ;  /* 0x000000ffff0d7224 */ /* 0x000fe200078e0016 */
[----:B------:R-:W-:Y:S02]  /*d9a0*/  MOV R12, R23 ;  /* 0x00000017000c7202 */ /* 0x000fe40000000f00 */
[----:B------:R-:W2:Y:S04]  /*d9b0*/  LDL.LU.64 R22, [R1+0x1940] ;  /* 0x0019400001167983 */ /* 0x000ea80000300a00 */
[----:B------:R-:W3:Y:S10]  /*d9c0*/  LDL.LU.64 R20, [R1+0x1938] ;  /* 0x0019380001147983 */ /* 0x000ef40000300a00 */
[----:B------:R-:W-:Y:S01]  /*d9d0*/  IMAD.MOV.U32 R29, RZ, RZ, R8 ;  /* 0x000000ffff1d7224 */ /* 0x000fe200078e0008 */
[----:B------:R-:W-:-:S04]  /*d9e0*/  MOV R28, R9 ;  /* 0x00000009001c7202 */ /* 0x000fc80000000f00 */
[----:B------:R-:W-:Y:S01]  /*d9f0*/  STL [R1+0x1878], R29 ;  /* 0x0018781d01007387 */ /* 0x000fe20000100800 */
[----:B------:R-:W-:-:S03]  /*da00*/  IMAD.MOV.U32 R3, RZ, RZ, R10 ;  /* 0x000000ffff037224 */ /* 0x000fc600078e000a */
[----:B0-----:R-:W-:Y:S01]  /*da10*/  STL.64 [R1+0x1888], R26 ;  /* 0x0018881a01007387 */ /* 0x001fe20000100a00 */
[----:B------:R-:W-:-:S03]  /*da20*/  MOV R2, R11 ;  /* 0x0000000b00027202 */ /* 0x000fc60000000f00 */
[----:B------:R-:W-:Y:S04]  /*da30*/  STL.64 [R1+0x1880], R24 ;  /* 0x0018801801007387 */ /* 0x000fe80000100a00 */
[----:B------:R-:W0:Y:S04]  /*da40*/  LDSM.16.M88.4 R24, [R19+0x8080] ;  /* 0x008080001318783b */ /* 0x000e280000000200 */
[----:B------:R-:W1:Y:S04]  /*da50*/  LDSM.16.M88.4 R8, [R19+0x8880] ;  /* 0x008880001308783b */ /* 0x000e680000000200 */
[----:B0-----:R-:W-:Y:S04]  /*da60*/  STL.64 [R1+0x1f0], R24 ;  /* 0x0001f01801007387 */ /* 0x001fe80000100a00 */
[----:B------:R-:W-:Y:S04]  /*da70*/  STL.64 [R1+0x1f8], R26 ;  /* 0x0001f81a01007387 */ /* 0x000fe80000100a00 */
[----:B------:R-:W0:Y:S04]  /*da80*/  LDSM.16.M88.4 R24, [R19+0x9080] ;  /* 0x009080001318783b */ /* 0x000e280000000200 */
[----:B-1----:R-:W-:Y:S04]  /*da90*/  STL.64 [R1+0x80], R8 ;  /* 0x0000800801007387 */ /* 0x002fe80000100a00 */
[----:B------:R-:W-:Y:S04]  /*daa0*/  STL.64 [R1+0x88], R10 ;  /* 0x0000880a01007387 */ /* 0x000fe80000100a00 */
[----:B------:R-:W1:Y:S04]  /*dab0*/  LDSM.16.M88.4 R8, [R19+0x9880] ;  /* 0x009880001308783b */ /* 0x000e680000000200 */
[----:B0-----:R-:W-:Y:S04]  /*dac0*/  STL.64 [R1+0xa0], R24 ;  /* 0x0000a01801007387 */ /* 0x001fe80000100a00 */
[----:B------:R-:W-:Y:S04]  /*dad0*/  STL.64 [R1+0xa8], R26 ;  /* 0x0000a81a01007387 */ /* 0x000fe80000100a00 */
[----:B------:R-:W0:Y:S04]  /*dae0*/  LDSM.16.M88.4 R24, [R19+0xa080] ;  /* 0x00a080001318783b */ /* 0x000e280000000200 */
[----:B-1----:R-:W-:Y:S04]  /*daf0*/  STL.64 [R1+0xe0], R8 ;  /* 0x0000e00801007387 */ /* 0x002fe80000100a00 */
[----:B------:R-:W-:Y:S04]  /*db00*/  STL.64 [R1+0xe8], R10 ;  /* 0x0000e80a01007387 */ /* 0x000fe80000100a00 */
[----:B------:R-:W1:Y:S04]  /*db10*/  LDSM.16.M88.4 R8, [R19+0xa880] ;  /* 0x00a880001308783b */ /* 0x000e680000000200 */
[----:B0-----:R1:W-:Y:S04]  /*db20*/  STL.64 [R1+0xd0], R24 ;  /* 0x0000d01801007387 */ /* 0x0013e80000100a00 */
[----:B------:R-:W-:Y:S01]  /*db30*/  STL.64 [R1+0xd8], R26 ;  /* 0x0000d81a01007387 */ /* 0x000fe20000100a00 */
[----:B-1----:R-:W-:-:S03]  /*db40*/  IMAD.MOV.U32 R25, RZ, RZ, R8 ;  /* 0x000000ffff197224 */ /* 0x002fc600078e0008 */
[----:B------:R-:W-:Y:S01]  /*db50*/  STL.64 [R1+0x108], R10 ;  /* 0x0001080a01007387 */ /* 0x000fe20000100a00 */
[----:B------:R-:W-:-:S03]  /*db60*/  MOV R24, R9 ;  /* 0x0000000900187202 */ /* 0x000fc60000000f00 */
[----:B------:R-:W0:Y:S02]  /*db70*/  LDSM.16.M88.4 R8, [R19+0xb080] ;  /* 0x00b080001308783b */ /* 0x000e240000000200 */
[----:B0-----:R-:W-:Y:S02]  /*db80*/  IMAD.MOV.U32 R29, RZ, RZ, R8 ;  /* 0x000000ffff1d7224 */ /* 0x001fe400078e0008 */
[----:B------:R-:W-:Y:S01]  /*db90*/  STL.64 [R1+0x158], R10 ;  /* 0x0001580a01007387 */ /* 0x000fe20000100a00 */
[----:B------:R-:W-:-:S03]  /*dba0*/  MOV R0, R9 ;  /* 0x0000000900007202 */ /* 0x000fc60000000f00 */
[----:B------:R-:W0:Y:S01]  /*dbb0*/  LDSM.16.M88.4 R8, [R19+0xb880] ;  /* 0x00b880001308783b */ /* 0x000e220000000200 */
[----:B------:R-:W-:Y:S01]  /*dbc0*/  MOV R27, R12 ;  /* 0x0000000c001b7202 */ /* 0x000fe20000000f00 */
[----:B------:R-:W-:Y:S02]  /*dbd0*/  IMAD.MOV.U32 R26, RZ, RZ, R13 ;  /* 0x000000ffff1a7224 */ /* 0x000fe400078e000d */
[----:B0-----:R-:W-:Y:S04]  /*dbe0*/  STL.64 [R1+0x200], R8 ;  /* 0x0002000801007387 */ /* 0x001fe80000100a00 */
[----:B------:R-:W-:Y:S04]  /*dbf0*/  STL.64 [R1+0x208], R10 ;  /* 0x0002080a01007387 */ /* 0x000fe80000100a00 */
[----:B------:R-:W5:Y:S04]  /*dc00*/  LDL.LU R12, [R1+0x1b0] ;  /* 0x0001b000010c7983 */ /* 0x000f680000300800 */
[----:B------:R-:W5:Y:S04]  /*dc10*/  LDL.LU R13, [R1+0x1b4] ;  /* 0x0001b400010d7983 */ /* 0x000f680000300800 */
[----:B------:R-:W3:Y:S04]  /*dc20*/  LDL.LU R14, [R1+0x1b8] ;  /* 0x0001b800010e7983 */ /* 0x000ee80000300800 */
[----:B------:R-:W3:Y:S04]  /*dc30*/  LDL.LU R15, [R1+0x1bc] ;  /* 0x0001bc00010f7983 */ /* 0x000ee80000300800 */
[----:B------:R-:W0:Y:S01]  /*dc40*/  LDSM.16.MT88.4 R8, [R5+0x4080] ;  /* 0x004080000508783b */ /* 0x000e220000004200 */
[----:B--2---:R-:W-:Y:S01]  /*dc50*/  IMAD.MOV.U32 R18, RZ, RZ, R22 ;  /* 0x000000ffff127224 */ /* 0x004fe200078e0016 */
[----:B------:R-:W-:-:S02]  /*dc60*/  MOV R19, R23 ;  /* 0x0000001700137202 */ /* 0x000fc40000000f00 */
[----:B---3--:R-:W-:Y:S04]  /*dc70*/  STL.64 [R1+0x18f0], R14 ;  /* 0x0018f00e01007387 */ /* 0x008fe80000100a00 */
[----:B-----5:R-:W-:Y:S04]  /*dc80*/  STL.64 [R1+0x18e8], R12 ;  /* 0x0018e80c01007387 */ /* 0x020fe80000100a00 */
[----:B------:R-:W2:Y:S04]  /*dc90*/  LDL.LU R22, [R1+0x1930] ;  /* 0x0019300001167983 */ /* 0x000ea80000300800 */
[----:B------:R-:W2:Y:S04]  /*dca0*/  LDL.LU R23, [R1+0x192c] ;  /* 0x00192c0001177983 */ /* 0x000ea80000300800 */
[----:B------:R-:W-:Y:S04]  /*dcb0*/  STL.64 [R1+0x1900], R18 ;  /* 0x0019001201007387 */ /* 0x000fe80000100a00 */
[----:B----4-:R1:W-:Y:S04]  /*dcc0*/  STL.64 [R1+0x18f8], R16 ;  /* 0x0018f81001007387 */ /* 0x0103e80000100a00 */
[----:B-1----:R-:W3:Y:S04]  /*dcd0*/  LDL.LU R16, [R1+0x1d0] ;  /* 0x0001d00001107983 */ /* 0x002ee80000300800 */
[----:B------:R-:W3:Y:S04]  /*dce0*/  LDL.LU R17, [R1+0x1d4] ;  /* 0x0001d40001117983 */ /* 0x000ee80000300800 */
[----:B------:R-:W4:Y:S04]  /*dcf0*/  LDL.LU R18, [R1+0x1d8] ;  /* 0x0001d80001127983 */ /* 0x000f280000300800 */
[----:B------:R-:W4:Y:S04]  /*dd00*/  LDL.LU R19, [R1+0x1dc] ;  /* 0x0001dc0001137983 */ /* 0x000f280000300800 */
[----:B----4-:R1:W-:Y:S04]  /*dd10*/  STL.64 [R1+0x1910], R18 ;  /* 0x0019101201007387 */ /* 0x0103e80000100a00 */
[----:B---3--:R-:W-:Y:S04]  /*dd20*/  STL.64 [R1+0x1908], R16 ;  /* 0x0019081001007387 */ /* 0x008fe80000100a00 */
[----:B-1----:R-:W2:Y:S04]  /*dd30*/  LDL.LU R18, [R1+0x28] ;  /* 0x0000280001127983 */ /* 0x002ea80000300800 */
[----:B------:R-:W2:Y:S04]  /*dd40*/  LDL.LU R19, [R1+0x2c] ;  /* 0x00002c0001137983 */ /* 0x000ea80000300800 */
[----:B------:R-:W3:Y:S04]  /*dd50*/  LDL.LU R12, [R1+0x1c0] ;  /* 0x0001c000010c7983 */ /* 0x000ee80000300800 */
[----:B------:R-:W3:Y:S04]  /*dd60*/  LDL.LU R13, [R1+0x1c4] ;  /* 0x0001c400010d7983 */ /* 0x000ee80000300800 */
[----:B------:R-:W4:Y:S04]  /*dd70*/  LDL.LU R14, [R1+0x1c8] ;  /* 0x0001c800010e7983 */ /* 0x000f280000300800 */
[----:B------:R-:W4:Y:S04]  /*dd80*/  LDL.LU R15, [R1+0x1cc] ;  /* 0x0001cc00010f7983 */ /* 0x000f280000300800 */
[----:B----4-:R-:W-:Y:S04]  /*dd90*/  STL.64 [R1+0x1920], R14 ;  /* 0x0019200e01007387 */ /* 0x010fe80000100a00 */
[----:B---3--:R1:W-:Y:S04]  /*dda0*/  STL.64 [R1+0x1918], R12 ;  /* 0x0019180c01007387 */ /* 0x0083e80000100a00 */
[----:B-1----:R-:W2:Y:S04]  /*ddb0*/  LDL.LU R12, [R1+0x1e0] ;  /* 0x0001e000010c7983 */ /* 0x002ea80000300800 */
[----:B------:R-:W2:Y:S04]  /*ddc0*/  LDL.LU R13, [R1+0x1e4] ;  /* 0x0001e400010d7983 */ /* 0x000ea80000300800 */
[----:B------:R-:W2:Y:S04]  /*ddd0*/  LDL.LU R14, [R1+0x1e8] ;  /* 0x0001e800010e7983 */ /* 0x000ea80000300800 */
[----:B------:R-:W2:Y:S04]  /*dde0*/  LDL.LU R15, [R1+0x1ec] ;  /* 0x0001ec00010f7983 */ /* 0x000ea80000300800 */
[----:B------:R-:W-:Y:S04]  /*ddf0*/  STL.64 [R1+0x18a8], R26 ;  /* 0x0018a81a01007387 */ /* 0x000fe80000100a00 */
[----:B------:R1:W-:Y:S04]  /*de00*/  STL.64 [R1+0x18a0], R24 ;  /* 0x0018a01801007387 */ /* 0x0003e80000100a00 */
[----:B-1----:R-:W3:Y:S04]  /*de10*/  LDL.LU R24, [R1+0x180] ;  /* 0x0001800001187983 */ /* 0x002ee80000300800 */
[----:B------:R-:W3:Y:S04]  /*de20*/  LDL.LU R25, [R1+0x184] ;  /* 0x0001840001197983 */ /* 0x000ee80000300800 */
[----:B------:R-:W4:Y:S04]  /*de30*/  LDL.LU R26, [R1+0x188] ;  /* 0x00018800011a7983 */ /* 0x000f280000300800 */
[----:B------:R-:W4:Y:S04]  /*de40*/  LDL.LU R27, [R1+0x18c] ;  /* 0x00018c00011b7983 */ /* 0x000f280000300800 */
[----:B----4-:R-:W-:Y:S04]  /*de50*/  STL.64 [R1+0x18b8], R26 ;  /* 0x0018b81a01007387 */ /* 0x010fe80000100a00 */
[----:B---3--:R1:W-:Y:S04]  /*de60*/  STL.64 [R1+0x18b0], R24 ;  /* 0x0018b01801007387 */ /* 0x0083e80000100a00 */
[----:B-1----:R-:W3:Y:S04]  /*de70*/  LDL.LU R24, [R1+0x190] ;  /* 0x0001900001187983 */ /* 0x002ee80000300800 */
[----:B------:R-:W3:Y:S04]  /*de80*/  LDL.LU R25, [R1+0x194] ;  /* 0x0001940001197983 */ /* 0x000ee80000300800 */
[----:B------:R-:W4:Y:S04]  /*de90*/  LDL.LU R26, [R1+0x198] ;  /* 0x00019800011a7983 */ /* 0x000f280000300800 */
[----:B------:R-:W4:Y:S01]  /*dea0*/  LDL.LU R27, [R1+0x19c] ;  /* 0x00019c00011b7983 */ /* 0x000f220000300800 */
[----:B--2---:R-:W-:Y:S03]  /*deb0*/  HMMA.16816.F32 R16, R20, R18, R12 ;  /* 0x000000121410723c */ /* 0x004fe6000000180c */
[----:B----4-:R-:W-:Y:S04]  /*dec0*/  STL.64 [R1+0x18c8], R26 ;  /* 0x0018c81a01007387 */ /* 0x010fe80000100a00 */
[----:B---3--:R1:W-:Y:S04]  /*ded0*/  STL.64 [R1+0x18c0], R24 ;  /* 0x0018c01801007387 */ /* 0x0083e80000100a00 */
[----:B-1----:R-:W2:Y:S04]  /*dee0*/  LDL.LU R24, [R1+0x1a0] ;  /* 0x0001a00001187983 */ /* 0x002ea80000300800 */
[----:B------:R-:W2:Y:S04]  /*def0*/  LDL.LU R25, [R1+0x1a4] ;  /* 0x0001a40001197983 */ /* 0x000ea80000300800 */
[----:B------:R-:W2:Y:S04]  /*df00*/  LDL.LU R26, [R1+0x1a8] ;  /* 0x0001a800011a7983 */ /* 0x000ea80000300800 */
[----:B------:R-:W2:Y:S04]  /*df10*/  LDL.LU R27, [R1+0x1ac] ;  /* 0x0001ac00011b7983 */ /* 0x000ea80000300800 */
[----:B0-----:R0:W-:Y:S04]  /*df20*/  STL.64 [R1+0x1800], R10 ;  /* 0x0018000a01007387 */ /* 0x0011e80000100a00 */
[----:B------:R-:W-:Y:S04]  /*df30*/  STL.64 [R1+0x17f8], R8 ;  /* 0x0017f80801007387 */ /* 0x000fe80000100a00 */
[----:B0-----:R-:W3:Y:S01]  /*df40*/  LDL.LU R10, [R1+0x18] ;  /* 0x00001800010a7983 */ /* 0x001ee20000300800 */
[----:B------:R-:W-:-:S03]  /*df50*/  IMAD.MOV.U32 R11, RZ, RZ, R4 ;  /* 0x000000ffff0b7224 */ /* 0x000fc600078e0004 */
[----:B------:R-:W4:Y:S04]  /*df60*/  LDL.LU R4, [R1+0x1928] ;  /* 0x0019280001047983 */ /* 0x000f280000300800 */
[----:B------:R-:W5:Y:S04]  /*df70*/  LDL.LU.64 R14, [R1+0x1920] ;  /* 0x00192000010e7983 */ /* 0x000f680000300a00 */
[----:B------:R-:W5:Y:S04]  /*df80*/  LDL.LU.64 R12, [R1+0x1918] ;  /* 0x00191800010c7983 */ /* 0x000f680000300a00 */
[----:B------:R-:W-:Y:S04]  /*df90*/  STL.64 [R1+0x50], R16 ;  /* 0x0000501001007387 */ /* 0x000fe80000100a00 */
[----:B------:R0:W-:Y:S04]  /*dfa0*/  STL.64 [R1+0x58], R18 ;  /* 0x0000581201007387 */ /* 0x0001e80000100a00 */
[----:B0-----:R-:W3:Y:S04]  /*dfb0*/  LDL.LU.64 R18, [R1+0x1910] ;  /* 0x0019100001127983 */ /* 0x001ee80000300a00 */
[----:B------:R-:W3:Y:S02]  /*dfc0*/  LDL.LU.64 R16, [R1+0x1908] ;  /* 0x0019080001107983 */ /* 0x000ee40000300a00 */
[----:B---3--:R-:W-:Y:S02]  /*dfd0*/  HMMA.16816.F32 R8, R20, R10, R16 ;  /* 0x0000000a1408723c */ /* 0x008fe40000001810 */
[----:B------:R-:W5:Y:S04]  /*dfe0*/  LDL.LU.64 R18, [R1+0x1900] ;  /* 0x0019000001127983 */ /* 0x000f680000300a00 */
[----:B------:R-:W3:Y:S11]  /*dff0*/  LDL.LU.64 R16, [R1+0x18f8] ;  /* 0x0018f80001107983 */ /* 0x000ef60000300a00 */
[----:B------:R-:W-:Y:S06]  /*e000*/  @!UPT UIADD3 URZ, URZ, URZ, URZ ;  /* 0x0000003f3f3ff290 */ /* 0x000fec000fffe03f */
[----:B------:R0:W-:Y:S04]  /*e010*/  STL.64 [R1+0x40], R8 ;  /* 0x0000400801007387 */ /* 0x0001e80000100a00 */
[----:B------:R1:W-:Y:S04]  /*e020*/  STL.64 [R1+0x48], R10 ;  /* 0x0000480a01007387 */ /* 0x0003e80000100a00 */
[----:B0-----:R-:W2:Y:S04]  /*e030*/  LDL.LU R8, [R1+0x160] ;  /* 0x0001600001087983 */ /* 0x001ea80000300800 */
[----:B------:R-:W2:Y:S04]  /*e040*/  LDL.LU R9, [R1+0x164] ;  /* 0x0001640001097983 */ /* 0x000ea80000300800 */
[----:B-1----:R-:W2:Y:S04]  /*e050*/  LDL.LU R10, [R1+0x168] ;  /* 0x00016800010a7983 */ /* 0x002ea80000300800 */
[----:B------:R-:W2:Y:S04]  /*e060*/  LDL.LU R11, [R1+0x16c] ;  /* 0x00016c00010b7983 */ /* 0x000ea80000300800 */
[----:B--2---:R3:W-:Y:S04]  /*e070*/  STL.64 [R1+0x1898], R10 ;  /* 0x0018980a01007387 */ /* 0x0047e80000100a00 */
[----:B------:R0:W-:Y:S01]  /*e080*/  STL.64 [R1+0x1890], R8 ;  /* 0x0018900801007387 */ /* 0x0001e20000100a00 */
[----:B---3--:R-:W-:Y:S01]  /*e090*/  IMAD.MOV.U32 R10, RZ, RZ, R16 ;  /* 0x000000ffff0a7224 */ /* 0x008fe200078e0010 */
[----:B0-----:R-:W-:-:S02]  /*e0a0*/  MOV R9, R17 ;  /* 0x0000001100097202 */ /* 0x001fc40000000f00 */
[----:B------:R-:W2:Y:S01]  /*e0b0*/  LDL.LU R8, [R1+0x170] ;  /* 0x0001700001087983 */ /* 0x000ea20000300800 */
[----:B-----5:R-:W-:Y:S01]  /*e0c0*/  HMMA.16816.F32 R16, R20, R18, R12 ;  /* 0x000000121410723c */ /* 0x020fe2000000180c */
[----:B----4-:R-:W-:Y:S02]  /*e0d0*/  MOV R11, R4 ;  /* 0x00000004000b7202 */ /* 0x010fe40000000f00 */
[----:B------:R-:W3:Y:S04]  /*e0e0*/  LDL.LU.64 R14, [R1+0x18f0] ;  /* 0x0018f000010e7983 */ /* 0x000ee80000300a00 */
[----:B------:R-:W3:Y:S11]  /*e0f0*/  LDL.LU.64 R12, [R1+0x18e8] ;  /* 0x0018e800010c7983 */ /* 0x000ef60000300a00 */
[----:B------:R-:W-:Y:S05]  /*e100*/  @!UPT UIADD3 URZ, URZ, URZ, URZ ;  /* 0x0000003f3f3ff290 */ /* 0x000fea000fffe03f */
[----:B------:R-:W-:Y:S01]  /*e110*/  STL.64 [R1+0x30], R16 ;  /* 0x0000301001007387 */ /* 0x000fe20000100a00 */
[----:B------:R-:W-:-:S03]  /*e120*/  IMAD.MOV.U32 R4, RZ, RZ, R19 ;  /* 0x000000ffff047224 */ /* 0x000fc600078e0013 */
[----:B------:R0:W-:Y:S04]  /*e130*/  STL [R1+0x38], R18 ;  /* 0x0000381201007387 */ /* 0x0001e80000100800 */
[----:B0-----:R-:W3:Y:S02]  /*e140*/  LDL.LU.64 R18, [R1+0x18e0] ;  /* 0x0018e00001127983 */ /* 0x001ee40000300a00 */
[C---:B---3--:R-:W-:Y:S11]  /*e150*/  HMMA.16816.F32 R12, R20.reuse, R18, R12 ;  /* 0x00000012140c723c */ /* 0x048ff6000000180c */
[----:B------:R-:W-:Y:S11]  /*e160*/  @!UPT UIADD3 URZ, URZ, URZ, URZ ;  /* 0x0000003f3f3ff290 */ /* 0x000ff6000fffe03f */
[----:B------:R-:W-:Y:S02]  /*e170*/  @!UPT UIADD3 URZ, URZ, URZ, URZ ;  /* 0x0000003f3f3ff290 */ /* 0x000fe4000fffe03f */
[----:B------:R-:W-:Y:S01]  /*e180*/  MOV R17, R14 ;  /* 0x0000000e00117202 */ /* 0x000fe20000000f00 */
[----:B------:R-:W-:Y:S02]  /*e190*/  IMAD.MOV.U32 R16, RZ, RZ, R15 ;  /* 0x000000ffff107224 */ /* 0x000fe400078e000f */
[----:B------:R-:W3:Y:S01]  /*e1a0*/  LDL.LU.64 R14, [R1+0x18d8] ;  /* 0x0018d800010e7983 */ /* 0x000ee20000300a00 */
[----:B------:R-:W-:Y:S01]  /*e1b0*/  MOV R19, R12 ;  /* 0x0000000c00137202 */ /* 0x000fe20000000f00 */
[----:B------:R-:W-:Y:S02]  /*e1c0*/  IMAD.MOV.U32 R18, RZ, RZ, R13 ;  /* 0x000000ffff127224 */ /* 0x000fe400078e000d */
[----:B------:R-:W4:Y:S04]  /*e1d0*/  LDL.LU.64 R12, [R1+0x18d0] ;  /* 0x0018d000010c7983 */ /* 0x000f280000300a00 */
[----:B------:R-:W-:Y:S04]  /*e1e0*/  STL.64 [R1+0x17e0], R18 ;  /* 0x0017e01201007387 */ /* 0x000fe80000100a00 */
[----:B------:R0:W-:Y:S04]  /*e1f0*/  STL.64 [R1+0x17d8], R16 ;  /* 0x0017d81001007387 */ /* 0x0001e80000100a00 */
[----:B0-----:R-:W5:Y:S04]  /*e200*/  LDL.LU R16, [R1+0x1f0] ;  /* 0x0001f00001107983 */ /* 0x001f680000300800 */
[----:B------:R-:W5:Y:S01]  /*e210*/  LDL.LU R17, [R1+0x1f4] ;  /* 0x0001f40001117983 */ /* 0x000f620000300800 */
[C---:B---3--:R-:W-:Y:S11]  /*e220*/  HMMA.16816.F32 R24, R20.reuse, R14, R24 ;  /* 0x0000000e1418723c */ /* 0x048ff60000001818 */
[----:B------:R-:W-:Y:S11]  /*e230*/  @!UPT UIADD3 URZ, URZ, URZ, URZ ;  /* 0x0000003f3f3ff290 */ /* 0x000ff6000fffe03f */
[----:B------:R-:W-:Y:S01]  /*e240*/  @!UPT UIADD3 URZ, URZ, URZ, URZ ;  /* 0x0000003f3f3ff290 */ /* 0x000fe2000fffe03f */
[----:B------:R-:W-:Y:S04]  /*e250*/  STL.64 [R1+0x10], R24 ;  /* 0x0000101801007387 */ /* 0x000fe80000100a00 */
[----:B------:R0:W-:Y:S04]  /*e260*/  STL.64 [R1+0x18], R26 ;  /* 0x0000181a01007387 */ /* 0x0001e80000100a00 */
[----:B0-----:R-:W3:Y:S04]  /*e270*/  LDL.LU.64 R26, [R1+0x18c8] ;  /* 0x0018c800011a7983 */ /* 0x001ee80000300a00 */
[----:B------:R-:W3:Y:S02]  /*e280*/  LDL.LU.64 R24, [R1+0x18c0] ;  /* 0x0018c00001187983 */ /* 0x000ee40000300a00 */
[----:B---3--:R-:W-:Y:S11]  /*e290*/  HMMA.16816.F32 R24, R20, R6, R24 ;  /* 0x000000061418723c */ /* 0x008ff60000001818 */
[----:B------:R-:W-:Y:S11]  /*e2a0*/  @!UPT UIADD3 URZ, URZ, URZ, URZ ;  /* 0x0000003f3f3ff290 */ /* 0x000ff6000fffe03f */
[----:B------:R-:W-:Y:S01]  /*e2b0*/  @!UPT UIADD3 URZ, URZ, URZ, URZ ;  /* 0x0000003f3f3ff290 */ /* 0x000fe2000fffe03f */
[----:B------:R-:W-:Y:S04]  /*e2c0*/  STL.64 [R1], R24 ;  /* 0x0000001801007387 */ /* 0x000fe80000100a00 */
[----:B------:R0:W-:Y:S04]  /*e2d0*/  STL.64 [R1+0x8], R26 ;  /* 0x0000081a01007387 */ /* 0x0001e80000100a00 */
[----:B0-----:R-:W3:Y:S04]  /*e2e0*/  LDL.LU.64 R26, [R1+0x18b8] ;  /* 0x0018b800011a7983 */ /* 0x001ee80000300a00 */
[----:B------:R-:W3:Y:S01]  /*e2f0*/  LDL.LU.64 R24, [R1+0x18b0] ;  /* 0x0018b00001187983 */ /* 0x000ee20000300a00 */
[----:B----4-:R-:W-:Y:S01]  /*e300*/  MOV R14, R13 ;  /* 0x0000000d000e7202 */ /* 0x010fe20000000f00 */
[----:B------:R-:W-:-:S07]  /*e310*/  IMAD.MOV.U32 R15, RZ, RZ, R12 ;  /* 0x000000ffff0f7224 */ /* 0x000fce00078e000c */
[C---:B---3--:R-:W-:Y:S01]  /*e320*/  HMMA.16816.F32 R12, R20.reuse, R14, R24 ;  /* 0x0000000e140c723c */ /* 0x048fe20000001818 */
[----:B------:R-:W2:Y:S04]  /*e330*/  LDL.LU.64 R26, [R1+0x18a8] ;  /* 0x0018a800011a7983 */ /* 0x000ea80000300a00 */
[----:B------:R-:W3:Y:S11]  /*e340*/  LDL.LU.64 R24, [R1+0x18a0] ;  /* 0x0018a00001187983 */ /* 0x000ef60000300a00 */
[----:B------:R-:W-:Y:S07]  /*e350*/  @!UPT UIADD3 URZ, URZ, URZ, URZ ;  /* 0x0000003f3f3ff290 */ /* 0x000fee000fffe03f */
[----:B------:R-:W-:Y:S04]  /*e360*/  STL.64 [R1+0x17b0], R14 ;  /* 0x0017b00e01007387 */ /* 0x000fe80000100a00 */
[----:B------:R3:W-:Y:S02]  /*e370*/  STL.64 [R1+0x17a8], R12 ;  /* 0x0017a80c01007387 */ /* 0x0007e40000100a00 */
[----:B---3--:R-:W-:Y:S01]  /*e380*/  MOV R12, R25 ;  /* 0x00000019000c7202 */ /* 0x008fe20000000f00 */
[----:B------:R-:W-:Y:S01]  /*e390*/  IMAD.MOV.U32 R13, RZ, RZ, R24 ;  /* 0x000000ffff0d7224 */ /* 0x000fe200078e0018 */
[----:B--2---:R-:W-:Y:S04]  /*e3a0*/  HMMA.16816.F32 R20, R20, R26, R8 ;  /* 0x0000001a1414723c */ /* 0x004fe80000001808 */
[----:B------:R0:W-:Y:S04]  /*e3b0*/  STL.64 [R1+0x1858], R12 ;  /* 0x0018580c01007387 */ /* 0x0001e80000100a00 */
[----:B0-----:R-:W2:Y:S04]  /*e3c0*/  LDL.LU R12, [R1+0x140] ;  /* 0x00014000010c7983 */ /* 0x001ea80000300800 */
[----:B------:R-:W2:Y:S04]  /*e3d0*/  LDL.LU R13, [R1+0x144] ;  /* 0x00014400010d7983 */ /* 0x000ea80000300800 */
[----:B------:R-:W2:Y:S04]  /*e3e0*/  LDL.LU R14, [R1+0x148] ;  /* 0x00014800010e7983 */ /* 0x000ea80000300800 */
[----:B------:R-:W2:Y:S04]  /*e3f0*/  LDL.LU R15, [R1+0x14c] ;  /* 0x00014c00010f7983 */ /* 0x000ea80000300800 */
[----:B------:R-:W5:Y:S04]  /*e400*/  LDL.LU.64 R10, [R1+0x1898] ;  /* 0x00189800010a7983 */ /* 0x000f680000300a00 */
[----:B------:R-:W5:Y:S04]  /*e410*/  LDL.LU.64 R8, [R1+0x1890] ;  /* 0x0018900001087983 */ /* 0x000f680000300a00 */
[----:B------:R-:W5:Y:S04]  /*e420*/  LDL.LU.64 R26, [R1+0x1888] ;  /* 0x00188800011a7983 */ /* 0x000f680000300a00 */
[----:B------:R-:W5:Y:S04]  /*e430*/  LDL.LU.64 R24, [R1+0x1880] ;  /* 0x0018800001187983 */ /* 0x000f680000300a00 */
[----:B------:R-:W-:Y:S04]  /*e440*/  STL.64 [R1+0x17a0], R22 ;  /* 0x0017a01601007387 */ /* 0x000fe80000100a00 */
[----:B------:R0:W-:Y:S02]  /*e450*/  STL.64 [R1+0x1798], R20 ;  /* 0x0017981401007387 */ /* 0x0001e40000100a00 */
[----:B0-----:R-:W-:Y:S01]  /*e460*/  MOV R20, R29 ;  /* 0x0000001d00147202 */ /* 0x001fe20000000f00 */
[----:B------:R-:W-:Y:S01]  /*e470*/  IMAD.MOV.U32 R21, RZ, RZ, R0 ;  /* 0x000000ffff157224 */ /* 0x000fe200078e0000 */
[----:B------:R-:W3:Y:S04]  /*e480*/  LDL.LU R29, [R1+0x1878] ;  /* 0x00187800011d7983 */ /* 0x000ee80000300800 */
[----:B------:R0:W-:Y:S04]  /*e490*/  STL.64 [R1+0x1840], R20 ;  /* 0x0018401401007387 */ /* 0x0001e80000100a00 */
[----:B0-----:R-:W2:Y:S01]  /*e4a0*/  LDL.LU.64 R20, [R1+0x80] ;  /* 0x0000800001147983 */ /* 0x001ea20000300a00 */
[C---:B-----5:R-:W-:Y:S11]  /*e4b0*/  HMMA.16816.F32 R8, R24.reuse, R16, R8 ;  /* 0x000000101808723c */ /* 0x060ff60000001808 */
[----:B------:R-:W-:Y:S11]  /*e4c0*/  @!UPT UIADD3 URZ, URZ, URZ, URZ ;  /* 0x0000003f3f3ff290 */ /* 0x000ff6000fffe03f */
[----:B------:R-:W-:Y:S01]  /*e4d0*/  @!UPT UIADD3 URZ, URZ, URZ, URZ ;  /* 0x0000003f3f3ff290 */ /* 0x000fe2000fffe03f */
[----:B------:R0:W-:Y:S04]  /*e4e0*/  STL.64 [R1+0x180], R8 ;  /* 0x0001800801007387 */ /* 0x0001e80000100a00 */
[----:B------:R-:W-:Y:S04]  /*e4f0*/  STL.64 [R1+0x188], R10 ;  /* 0x0001880a01007387 */ /* 0x000fe80000100a00 */
[----:B0-----:R-:W4:Y:S01]  /*e500*/  LDL.LU.64 R8, [R1+0x200] ;  /* 0x0002000001087983 */ /* 0x001f220000300a00 */
[C---:B--2---:R-:W-:Y:S01]  /*e510*/  HMMA.16816.F32 R12, R24.reuse, R20, R12 ;  /* 0x00000014180c723c */ /* 0x044fe2000000180c */
[----:B------:R-:W-:Y:S01]  /*e520*/  MOV R19, R20 ;  /* 0x0000001400137202 */ /* 0x000fe20000000f00 */
[----:B------:R-:W-:Y:S11]  /*e530*/  IMAD.MOV.U32 R18, RZ, RZ, R21 ;  /* 0x000000ffff127224 */ /* 0x000ff600078e0015 */
[----:B------:R-:W-:Y:S11]  /*e540*/  @!UPT UIADD3 URZ, URZ, URZ, URZ ;  /* 0x0000003f3f3ff290 */ /* 0x000ff6000fffe03f */
[----:B------:R-:W-:Y:S01]  /*e550*/  MOV R0, R14 ;  /* 0x0000000e00007202 */ /* 0x000fe20000000f00 */
[----:B----4-:R0:W-:Y:S04]  /*e560*/  STL.64 [R1+0x1818], R8 ;  /* 0x0018180801007387 */ /* 0x0101e80000100a00 */
[----:B------:R1:W-:Y:S04]  /*e570*/  STL.64 [R1+0x90], R12 ;  /* 0x0000900c01007387 */ /* 0x0003e80000100a00 */
[----:B------:R2:W-:Y:S04]  /*e580*/  STL [R1+0x9c], R15 ;  /* 0x00009c0f01007387 */ /* 0x0005e80000100800 */
[----:B0-----:R-:W4:Y:S04]  /*e590*/  LDL.LU R8, [R1+0x70] ;  /* 0x0000700001087983 */ /* 0x001f280000300800 */
[----:B------:R-:W4:Y:S04]  /*e5a0*/  LDL.LU R9, [R1+0x74] ;  /* 0x0000740001097983 */ /* 0x000f280000300800 */
[----:B------:R-:W5:Y:S04]  /*e5b0*/  LDL.LU R10, [R1+0x78] ;  /* 0x00007800010a7983 */ /* 0x000f680000300800 */
[----:B------:R-:W5:Y:S04]  /*e5c0*/  LDL.LU R11, [R1+0x7c] ;  /* 0x00007c00010b7983 */ /* 0x000f680000300800 */
[----:B------:R-:W3:Y:S04]  /*e5d0*/  LDL.LU R20, [R1+0x110] ;  /* 0x0001100001147983 */ /* 0x000ee80000300800 */
[----:B------:R-:W3:Y:S04]  /*e5e0*/  LDL.LU R21, [R1+0x114] ;  /* 0x0001140001157983 */ /* 0x000ee80000300800 */
[----:B------:R-:W3:Y:S04]  /*e5f0*/  LDL.LU R22, [R1+0x118] ;  /* 0x0001180001167983 */ /* 0x000ee80000300800 */
[----:B------:R-:W3:Y:S04]  /*e600*/  LDL.LU R23, [R1+0x11c] ;  /* 0x00011c0001177983 */ /* 0x000ee80000300800 */
[----:B-1----:R-:W3:Y:S04]  /*e610*/  LDL.LU R12, [R1+0x120] ;  /* 0x00012000010c7983 */ /* 0x002ee80000300800 */
[----:B------:R-:W3:Y:S04]  /*e620*/  LDL.LU R13, [R1+0x124] ;  /* 0x00012400010d7983 */ /* 0x000ee80000300800 */
[----:B------:R-:W3:Y:S04]  /*e630*/  LDL.LU R14, [R1+0x128] ;  /* 0x00012800010e7983 */ /* 0x000ee80000300800 */
[----:B--2---:R-:W3:Y:S04]  /*e640*/  LDL.LU R15, [R1+0x12c] ;  /* 0x00012c00010f7983 */ /* 0x004ee80000300800 */
[----:B---3--:R-:W-:Y:S04]  /*e650*/  STL.64 [R1+0x1868], R14 ;  /* 0x0018680e01007387 */ /* 0x008fe80000100a00 */
[----:B------:R0:W-:Y:S04]  /*e660*/  STL.64 [R1+0x1860], R12 ;  /* 0x0018600c01007387 */ /* 0x0001e80000100a00 */
[----:B0-----:R-:W2:Y:S04]  /*e670*/  LDL.LU R12, [R1+0x130] ;  /* 0x00013000010c7983 */ /* 0x001ea80000300800 */
[----:B------:R-:W2:Y:S04]  /*e680*/  LDL.LU R13, [R1+0x134] ;  /* 0x00013400010d7983 */ /* 0x000ea80000300800 */
[----:B------:R-:W2:Y:S04]  /*e690*/  LDL.LU R14, [R1+0x138] ;  /* 0x00013800010e7983 */ /* 0x000ea80000300800 */
[----:B------:R-:W2:Y:S04]  /*e6a0*/  LDL.LU R15, [R1+0x13c] ;  /* 0x00013c00010f7983 */ /* 0x000ea80000300800 */
[----:B------:R-:W-:Y:S04]  /*e6b0*/  STL.64 [R1+0x1850], R22 ;  /* 0x0018501601007387 */ /* 0x000fe80000100a00 */
[----:B------:R0:W-:Y:S04]  /*e6c0*/  STL.64 [R1+0x1848], R20 ;  /* 0x0018481401007387 */ /* 0x0001e80000100a00 */
[----:B0-----:R-:W3:Y:S04]  /*e6d0*/  LDL.LU.64 R20, [R1+0xe0] ;  /* 0x0000e00001147983 */ /* 0x001ee80000300a00 */
[----:B---3--:R0:W-:Y:S04]  /*e6e0*/  STL.64 [R1+0x1870], R20 ;  /* 0x0018701401007387 */ /* 0x0081e80000100a00 */
[----:B0-----:R-:W2:Y:S04]  /*e6f0*/  LDL.LU.64 R20, [R1+0xa0] ;  /* 0x0000a00001147983 */ /* 0x001ea80000300a00 */
[----:B-----5:R-:W-:Y:S04]  /*e700*/  STL.64 [R1+0x1828], R10 ;  /* 0x0018280a01007387 */ /* 0x020fe80000100a00 */
[----:B----4-:R0:W-:Y:S04]  /*e710*/  STL.64 [R1+0x1820], R8 ;  /* 0x0018200801007387 */ /* 0x0101e80000100a00 */
[----:B0-----:R-:W3:Y:S04]  /*e720*/  LDL.LU R8, [R1+0xf0] ;  /* 0x0000f00001087983 */ /* 0x001ee80000300800 */
[----:B------:R-:W3:Y:S04]  /*e730*/  LDL.LU R9, [R1+0xf4] ;  /* 0x0000f40001097983 */ /* 0x000ee80000300800 */
[----:B------:R-:W4:Y:S04]  /*e740*/  LDL.LU R10, [R1+0xf8] ;  /* 0x0000f800010a7983 */ /* 0x000f280000300800 */
[----:B------:R-:W4:Y:S01]  /*e750*/  LDL.LU R11, [R1+0xfc] ;  /* 0x0000fc00010b7983 */ /* 0x000f220000300800 */
[C---:B--2---:R-:W-:Y:S01]  /*e760*/  HMMA.16816.F32 R12, R24.reuse, R20, R12 ;  /* 0x00000014180c723c */ /* 0x044fe2000000180c */
[----:B------:R-:W-:Y:S01]  /*e770*/  IMAD.MOV.U32 R7, RZ, RZ, R20 ;  /* 0x000000ffff077224 */ /* 0x000fe200078e0014 */
[----:B------:R-:W-:Y:S01]  /*e780*/  MOV R6, R21 ;  /* 0x0000001500067202 */ /* 0x000fe20000000f00 */
[----:B----4-:R-:W-:Y:S04]  /*e790*/  STL.64 [R1+0x1838], R10 ;  /* 0x0018380a01007387 */ /* 0x010fe80000100a00 */
[----:B---3--:R0:W-:Y:S04]  /*e7a0*/  STL.64 [R1+0x1830], R8 ;  /* 0x0018300801007387 */ /* 0x0081e80000100a00 */
[----:B0-----:R-:W2:Y:S04]  /*e7b0*/  LDL.LU.64 R8, [R1+0xd0] ;  /* 0x0000d00001087983 */ /* 0x001ea80000300a00 */
[----:B------:R0:W-:Y:S04]  /*e7c0*/  STL.64 [R1+0x1810], R18 ;  /* 0x0018101201007387 */ /* 0x0001e80000100a00 */
[----:B------:R1:W-:Y:S04]  /*e7d0*/  STL.64 [R1+0x1808], R16 ;  /* 0x0018081001007387 */ /* 0x0003e80000100a00 */
[----:B------:R-:W3:Y:S01]  /*e7e0*/  LDL.LU.64 R20, [R1+0x1870] ;  /* 0x0018700001147983 */ /* 0x000ee20000300a00 */
[----:B0-----:R-:W-:Y:S01]  /*e7f0*/  IMAD.MOV.U32 R18, RZ, RZ, R3 ;  /* 0x000000ffff127224 */ /* 0x001fe200078e0003 */
[----:B------:R-:W-:Y:S01]  /*e800*/  MOV R19, R2 ;  /* 0x0000000200137202 */ /* 0x000fe20000000f00 */
[----:B------:R-:W-:Y:S01]  /*e810*/  IMAD.MOV.U32 R3, RZ, RZ, R14 ;  /* 0x000000ffff037224 */ /* 0x000fe200078e000e */
[----:B------:R-:W-:Y:S01]  /*e820*/  MOV R2, R15 ;  /* 0x0000000f00027202 */ /* 0x000fe20000000f00 */
[----:B-1----:R-:W-:Y:S01]  /*e830*/  IMAD.MOV.U32 R16, RZ, RZ, R29 ;  /* 0x000000ffff107224 */ /* 0x002fe200078e001d */
[----:B------:R-:W-:Y:S01]  /*e840*/  MOV R17, R28 ;  /* 0x0000001c00117202 */ /* 0x000fe20000000f00 */
[----:B------:R-:W-:Y:S01]  /*e850*/  IMAD.MOV.U32 R29, RZ, RZ, R12 ;  /* 0x000000ffff1d7224 */ /* 0x000fe200078e000c */
[----:B------:R-:W-:Y:S01]  /*e860*/  MOV R28, R13 ;  /* 0x0000000d001c7202 */ /* 0x000fe20000000f00 */
[----:B------:R-:W3:Y:S04]  /*e870*/  LDL.LU.64 R14, [R1+0x1868] ;  /* 0x00186800010e7983 */ /* 0x000ee80000300a00 */
[----:B------:R-:W3:Y:S04]  /*e880*/  LDL.LU.64 R12, [R1+0x1860] ;  /* 0x00186000010c7983 */ /* 0x000ee80000300a00 */
[----:B------:R-:W-:Y:S04]  /*e890*/  STL.64 [R1+0x17f0], R6 ;  /* 0x0017f00601007387 */ /* 0x000fe80000100a00 */
[----:B------:R0:W-:Y:S04]  /*e8a0*/  STL.64 [R1+0x17e8], R4 ;  /* 0x0017e80401007387 */ /* 0x0001e80000100a00 */
[----:B0-----:R-:W4:Y:S04]  /*e8b0*/  LDL.LU R4, [R1+0x50] ;  /* 0x0000500001047983 */ /* 0x001f280000300800 */
[----:B------:R-:W4:Y:S04]  /*e8c0*/  LDL.LU R5, [R1+0x54] ;  /* 0x0000540001057983 */ /* 0x000f280000300800 */
[----:B------:R-:W4:Y:S04]  /*e8d0*/  LDL.LU R6, [R1+0x58] ;  /* 0x0000580001067983 */ /* 0x000f280000300800 */
[----:B------:R-:W4:Y:S04]  /*e8e0*/  LDL.LU R7, [R1+0x5c] ;  /* 0x00005c0001077983 */ /* 0x000f280000300800 */
[----:B------:R-:W-:Y:S04]  /*e8f0*/  STL [R1+0x175c], R2 ;  /* 0x00175c0201007387 */ /* 0x000fe80000100800 */
[----:B------:R-:W-:Y:S04]  /*e900*/  STL [R1+0x1758], R3 ;  /* 0x0017580301007387 */ /* 0x000fe80000100800 */
[----:B------:R-:W-:Y:S04]  /*e910*/  STL [R1+0x1754], R28 ;  /* 0x0017541c01007387 */ /* 0x000fe80000100800 */
[----:B------:R-:W-:Y:S01]  /*e920*/  STL [R1+0x1750], R29 ;  /* 0x0017501d01007387 */ /* 0x000fe20000100800 */
[----:B---3--:R-:W-:Y:S11]  /*e930*/  HMMA.16816.F32 R12, R24, R20, R12 ;  /* 0x00000014180c723c */ /* 0x008ff6000000180c */
[----:B------:R-:W-:Y:S11]  /*e940*/  @!UPT UIADD3 URZ, URZ, URZ, URZ ;  /* 0x0000003f3f3ff290 */ /* 0x000ff6000fffe03f */
[----:B------:R-:W-:Y:S01]  /*e950*/  @!UPT UIADD3 URZ, URZ, URZ, URZ ;  /* 0x0000003f3f3ff290 */ /* 0x000fe2000fffe03f */
[----:B------:R0:W-:Y:S04]  /*e960*/  STL.64 [R1+0xc0], R12 ;  /* 0x0000c00c01007387 */ /* 0x0001e80000100a00 */
[----:B------:R1:W-:Y:S04]  /*e970*/  STL.64 [R1+0xc8], R14 ;  /* 0x0000c80e01007387 */ /* 0x0003e80000100a00 */
[----:B0-----:R-:W3:Y:S01]  /*e980*/  LDL.LU.64 R12, [R1+0x1858] ;  /* 0x00185800010c7983 */ /* 0x001ee20000300a00 */
[----:B-1----:R-:W-:Y:S01]  /*e990*/  IMAD.MOV.U32 R15, RZ, RZ, R20 ;  /* 0x000000ffff0f7224 */ /* 0x002fe200078e0014 */
[----:B------:R-:W-:-:S02]  /*e9a0*/  MOV R14, R21 ;  /* 0x00000015000e7202 */ /* 0x000fc40000000f00 */
[----:B------:R-:W2:Y:S04]  /*e9b0*/  LDL.LU.64 R22, [R1+0x1850] ;  /* 0x0018500001167983 */ /* 0x000ea80000300a00 */
[----:B------:R-:W2:Y:S02]  /*e9c0*/  LDL.LU.64 R20, [R1+0x1848] ;  /* 0x0018480001147983 */ /* 0x000ea40000300a00 */
[----:B--2---:R-:W-:Y:S11]  /*e9d0*/  HMMA.16816.F32 R20, R24, R8, R20 ;  /* 0x000000081814723c */ /* 0x004ff60000001814 */
[----:B------:R-:W-:Y:S11]  /*e9e0*/  @!UPT UIADD3 URZ, URZ, URZ, URZ ;  /* 0x0000003f3f3ff290 */ /* 0x000ff6000fffe03f */
[----:B------:R-:W-:Y:S01]  /*e9f0*/  @!UPT UIADD3 URZ, URZ, URZ, URZ ;  /* 0x0000003f3f3ff290 */ /* 0x000fe2000fffe03f */
[----:B------:R0:W-:Y:S04]  /*ea00*/  STL.64 [R1+0x110], R20 ;  /* 0x0001101401007387 */ /* 0x0001e80000100a00 */
[----:B------:R1:W-:Y:S04]  /*ea10*/  STL.64 [R1+0x118], R22 ;  /* 0x0001181601007387 */ /* 0x0003e80000100a00 */
[----:B0-----:R-:W2:Y:S01]  /*ea20*/  LDL.LU.64 R20, [R1+0x1840] ;  /* 0x0018400001147983 */ /* 0x001ea20000300a00 */
[----:B-1----:R-:W-:Y:S01]  /*ea30*/  IMAD.MOV.U32 R23, RZ, RZ, R8 ;  /* 0x000000ffff177224 */ /* 0x002fe200078e0008 */
[----:B------:R-:W-:-:S02]  /*ea40*/  MOV R22, R9 ;  /* 0x0000000900167202 */ /* 0x000fc40000000f00 */
[----:B------:R-:W3:Y:S04]  /*ea50*/  LDL.LU.64 R10, [R1+0x1838] ;  /* 0x00183800010a7983 */ /* 0x000ee80000300a00 */
[----:B------:R-:W3:Y:S02]  /*ea60*/  LDL.LU.64 R8, [R1+0x1830] ;  /* 0x0018300001087983 */ /* 0x000ee40000300a00 */
[C---:B---3--:R-:W-:Y:S11]  /*ea70*/  HMMA.16816.F32 R8, R24.reuse, R12, R8 ;  /* 0x0000000c1808723c */ /* 0x048ff60000001808 */
[----:B------:R-:W-:Y:S11]  /*ea80*/  @!UPT UIADD3 URZ, URZ, URZ, URZ ;  /* 0x0000003f3f3ff290 */ /* 0x000ff6000fffe03f */
[----:B------:R-:W-:Y:S01]  /*ea90*/  @!UPT UIADD3 URZ, URZ, URZ, URZ ;  /* 0x0000003f3f3ff290 */ /* 0x000fe2000fffe03f */
[----:B------:R-:W-:Y:S04]  /*eaa0*/  STL.64 [R1+0xf0], R8 ;  /* 0x0000f00801007387 */ /* 0x000fe80000100a00 */
[----:B------:R0:W-:Y:S04]  /*eab0*/  STL.64 [R1+0xf8], R10 ;  /* 0x0000f80a01007387 */ /* 0x0001e80000100a00 */
[----:B0-----:R-:W2:Y:S04]  /*eac0*/  LDL.LU.64 R10, [R1+0x1828] ;  /* 0x00182800010a7983 */ /* 0x001ea80000300a00 */
[----:B------:R-:W2:Y:S04]  /*ead0*/  LDL.LU.64 R8, [R1+0x1820] ;  /* 0x0018200001087983 */ /* 0x000ea80000300a00 */
[----:B------:R-:W-:Y:S01]  /*eae0*/  STL.64 [R1+0x17b8], R12 ;  /* 0x0017b80c01007387 */ /* 0x000fe20000100a00 */
[C---:B--2---:R-:W-:Y:S11]  /*eaf0*/  HMMA.16816.F32 R8, R24.reuse, R20, R8 ;  /* 0x000000141808723c */ /* 0x044ff60000001808 */
[----:B------:R-:W-:Y:S11]  /*eb00*/  @!UPT UIADD3 URZ, URZ, URZ, URZ ;  /* 0x0000003f3f3ff290 */ /* 0x000ff6000fffe03f */
[----:B------:R-:W-:Y:S01]  /*eb10*/  @!UPT UIADD3 URZ, URZ, URZ, URZ ;  /* 0x0000003f3f3ff290 */ /* 0x000fe2000fffe03f */
[----:B------:R0:W-:Y:S04]  /*eb20*/  STL.64 [R1+0x130], R8 ;  /* 0x0001300801007387 */ /* 0x0001e80000100a00 */
[----:B------:R1:W-:Y:S04]  /*eb30*/  STL.64 [R1+0x138], R10 ;  /* 0x0001380a01007387 */ /* 0x0003e80000100a00 */
[----:B0-----:R-:W2:Y:S04]  /*eb40*/  LDL.LU.64 R8, [R1+0x1818] ;  /* 0x0018180001087983 */ /* 0x001ea80000300a00 */
[----:B------:R-:W-:Y:S01]  /*eb50*/  STL.64 [R1+0x17c0], R20 ;  /* 0x0017c01401007387 */ /* 0x000fe20000100a00 */
[----:B--2---:R-:W-:Y:S03]  /*eb60*/  HMMA.16816.F32 R24, R24, R8, R16 ;  /* 0x000000081818723c */ /* 0x004fe60000001810 */
[----:B------:R-:W2:Y:S01]  /*eb70*/  LDL.LU.64 R18, [R1+0x1810] ;  /* 0x0018100001127983 */ /* 0x000ea20000300a00 */
[----:B------:R-:W-:-:S03]  /*eb80*/  IMAD.MOV.U32 R3, RZ, RZ, R8 ;  /* 0x000000ffff037224 */ /* 0x000fc600078e0008 */
[----:B------:R-:W4:Y:S01]  /*eb90*/  LDL.LU.64 R16, [R1+0x1808] ;  /* 0x0018080001107983 */ /* 0x000f220000300a00 */
[----:B------:R-:W-:Y:S11]  /*eba0*/  MOV R2, R9 ;  /* 0x0000000900027202 */ /* 0x000ff60000000f00 */
[----:B------:R-:W-:Y:S04]  /*ebb0*/  @!UPT UIADD3 URZ, URZ, URZ, URZ ;  /* 0x0000003f3f3ff290 */ /* 0x000fe8000fffe03f */
[----:B------:R2:W-:Y:S04]  /*ebc0*/  STL.64 [R1+0x160], R24 ;  /* 0x0001601801007387 */ /* 0x0005e80000100a00 */
[----:B------:R-:W-:Y:S04]  /*ebd0*/  STL.64 [R1+0x168], R26 ;  /* 0x0001681a01007387 */ /* 0x000fe80000100a00 */
[----:B-1----:R-:W4:Y:S04]  /*ebe0*/  LDL.LU.64 R10, [R1+0x1800] ;  /* 0x00180000010a7983 */ /* 0x002f280000300a00 */
[----:B------:R-:W4:Y:S01]  /*ebf0*/  LDL.LU.64 R8, [R1+0x17f8] ;  /* 0x0017f80001087983 */ /* 0x000f220000300a00 */
[----:B--2---:R-:W-:Y:S01]  /*ec00*/  IMAD.MOV.U32 R24, RZ, RZ, R19 ;  /* 0x000000ffff187224 */ /* 0x004fe200078e0013 */
[----:B------:R-:W-:-:S02]  /*ec10*/  MOV R25, R18 ;  /* 0x0000001200197202 */ /* 0x000fc40000000f00 */
[----:B----4-:R-:W-:Y:S01]  /*ec20*/  HMMA.16816.F32 R16, R8, R16, R4 ;  /* 0x000000100810723c */ /* 0x010fe20000001804 */
[----:B------:R-:W2:Y:S04]  /*ec30*/  LDL.LU.64 R6, [R1+0x17f0] ;  /* 0x0017f00001067983 */ /* 0x000ea80000300a00 */
[----:B------:R-:W3:Y:S11]  /*ec40*/  LDL.LU.64 R4, [R1+0x17e8] ;  /* 0x0017e80001047983 */ /* 0x000ef60000300a00 */
[----:B------:R-:W-:Y:S07]  /*ec50*/  @!UPT UIADD3 URZ, URZ, URZ, URZ ;  /* 0x0000003f3f3ff290 */ /* 0x000fee000fffe03f */
[----:B------:R-:W-:Y:S04]  /*ec60*/  STL.64 [R1+0x170], R16 ;  /* 0x0001701001007387 */ /* 0x000fe80000100a00 */
[----:B------:R0:W-:Y:S04]  /*ec70*/  STL.64 [R1+0x178], R18 ;  /* 0x0001781201007387 */ /* 0x0001e80000100a00 */
[----:B0-----:R-:W4:Y:S04]  /*ec80*/  LDL.LU.64 R18, [R1+0x17e0] ;  /* 0x0017e00001127983 */ /* 0x001f280000300a00 */
[----:B------:R-:W5:Y:S01]  /*ec90*/  LDL.LU.64 R16, [R1+0x17d8] ;  /* 0x0017d80001107983 */ /* 0x000f620000300a00 */
[----:B------:R-:W-:Y:S01]  /*eca0*/  IMAD.MOV.U32 R12, RZ, RZ, R23 ;  /* 0x000000ffff0c7224 */ /* 0x000fe200078e0017 */
[----:B------:R-:W-:Y:S01]  /*ecb0*/  MOV R13, R22 ;  /* 0x00000016000d7202 */ /* 0x000fe20000000f00 */
[----:B------:R-:W-:Y:S01]  /*ecc0*/  IMAD.MOV.U32 R20, RZ, RZ, R15 ;  /* 0x000000ffff147224 */ /* 0x000fe200078e000f */
[----:B------:R-:W-:-:S03]  /*ecd0*/  MOV R21, R14 ;  /* 0x0000000e00157202 */ /* 0x000fc60000000f00 */
[----:B------:R4:W-:Y:S04]  /*ece0*/  STL.64 [R1+0x17c8], R12 ;  /* 0x0017c80c01007387 */ /* 0x0009e80000100a00 */
[----:B------:R-:W-:Y:S01]  /*ecf0*/  STL.64 [R1+0x17d0], R20 ;  /* 0x0017d01401007387 */ /* 0x000fe20000100a00 */
[----:B----4-:R-:W-:Y:S01]  /*ed00*/  IMAD.MOV.U32 R12, RZ, RZ, R19 ;  /* 0x000000ffff0c7224 */ /* 0x010fe200078e0013 */
[----:B------:R-:W-:Y:S01]  /*ed10*/  MOV R13, R18 ;  /* 0x00000012000d7202 */ /* 0x000fe20000000f00 */
[----:B-----5:R-:W-:Y:S01]  /*ed20*/  IMAD.MOV.U32 R14, RZ, RZ, R17 ;  /* 0x000000ffff0e7224 */ /* 0x020fe200078e0011 */
[----:B------:R-:W-:Y:S02]  /*ed30*/  MOV R15, R16 ;  /* 0x00000010000f7202 */ /* 0x000fe40000000f00 */
[----:B---3--:R-:W0:Y:S04]  /*ed40*/  LDSM.16.MT88.4 R16, [R5+0x5000] ;  /* 0x005000000510783b */ /* 0x008e280000004200 */
[----:B0-----:R-:W-:Y:S04]  /*ed50*/  STL.64 [R1+0x1788], R18 ;  /* 0x0017881201007387 */ /* 0x001fe80000100a00 */
[----:B------:R0:W-:Y:S04]  /*ed60*/  STL.64 [R1+0x1780], R16 ;  /* 0x0017801001007387 */ /* 0x0001e80000100a00 */
[----:B0-----:R-:W3:Y:S04]  /*ed70*/  LDL.LU R16, [R1+0x40] ;  /* 0x0000400001107983 */ /* 0x001ee80000300800 */
[----:B------:R-:W3:Y:S04]  /*ed80*/  LDL.LU R17, [R1+0x44] ;  /* 0x0000440001117983 */ /* 0x000ee80000300800 */
[----:B------:R-:W3:Y:S04]  /*ed90*/  LDL.LU R18, [R1+0x48] ;  /* 0x0000480001127983 */ /* 0x000ee80000300800 */
[----:B------:R-:W3:Y:S02]  /*eda0*/  LDL.LU R19, [R1+0x4c] ;  /* 0x00004c0001137983 */ /* 0x000ee40000300800 */
[----:B---3--:R-:W-:Y:S11]  /*edb0*/  HMMA.16816.F32 R24, R8, R24, R16 ;  /* 0x000000180818723c */ /* 0x008ff60000001810 */
[----:B------:R-:W-:Y:S11]  /*edc0*/  @!UPT UIADD3 URZ, URZ, URZ, URZ ;  /* 0x0000003f3f3ff290 */ /* 0x000ff6000fffe03f */
[----:B------:R-:W-:Y:S01]  /*edd0*/  @!UPT UIADD3 URZ, URZ, URZ, URZ ;  /* 0x0000003f3f3ff290 */ /* 0x000fe2000fffe03f */
[----:B------:R-:W-:Y:S04]  /*ede0*/  STL.64 [R1+0x1748], R26 ;  /* 0x0017481a01007387 */ /* 0x000fe80000100a00 */
[----:B------:R0:W-:Y:S04]  /*edf0*/  STL.64 [R1+0x1740], R24 ;  /* 0x0017401801007387 */ /* 0x0001e80000100a00 */
[----:B0-----:R-:W3:Y:S04]  /*ee00*/  LDL.LU R24, [R1+0x30] ;  /* 0x0000300001187983 */ /* 0x001ee80000300800 */
[----:B------:R-:W3:Y:S04]  /*ee10*/  LDL.LU R25, [R1+0x34] ;  /* 0x0000340001197983 */ /* 0x000ee80000300800 */
[----:B------:R-:W3:Y:S01]  /*ee20*/  LDL.LU R26, [R1+0x38] ;  /* 0x00003800011a7983 */ /* 0x000ee20000300800 */
[----:B--2---:R-:W-:Y:S01]  /*ee30*/  IMAD.MOV.U32 R20, RZ, RZ, R7 ;  /* 0x000000ffff147224 */ /* 0x004fe200078e0007 */
[----:B------:R-:W-:Y:S01]  /*ee40*/  MOV R21, R6 ;  /* 0x0000000600157202 */ /* 0x000fe20000000f00 */
[----:B------:R-:W-:-:S02]  /*ee50*/  IMAD.MOV.U32 R27, RZ, RZ, R4 ;  /* 0x000000ffff1b7224 */ /* 0x000fc400078e0004 */
[----:B------:R-:W0:Y:S04]  /*ee60*/  LDSM.16.MT88.4 R4, [R5+0x5080] ;  /* 0x005080000504783b */ /* 0x000e280000004200 */
[----:B0-----:R0:W-:Y:S04]  /*ee70*/  STL [R1+0x176c], R4 ;  /* 0x00176c0401007387 */ /* 0x0011e80000100800 */
[----:B------:R1:W-:Y:S04]  /*ee80*/  STL [R1+0x1768], R5 ;  /* 0x0017680501007387 */ /* 0x0003e80000100800 */
[----:B------:R2:W-:Y:S04]  /*ee90*/  STL [R1+0x1764], R6 ;  /* 0x0017640601007387 */ /* 0x0005e80000100800 */
[----:B------:R4:W-:Y:S04]  /*eea0*/  STL [R1+0x1760], R7 ;  /* 0x0017600701007387 */ /* 0x0009e80000100800 */
[----:B0-----:R-:W5:Y:S04]  /*eeb0*/  LDL.LU R4, [R1+0x10] ;  /* 0x0000100001047983 */ /* 0x001f680000300800 */
[----:B-1----:R-:W5:Y:S04]  /*eec0*/  LDL.LU R5, [R1+0x14] ;  /* 0x0000140001057983 */ /* 0x002f680000300800 */
[----:B--2---:R-:W5:Y:S04]  /*eed0*/  LDL.LU R6, [R1+0x18] ;  /* 0x0000180001067983 */ /* 0x004f680000300800 */
[----:B----4-:R-:W5:Y:S01]  /*eee0*/  LDL.LU R7, [R1+0x1c] ;  /* 0x00001c0001077983 */ /* 0x010f620000300800 */
[----:B---3--:R-:W-:Y:S11]  /*eef0*/  HMMA.16816.F32 R20, R8, R20, R24 ;  /* 0x000000140814723c */ /* 0x008ff60000001818 */
[----:B------:R-:W-:Y:S11]  /*ef00*/  @!UPT UIADD3 URZ, URZ, URZ, URZ ;  /* 0x0000003f3f3ff290 */ /* 0x000ff6000fffe03f */
[----:B------:R-:W-:Y:S02]  /*ef10*/  @!UPT UIADD3 URZ, URZ, URZ, URZ ;  /* 0x0000003f3f3ff290 */ /* 0x000fe4000fffe03f */
[----:B------:R-:W-:Y:S01]  /*ef20*/  MOV R27, R20 ;  /* 0x00000014001b7202 */ /* 0x000fe20000000f00 */
[----:B------:R-:W-:Y:S02]  /*ef30*/  IMAD.MOV.U32 R26, RZ, RZ, R21 ;  /* 0x000000ffff1a7224 */ /* 0x000fe400078e0015 */
[----:B------:R-:W2:Y:S01]  /*ef40*/  LDL.LU.64 R20, [R1+0x17d0] ;  /* 0x0017d00001147983 */ /* 0x000ea20000300a00 */
[----:B------:R-:W-:Y:S01]  /*ef50*/  IMAD.MOV.U32 R24, RZ, RZ, R23 ;  /* 0x000000ffff187224 */ /* 0x000fe200078e0017 */
[----:B------:R-:W-:-:S04]  /*ef60*/  MOV R25, R22 ;  /* 0x0000001600197202 */ /* 0x000fc80000000f00 */
[----:B------:R0:W-:Y:S04]  /*ef70*/  STL [R1+0x177c], R24 ;  /* 0x00177c1801007387 */ /* 0x0001e80000100800 */
[----:B------:R1:W-:Y:S04]  /*ef80*/  STL [R1+0x1778], R25 ;  /* 0x0017781901007387 */ /* 0x0003e80000100800 */
[----:B------:R3:W-:Y:S04]  /*ef90*/  STL [R1+0x1774], R26 ;  /* 0x0017741a01007387 */ /* 0x0007e80000100800 */
[----:B------:R4:W-:Y:S04]  /*efa0*/  STL [R1+0x1770], R27 ;  /* 0x0017701b01007387 */ /* 0x0009e80000100800 */
[----:B0-----:R-:W5:Y:S04]  /*efb0*/  LDL.LU R24, [R1] ;  /* 0x0000000001187983 */ /* 0x001f680000300800 */
[----:B-1----:R-:W5:Y:S04]  /*efc0*/  LDL.LU R25, [R1+0x4] ;  /* 0x0000040001197983 */ /* 0x002f680000300800 */
[----:B---3--:R-:W3:Y:S04]  /*efd0*/  LDL.LU R26, [R1+0x8] ;  /* 0x00000800011a7983 */ /* 0x008ee80000300800 */
[----:B----4-:R-:W3:Y:S01]  /*efe0*/  LDL.LU R27, [R1+0xc] ;  /* 0x00000c00011b7983 */ /* 0x010ee20000300800 */
[C---:B--2---:R-:W-:Y:S03]  /*eff0*/  HMMA.16816.F32 R20, R8.reuse, R20, R12 ;  /* 0x000000140814723c */ /* 0x044fe6000000180c */
[----:B------:R-:W5:Y:S01]  /*f000*/  LDL.LU.64 R12, [R1+0x17c8] ;  /* 0x0017c800010c7983 */ /* 0x000f620000300a00 */
[----:B------:R-:W-:Y:S01]  /*f010*/  IMAD.MOV.U32 R16, RZ, RZ, R3 ;  /* 0x000000ffff107224 */ /* 0x000fe200078e0003 */
[----:B------:R-:W-:Y:S11]  /*f020*/  MOV R17, R2 ;  /* 0x0000000200117202 */ /* 0x000ff60000000f00 */
[----:B------:R-:W-:Y:S08]  /*f030*/  @!UPT UIADD3 URZ, URZ, URZ, URZ ;  /* 0x0000003f3f3ff290 */ /* 0x000ff0000fffe03f */
[----:B------:R-:W-:Y:S01]  /*f040*/  MOV R2, R20 ;  /* 0x0000001400027202 */ /* 0x000fe20000000f00 */
[----:B------:R-:W-:Y:S02]  /*f050*/  IMAD.MOV.U32 R3, RZ, RZ, R21 ;  /* 0x000000ffff037224 */ /* 0x000fe400078e0015 */
[----:B------:R-:W2:Y:S01]  /*f060*/  LDL.LU.64 R20, [R1+0x17c0] ;  /* 0x0017c00001147983 */ /* 0x000ea20000300a00 */
[C---:B-----5:R-:W-:Y:S11]  /*f070*/  HMMA.16816.F32 R12, R8.reuse, R12, R4 ;  /* 0x0000000c080c723c */ /* 0x060ff60000001804 */
[----:B------:R-:W-:Y:S11]  /*f080*/  @!UPT UIADD3 URZ, URZ, URZ, URZ ;  /* 0x0000003f3f3ff290 */ /* 0x000ff6000fffe03f */
[----:B------:R-:W-:Y:S02]  /*f090*/  @!UPT UIADD3 URZ, URZ, URZ, URZ ;  /* 0x0000003f3f3ff290 */ /* 0x000fe4000fffe03f */
[----:B------:R-:W-:Y:S01]  /*f0a0*/  MOV R4, R12 ;  /* 0x0000000c00047202 */ /* 0x000fe20000000f00 */
[----:B------:R-:W-:Y:S02]  /*f0b0*/  IMAD.MOV.U32 R5, RZ, RZ, R13 ;  /* 0x000000ffff057224 */ /* 0x000fe400078e000d */
[----:B------:R-:W3:Y:S01]  /*f0c0*/  LDL.LU.64 R12, [R1+0x17b8] ;  /* 0x0017b800010c7983 */ /* 0x000ee20000300a00 */
[----:B------:R-:W-:Y:S01]  /*f0d0*/  MOV R6, R14 ;  /* 0x0000000e00067202 */ /* 0x000fe20000000f00 */
[----:B------:R-:W-:Y:S02]  /*f0e0*/  IMAD.MOV.U32 R7, RZ, RZ, R15 ;  /* 0x000000ffff077224 */ /* 0x000fe400078e000f */
[----:B---3--:R-:W-:Y:S11]  /*f0f0*/  HMMA.16816.F32 R12, R8, R12, R24 ;  /* 0x0000000c080c723c */ /* 0x008ff60000001818 */
[----:B------:R-:W-:Y:S11]  /*f100*/  @!UPT UIADD3 URZ, URZ, URZ, URZ ;  /* 0x0000003f3f3ff290 */ /* 0x000ff6000fffe03f */
[----:B------:R-:W-:Y:S02]  /*f110*/  @!UPT UIADD3 URZ, URZ, URZ, URZ ;  /* 0x0000003f3f3ff290 */ /* 0x000fe4000fffe03f */
[----:B------:R-:W-:Y:S01]  /*f120*/  MOV R26, R14 ;  /* 0x0000000e001a7202 */ /* 0x000fe20000000f00 */
[----:B------:R-:W-:Y:S01]  /*f130*/  IMAD.MOV.U32 R27, RZ, RZ, R15 ;  /* 0x000000ffff1b7224 */ /* 0x000fe200078e000f */
[----:B------:R-:W-:Y:S01]  /*f140*/  MOV R24, R12 ;  /* 0x0000000c00187202 */ /* 0x000fe20000000f00 */
[----:B------:R-:W-:Y:S01]  /*f150*/  IMAD.MOV.U32 R25, RZ, RZ, R13 ;  /* 0x000000ffff197224 */ /* 0x000fe200078e000d */
[----:B------:R-:W2:Y:S04]  /*f160*/  LDL.LU.64 R14, [R1+0x17b0] ;  /* 0x0017b000010e7983 */ /* 0x000ea80000300a00 */
[----:B------:R-:W2:Y:S01]  /*f170*/  LDL.LU.64 R12, [R1+0x17a8] ;  /* 0x0017a800010c7983 */ /* 0x000ea20000300a00 */
[----:B------:R-:W-:Y:S01]  /*f180*/  MOV R28, R22 ;  /* 0x00000016001c7202 */ /* 0x000fe20000000f00 */
[----:B------:R-:W-:-:S02]  /*f190*/  IMAD.MOV.U32 R29, RZ, RZ, R23 ;  /* 0x000000ffff1d7224 */ /* 0x000fc400078e0017 */
[----:B------:R-:W3:Y:S01]  /*f1a0*/  LDL.LU.64 R22, [R1+0x17a0] ;  /* 0x0017a00001167983 */ /* 0x000ee20000300a00 */
[C---:B--2---:R-:W-:Y:S03]  /*f1b0*/  HMMA.16816.F32 R12, R8.reuse, R20, R12 ;  /* 0x00000014080c723c */ /* 0x044fe6000000180c */
[----:B------:R-:W3:Y:S11]  /*f1c0*/  LDL.LU.64 R20, [R1+0x1798] ;  /* 0x0017980001147983 */ /* 0x000ef60000300a00 */
[----:B------:R-:W-:Y:S09]  /*f1d0*/  @!UPT UIADD3 URZ, URZ, URZ, URZ ;  /* 0x0000003f3f3ff290 */ /* 0x000ff2000fffe03f */
[----:B------:R-:W-:Y:S04]  /*f1e0*/  STL.64 [R1+0x10], R12 ;  /* 0x0000100c01007387 */ /* 0x000fe80000100a00 */
[----:B------:R3:W-:Y:S02]  /*f1f0*/  STL.64 [R1+0x18], R14 ;  /* 0x0000180e01007387 */ /* 0x0007e40000100a00 */
[----:B---3--:R-:W-:Y:S02]  /*f200*/  HMMA.16816.F32 R12, R8, R16, R20 ;  /* 0x00000010080c723c */ /* 0x008fe40000001814 */
[----:B------:R-:W2:Y:S04]  /*f210*/  LDL R11, [R1+0x424] ;  /* 0x00042400010b7983 */ /* 0x000ea80000100800 */
[----:B------:R-:W3:Y:S01]  /*f220*/  LDL.LU R20, [R1+0x90] ;  /* 0x0000900001147983 */ /* 0x000ee20000300800 */
[----:B------:R-:W-:Y:S11]  /*f230*/  MOV R22, R0 ;  /* 0x0000000000167202 */ /* 0x000ff60000000f00 */
[----:B------:R-:W-:Y:S05]  /*f240*/  @!UPT UIADD3 URZ, URZ, URZ, URZ ;  /* 0x0000003f3f3ff290 */ /* 0x000fea000fffe03f */
[----:B------:R-:W-:Y:S04]  /*f250*/  STL.64 [R1+0x140], R12 ;  /* 0x0001400c01007387 */ /* 0x000fe80000100a00 */
[----:B------:R-:W-:Y:S04]  /*f260*/  STL.64 [R1+0x148], R14 ;  /* 0x0001480e01007387 */ /* 0x000fe80000100a00 */
[----:B------:R-:W3:Y:S04]  /*f270*/  LDL.LU R21, [R1+0x94] ;  /* 0x0000940001157983 */ /* 0x000ee80000300800 */
[----:B------:R-:W4:Y:S04]  /*f280*/  LDL.LU R0, [R1+0x1790] ;  /* 0x0017900001007983 */ /* 0x000f280000300800 */
[----:B------:R-:W3:Y:S04]  /*f290*/  LDL.LU R23, [R1+0x9c] ;  /* 0x00009c0001177983 */ /* 0x000ee80000300800 */
[----:B--2---:R-:W0:Y:S04]  /*f2a0*/  LDSM.16.MT88.4 R12, [R11+0x6000] ;  /* 0x006000000b0c783b */ /* 0x004e280000004200 */
[----:B------:R-:W-:Y:S04]  /*f2b0*/  LDSM.16.MT88.4 R8, [R11+0x6080] ;  /* 0x006080000b08783b */ /* 0x000fe80000004200 */
[----:B----4-:R-:W1:Y:S04]  /*f2c0*/  LDSM.16.M88.4 R16, [R0+0x8880] ;  /* 0x008880000010783b */ /* 0x010e680000000200 */
[----:B0-----:R-:W-:Y:S04]  /*f2d0*/  STL [R1+0x1670], R13 ;  /* 0x0016700d01007387 */ /* 0x001fe80000100800 */
[----:B------:R0:W-:Y:S04]  /*f2e0*/  STL [R1+0x166c], R14 ;  /* 0x00166c0e01007387 */ /* 0x0001e80000100800 */
[----:B------:R2:W-:Y:S04]  /*f2f0*/  STL [R1+0x1668], R15 ;  /* 0x0016680f01007387 */ /* 0x0005e80000100800 */
[----:B------:R-:W-:Y:S04]  /*f300*/  STL [R1+0x1738], R12 ;  /* 0x0017380c01007387 */ /* 0x000fe80000100800 */
[----:B0-----:R-:W3:Y:S04]  /*f310*/  LDL.LU R14, [R1+0x88] ;  /* 0x00008800010e7983 */ /* 0x001ee80000300800 */
[----:B--2---:R-:W3:Y:S04]  /*f320*/  LDL.LU R15, [R1+0x8c] ;  /* 0x00008c00010f7983 */ /* 0x004ee80000300800 */
[----:B-1----:R-:W-:Y:S04]  /*f330*/  STL.64 [R1+0x40], R16 ;  /* 0x0000401001007387 */ /* 0x002fe80000100a00 */
[----:B------:R0:W-:Y:S04]  /*f340*/  STL.64 [R1+0x48], R18 ;  /* 0x0000481201007387 */ /* 0x0001e80000100a00 */
[----:B0-----:R-:W3:Y:S04]  /*f350*/  LDL.LU.64 R18, [R1+0x1788] ;  /* 0x0017880001127983 */ /* 0x001ee80000300a00 */
[----:B------:R-:W3:Y:S04]  /*f360*/  LDL.LU.64 R16, [R1+0x1780] ;  /* 0x0017800001107983 */ /* 0x000ee80000300a00 */
[----:B------:R0:W-:Y:S04]  /*f370*/  STL.64 [R1+0x1680], R10 ;  /* 0x0016800a01007387 */ /* 0x0001e80000100a00 */
[----:B------:R-:W-:Y:S04]  /*f380*/  STL.64 [R1+0x1678], R8 ;  /* 0x0016780801007387 */ /* 0x000fe80000100a00 */
[----:B0-----:R-:W2:Y:S04]  /*f390*/  LDL.LU R10, [R1+0x158] ;  /* 0x00015800010a7983 */ /* 0x001ea80000300800 */
[----:B------:R-:W2:Y:S04]  /*f3a0*/  LDL.LU R11, [R1+0x15c] ;  /* 0x00015c00010b7983 */ /* 0x000ea80000300800 */
[----:B--2---:R0:W-:Y:S04]  /*f3b0*/  STL.64 [R1+0x1698], R10 ;  /* 0x0016980a01007387 */ /* 0x0041e80000100a00 */
[----:B0-----:R-:W2:Y:S04]  /*f3c0*/  LDL.LU R10, [R1+0x108] ;  /* 0x00010800010a7983 */ /* 0x001ea80000300800 */
[----:B------:R-:W2:Y:S01]  /*f3d0*/  LDL.LU R11, [R1+0x10c] ;  /* 0x00010c00010b7983 */ /* 0x000ea20000300800 */
[----:B---3--:R-:W-:Y:S03]  /*f3e0*/  HMMA.16816.F32 R20, R16, R14, R20 ;  /* 0x0000000e1014723c */ /* 0x008fe60000001814 */
[----:B--2---:R0:W-:Y:S04]  /*f3f0*/  STL.64 [R1+0x16c0], R10 ;  /* 0x0016c00a01007387 */ /* 0x0041e80000100a00 */
[----:B0-----:R-:W2:Y:S04]  /*f400*/  LDL.LU R10, [R1+0xd8] ;  /* 0x0000d800010a7983 */ /* 0x001ea80000300800 */
[----:B------:R-:W2:Y:S04]  /*f410*/  LDL.LU R11, [R1+0xdc] ;  /* 0x0000dc00010b7983 */ /* 0x000ea80000300800 */
[----:B--2---:R-:W-:Y:S08]  /*f420*/  STL.64 [R1+0x16e8], R10 ;  /* 0x0016e80a01007387 */ /* 0x004ff00000100a00 */
[----:B------:R-:W-:Y:S04]  /*f430*/  STL.64 [R1+0x1690], R22 ;  /* 0x0016901601007387 */ /* 0x000fe80000100a00 */
[----:B------:R0:W-:Y:S04]  /*f440*/  STL.64 [R1+0x1688], R20 ;  /* 0x0016881401007387 */ /* 0x0001e80000100a00 */
[----:B0-----:R-:W2:Y:S04]  /*f450*/  LDL.LU R20, [R1+0x130] ;  /* 0x0001300001147983 */ /* 0x001ea80000300800 */
[----:B------:R-:W2:Y:S04]  /*f460*/  LDL.LU R21, [R1+0x134] ;  /* 0x0001340001157983 */ /* 0x000ea80000300800 */
[----:B------:R-:W3:Y:S04]  /*f470*/  LDL.LU R22, [R1+0x138] ;  /* 0x0001380001167983 */ /* 0x000ee80000300800 */
[----:B------:R-:W3:Y:S04]  /*f480*/  LDL.LU R23, [R1+0x13c] ;  /* 0x00013c0001177983 */ /* 0x000ee80000300800 */
[----:B------:R-:W4:Y:S04]  /*f490*/  LDL.LU R10, [R1+0xe8] ;  /* 0x0000e800010a7983 */ /* 0x000f280000300800 */
[----:B------:R-:W4:Y:S04]  /*f4a0*/  LDL.LU R11, [R1+0xec] ;  /* 0x0000ec00010b7983 */ /* 0x000f280000300800 */
[----:B----4-:R-:W-:Y:S04]  /*f4b0*/  STL.64 [R1+0x1710], R10 ;  /* 0x0017100a01007387 */ /* 0x010fe80000100a00 */
[----:B---3--:R0:W-:Y:S04]  /*f4c0*/  STL.64 [R1+0x16a8], R22 ;  /* 0x0016a81601007387 */ /* 0x0081e80000100a00 */
[----:B--2---:R1:W-:Y:S01]  /*f4d0*/  STL.64 [R1+0x16a0], R20 ;  /* 0x0016a01401007387 */ /* 0x0043e20000100a00 */
[----:B0-----:R-:W-:Y:S01]  /*f4e0*/  IMAD.MOV.U32 R22, RZ, RZ, R26 ;  /* 0x000000ffff167224 */ /* 0x001fe200078e001a */
[----:B------:R-:W-:Y:S01]  /*f4f0*/  MOV R23, R27 ;  /* 0x0000001b00177202 */ /* 0x000fe20000000f00 */
[----:B-1----:R-:W-:Y:S01]  /*f500*/  IMAD.MOV.U32 R20, RZ, RZ, R24 ;  /* 0x000000ffff147224 */ /* 0x002fe200078e0018 */
[----:B------:R-:W-:Y:S01]  /*f510*/  MOV R21, R25 ;  /* 0x0000001900157202 */ /* 0x000fe20000000f00 */
[----:B------:R-:W2:Y:S04]  /*f520*/  LDL.LU R24, [R1+0x177c] ;  /* 0x00177c0001187983 */ /* 0x000ea80000300800 */
[----:B------:R-:W3:Y:S04]  /*f530*/  LDL.LU R25, [R1+0x1778] ;  /* 0x0017780001197983 */ /* 0x000ee80000300800 */
[----:B------:R-:W4:Y:S04]  /*f540*/  LDL.LU R26, [R1+0x1774] ;  /* 0x00177400011a7983 */ /* 0x000f280000300800 */
[----:B------:R-:W5:Y:S04]  /*f550*/  LDL.LU R27, [R1+0x1770] ;  /* 0x00177000011b7983 */ /* 0x000f680000300800 */
[----:B------:R-:W2:Y:S04]  /*f560*/  LDL.LU R10, [R1+0xa8] ;  /* 0x0000a800010a7983 */ /* 0x000ea80000300800 */
[----:B------:R-:W2:Y:S04]  /*f570*/  LDL.LU R11, [R1+0xac] ;  /* 0x0000ac00010b7983 */ /* 0x000ea80000300800 */
[----:B------:R-:W-:Y:S04]  /*f580*/  STL.64 [R1+0x16b8], R22 ;  /* 0x0016b81601007387 */ /* 0x000fe80000100a00 */
[----:B------:R0:W-:Y:S04]  /*f590*/  STL.64 [R1+0x16b0], R20 ;  /* 0x0016b01401007387 */ /* 0x0001e80000100a00 */
[----:B0-----:R-:W2:Y:S04]  /*f5a0*/  LDL.LU R20, [R1+0xf0] ;  /* 0x0000f00001147983 */ /* 0x001ea80000300800 */
[----:B------:R-:W2:Y:S04]  /*f5b0*/  LDL.LU R21, [R1+0xf4] ;  /* 0x0000f40001157983 */ /* 0x000ea80000300800 */
[----:B------:R-:W2:Y:S04]  /*f5c0*/  LDL.LU R22, [R1+0xf8] ;  /* 0x0000f80001167983 */ /* 0x000ea80000300800 */
[----:B------:R-:W2:Y:S04]  /*f5d0*/  LDL.LU R23, [R1+0xfc] ;  /* 0x0000fc0001177983 */ /* 0x000ea80000300800 */
[----:B--2---:R0:W-:Y:S04]  /*f5e0*/  STL.64 [R1+0x16d0], R22 ;  /* 0x0016d01601007387 */ /* 0x0041e80000100a00 */
[----:B------:R1:W-:Y:S01]  /*f5f0*/  STL.64 [R1+0x16c8], R20 ;  /* 0x0016c81401007387 */ /* 0x0003e20000100a00 */
[----:B0-----:R-:W-:Y:S01]  /*f600*/  IMAD.MOV.U32 R22, RZ, RZ, R6 ;  /* 0x000000ffff167224 */ /* 0x001fe200078e0006 */
[----:B------:R-:W-:Y:S01]  /*f610*/  MOV R23, R7 ;  /* 0x0000000700177202 */ /* 0x000fe20000000f00 */
[----:B-1----:R-:W-:Y:S01]  /*f620*/  IMAD.MOV.U32 R20, RZ, RZ, R4 ;  /* 0x000000ffff147224 */ /* 0x002fe200078e0004 */
[----:B------:R-:W-:Y:S01]  /*f630*/  MOV R21, R5 ;  /* 0x0000000500157202 */ /* 0x000fe20000000f00 */
[----:B------:R-:W2:Y:S04]  /*f640*/  LDL.LU R4, [R1+0x176c] ;  /* 0x00176c0001047983 */ /* 0x000ea80000300800 */
[----:B------:R-:W2:Y:S04]  /*f650*/  LDL.LU R5, [R1+0x1768] ;  /* 0x0017680001057983 */ /* 0x000ea80000300800 */
        /* <DEDUP_REMOVED lines=26> */
[----:B---3--:R-:W-:Y:S01]  /*f800*/  IMAD.MOV.U32 R22, RZ, RZ, R25 ;  /* 0x000000ffff167224 */ /* 0x008fe200078e0019 */
[----:B------:R-:W-:Y:S01]  /*f810*/  MOV R23, R24 ;  /* 0x0000001800177202 */ /* 0x000fe20000000f00 */
[----:B-----5:R-:W-:Y:S01]  /*f820*/  IMAD.MOV.U32 R20, RZ, RZ, R27 ;  /* 0x000000ffff147224 */ /* 0x020fe200078e001b */
[----:B----4-:R-:W-:-:S02]  /*f830*/  MOV R21, R26 ;  /* 0x0000001a00157202 */ /* 0x010fc40000000f00 */
[----:B------:R-:W0:Y:S04]  /*f840*/  LDSM.16.M88.4 R24, [R0+0x9080] ;  /* 0x009080000018783b */ /* 0x000e280000000200 */
[----:B------:R1:W-:Y:S04]  /*f850*/  STL.64 [R1+0x1730], R22 ;  /* 0x0017301601007387 */ /* 0x0003e80000100a00 */
[----:B------:R2:W-:Y:S01]  /*f860*/  STL.64 [R1+0x1728], R20 ;  /* 0x0017281401007387 */ /* 0x0005e20000100a00 */
[----:B-1----:R-:W-:Y:S01]  /*f870*/  IMAD.MOV.U32 R22, RZ, RZ, R3 ;  /* 0x000000ffff167224 */ /* 0x002fe200078e0003 */
[----:B--2---:R-:W-:-:S02]  /*f880*/  MOV R21, R28 ;  /* 0x0000001c00157202 */ /* 0x004fc40000000f00 */
[----:B0-----:R0:W-:Y:S01]  /*f890*/  STL.64 [R1+0x38], R26 ;  /* 0x0000381a01007387 */ /* 0x0011e20000100a00 */
[----:B------:R-:W-:Y:S01]  /*f8a0*/  IMAD.MOV.U32 R28, RZ, RZ, R24 ;  /* 0x000000ffff1c7224 */ /* 0x000fe200078e0018 */
[----:B------:R-:W-:Y:S02]  /*f8b0*/  MOV R3, R25 ;  /* 0x0000001900037202 */ /* 0x000fe40000000f00 */
[----:B0-----:R-:W2:Y:S04]  /*f8c0*/  LDL.LU.64 R26, [R1+0x1748] ;  /* 0x00174800011a7983 */ /* 0x001ea80000300a00 */
[----:B------:R-:W2:Y:S01]  /*f8d0*/  LDL.LU.64 R24, [R1+0x1740] ;  /* 0x0017400001187983 */ /* 0x000ea20000300a00 */
[----:B------:R-:W-:Y:S01]  /*f8e0*/  IMAD.MOV.U32 R20, RZ, RZ, R29 ;  /* 0x000000ffff147224 */ /* 0x000fe200078e001d */
[----:B------:R-:W-:-:S02]  /*f8f0*/  MOV R23, R2 ;  /* 0x0000000200177202 */ /* 0x000fc40000000f00 */
[----:B------:R-:W3:Y:S05]  /*f900*/  LDL.LU R12, [R1+0x1738] ;  /* 0x00173800010c7983 */ /* 0x000eea0000300800 */
[----:B------:R-:W-:Y:S11]  /*f910*/  HMMA.16816.F32 R20, R16, R10, R20 ;  /* 0x0000000a1014723c */ /* 0x000ff60000001814 */
[----:B------:R-:W-:Y:S11]  /*f920*/  @!UPT UIADD3 URZ, URZ, URZ, URZ ;  /* 0x0000003f3f3ff290 */ /* 0x000ff6000fffe03f */
[----:B------:R-:W-:Y:S02]  /*f930*/  @!UPT UIADD3 URZ, URZ, URZ, URZ ;  /* 0x0000003f3f3ff290 */ /* 0x000fe4000fffe03f */
[----:B------:R-:W-:Y:S02]  /*f940*/  IMAD.MOV.U32 R29, RZ, RZ, R22 ;  /* 0x000000ffff1d7224 */ /* 0x000fe400078e0016 */
[----:B------:R-:W-:Y:S01]  /*f950*/  IMAD.MOV.U32 R13, RZ, RZ, R20 ;  /* 0x000000ffff0d7224 */ /* 0x000fe200078e0014 */
[----:B--2---:R-:W-:Y:S07]  /*f960*/  HMMA.16816.F32 R24, R4, R14, R24 ;  /* 0x0000000e0418723c */ /* 0x004fee0000001818 */
[----:B------:R-:W-:-:S02]  /*f970*/  MOV R15, R23 ;  /* 0x00000017000f7202 */ /* 0x000fc40000000f00 */
[----:B------:R-:W-:Y:S01]  /*f980*/  MOV R14, R21 ;  /* 0x00000015000e7202 */ /* 0x000fe20000000f00 */
[----:B------:R-:W2:Y:S04]  /*f990*/  LDL.LU.64 R22, [R1+0x1730] ;  /* 0x0017300001167983 */ /* 0x000ea80000300a00 */
[----:B------:R-:W2:Y:S02]  /*f9a0*/  LDL.LU.64 R20, [R1+0x1728] ;  /* 0x0017280001147983 */ /* 0x000ea40000300a00 */
[----:B--2---:R-:W-:Y:S02]  /*f9b0*/  HMMA.16816.F32 R8, R4, R10, R20 ;  /* 0x0000000a0408723c */ /* 0x004fe40000001814 */
[----:B------:R-:W2:Y:S04]  /*f9c0*/  LDL.LU.64 R22, [R1+0x1720] ;  /* 0x0017200001167983 */ /* 0x000ea80000300a00 */
[----:B------:R-:W2:Y:S11]  /*f9d0*/  LDL.LU.64 R20, [R1+0x1718] ;  /* 0x0017180001147983 */ /* 0x000eb60000300a00 */
[----:B------:R-:W-:Y:S06]  /*f9e0*/  @!UPT UIADD3 URZ, URZ, URZ, URZ ;  /* 0x0000003f3f3ff290 */ /* 0x000fec000fffe03f */
[----:B------:R-:W-:Y:S04]  /*f9f0*/  STL.64 [R1+0x50], R8 ;  /* 0x0000500801007387 */ /* 0x000fe80000100a00 */
[----:B------:R0:W-:Y:S04]  /*fa00*/  STL.64 [R1+0x58], R10 ;  /* 0x0000580a01007387 */ /* 0x0001e80000100a00 */
[----:B0-----:R-:W2:Y:S02]  /*fa10*/  LDL.LU.64 R10, [R1+0x1710] ;  /* 0x00171000010a7983 */ /* 0x001ea40000300a00 */
[-C--:B--2---:R-:W-:Y:S11]  /*fa20*/  HMMA.16816.F32 R20, R16, R10.reuse, R20 ;  /* 0x0000000a1014723c */ /* 0x084ff60000001814 */
[----:B------:R-:W-:Y:S11]  /*fa30*/  @!UPT UIADD3 URZ, URZ, URZ, URZ ;  /* 0x0000003f3f3ff290 */ /* 0x000ff6000fffe03f */
[----:B------:R-:W-:Y:S01]  /*fa40*/  @!UPT UIADD3 URZ, URZ, URZ, URZ ;  /* 0x0000003f3f3ff290 */ /* 0x000fe2000fffe03f */
        /* <DEDUP_REMOVED lines=8> */
[----:B------:R-:W-:Y:S01]  /*fad0*/  STL.64 [R1+0xb0], R8 ;  /* 0x0000b00801007387 */ /* 0x000fe20000100a00 */
[----:B------:R-:W-:Y:S01]  /*fae0*/  IMAD.MOV.U32 R2, RZ, RZ, R10 ;  /* 0x000000ffff027224 */ /* 0x000fe200078e000a */
[----:B------:R-:W-:Y:S02]  /*faf0*/  MOV R0, R11 ;  /* 0x0000000b00007202 */ /* 0x000fe40000000f00 */
[----:B------:R-:W2:Y:S04]  /*fb00*/  LDL.LU.64 R10, [R1+0x16e8] ;  /* 0x0016e800010a7983 */ /* 0x000ea80000300a00 */
[----:B------:R-:W-:Y:S04]  /*fb10*/  STL [R1+0x1654], R0 ;  /* 0x0016540001007387 */ /* 0x000fe80000100800 */
[----:B------:R-:W-:Y:S01]  /*fb20*/  STL [R1+0x1650], R2 ;  /* 0x0016500201007387 */ /* 0x000fe20000100800 */
        /* <DEDUP_REMOVED lines=17> */
[----:B------:R0:W-:Y:S01]  /*fc40*/  STL.64 [R1+0x110], R20 ;  /* 0x0001101401007387 */ /* 0x0001e20000100a00 */
[----:B------:R-:W-:Y:S01]  /*fc50*/  IMAD.MOV.U32 R0, RZ, RZ, R22 ;  /* 0x000000ffff007224 */ /* 0x000fe200078e0016 */
[----:B------:R-:W-:Y:S02]  /*fc60*/  MOV R2, R23 ;  /* 0x0000001700027202 */ /* 0x000fe40000000f00 */
[----:B------:R-:W2:Y:S04]  /*fc70*/  LDL.LU.64 R22, [R1+0x16b8] ;  /* 0x0016b80001167983 */ /* 0x000ea80000300a00 */
[----:B0-----:R-:W2:Y:S02]  /*fc80*/  LDL.LU.64 R20, [R1+0x16b0] ;  /* 0x0016b00001147983 */ /* 0x001ea40000300a00 */
        /* <DEDUP_REMOVED lines=12> */
[----:B0-----:R-:W3:Y:S04]  /*fd50*/  LDL.LU.64 R22, [R1+0x1690] ;  /* 0x0016900001167983 */ /* 0x001ee80000300a00 */
[----:B------:R-:W3:Y:S04]  /*fd60*/  LDL.LU.64 R20, [R1+0x1688] ;  /* 0x0016880001147983 */ /* 0x000ee80000300a00 */
[----:B------:R0:W-:Y:S04]  /*fd70*/  STL [R1+0x14c0], R16 ;  /* 0x0014c01001007387 */ /* 0x0001e80000100800 */
[----:B------:R1:W-:Y:S04]  /*fd80*/  STL [R1+0x1498], R17 ;  /* 0x0014981101007387 */ /* 0x0003e80000100800 */
[----:B------:R2:W-:Y:S04]  /*fd90*/  STL [R1+0x1494], R18 ;  /* 0x0014941201007387 */ /* 0x0005e80000100800 */
[----:B------:R4:W-:Y:S04]  /*fda0*/  STL [R1+0x1490], R19 ;  /* 0x0014901301007387 */ /* 0x0009e80000100800 */
[----:B0-----:R-:W5:Y:S04]  /*fdb0*/  LDL.LU R16, [R1+0x10] ;  /* 0x0000100001107983 */ /* 0x001f680000300800 */
[----:B-1----:R-:W5:Y:S04]  /*fdc0*/  LDL.LU R17, [R1+0x14] ;  /* 0x0000140001117983 */ /* 0x002f680000300800 */
[----:B--2---:R-:W5:Y:S04]  /*fdd0*/  LDL.LU R18, [R1+0x18] ;  /* 0x0000180001127983 */ /* 0x004f680000300800 */
[----:B----4-:R-:W5:Y:S02]  /*fde0*/  LDL.LU R19, [R1+0x1c] ;  /* 0x00001c0001137983 */ /* 0x010f640000300800 */
[----:B-----5:R-:W-:Y:S07]  /*fdf0*/  HMMA.16816.F32 R8, R4, R10, R16 ;  /* 0x0000000a0408723c */ /* 0x020fee0000001810 */
[----:B------:R-:W-:Y:S11]  /*fe00*/  IMAD.MOV.U32 R19, RZ, RZ, R15 ;  /* 0x000000ffff137224 */ /* 0x000ff600078e000f */
[----:B------:R-:W-:Y:S06]  /*fe10*/  @!UPT UIADD3 URZ, URZ, URZ, URZ ;  /* 0x0000003f3f3ff290 */ /* 0x000fec000fffe03f */
[----:B------:R-:W-:Y:S01]  /*fe20*/  IMAD.MOV.U32 R18, RZ, RZ, R10 ;  /* 0x000000ffff127224 */ /* 0x000fe200078e000a */
[----:B------:R-:W-:Y:S01]  /*fe30*/  MOV R17, R9 ;  /* 0x0000000900117202 */ /* 0x000fe20000000f00 */
[----:B------:R-:W-:Y:S01]  /*fe40*/  IMAD.MOV.U32 R16, RZ, RZ, R8 ;  /* 0x000000ffff107224 */ /* 0x000fe200078e0008 */
[----:B------:R0:W-:Y:S04]  /*fe50*/  STL [R1+0xcc], R11 ;  /* 0x0000cc0b01007387 */ /* 0x0001e80000100800 */
[----:B0-----:R-:W2:Y:S04]  /*fe60*/  LDL.LU.64 R10, [R1+0x1680] ;  /* 0x00168000010a7983 */ /* 0x001ea80000300a00 */
[----:B------:R-:W2:Y:S04]  /*fe70*/  LDL.LU.64 R8, [R1+0x1678] ;  /* 0x0016780001087983 */ /* 0x000ea80000300a00 */
[----:B------:R0:W-:Y:S04]  /*fe80*/  STL [R1+0x15f8], R18 ;  /* 0x0015f81201007387 */ /* 0x0001e80000100800 */
[----:B------:R1:W-:Y:S01]  /*fe90*/  STL.64 [R1+0x15f0], R16 ;  /* 0x0015f01001007387 */ /* 0x0003e20000100a00 */
[----:B0-----:R-:W-:-:S02]  /*fea0*/  MOV R18, R29 ;  /* 0x0000001d00127202 */ /* 0x001fc40000000f00 */
[----:B-1----:R-:W-:Y:S01]  /*feb0*/  MOV R16, R13 ;  /* 0x0000000d00107202 */ /* 0x002fe20000000f00 */
[----:B------:R-:W-:Y:S01]  /*fec0*/  IMAD.MOV.U32 R17, RZ, RZ, R14 ;  /* 0x000000ffff117224 */ /* 0x000fe200078e000e */
[----:B------:R-:W3:Y:S04]  /*fed0*/  LDL.LU R13, [R1+0x1670] ;  /* 0x00167000010d7983 */ /* 0x000ee80000300800 */
[----:B------:R-:W3:Y:S04]  /*fee0*/  LDL.LU R14, [R1+0x166c] ;  /* 0x00166c00010e7983 */ /* 0x000ee80000300800 */
[----:B------:R-:W3:Y:S04]  /*fef0*/  LDL.LU R15, [R1+0x1668] ;  /* 0x00166800010f7983 */ /* 0x000ee80000300800 */
[----:B------:R-:W-:Y:S04]  /*ff00*/  STL.64 [R1+0x1660], R18 ;  /* 0x0016601201007387 */ /* 0x000fe80000100a00 */
[----:B------:R0:W-:Y:S04]  /*ff10*/  STL.64 [R1+0x1658], R16 ;  /* 0x0016581001007387 */ /* 0x0001e80000100a00 */
[----:B0-----:R-:W3:Y:S04]  /*ff20*/  LDL.LU R16, [R1+0x40] ;  /* 0x0000400001107983 */ /* 0x001ee80000300800 */
[----:B------:R-:W3:Y:S04]  /*ff30*/  LDL.LU R17, [R1+0x44] ;  /* 0x0000440001117983 */ /* 0x000ee80000300800 */
[----:B------:R-:W0:Y:S04]  /*ff40*/  S2R R29, SR_TID.X ;  /* 0x00000000001d7919 */ /* 0x000e280000002100 */
[----:B------:R-:W1:Y:S04]  /*ff50*/  S2R R19, SR_TID.X ;  /* 0x0000000000137919 */ /* 0x000e680000002100 */
[----:B------:R-:W-:Y:S04]  /*ff60*/  STL.64 [R1+0x1488], R6 ;  /* 0x0014880601007387 */ /* 0x000fe80000100a00 */
[----:B------:R3:W-:Y:S01]  /*ff70*/  STL.64 [R1+0x1480], R4 ;  /* 0x0014800401007387 */ /* 0x0007e20000100a00 */
[----:B0-----:R-:W-:-:S02]  /*ff80*/  LOP3.LUT R29, R29, 0x7, RZ, 0xc0, !PT ;  /* 0x000000071d1d7812 */ /* 0x001fc400078ec0ff */
[----:B-1----:R-:W-:-:S03]  /*ff90*/  SHF.L.U32 R19, R19, 0x1, RZ ;  /* 0x0000000113137819 */ /* 0x002fc600000006ff */
[----:B------:R-:W-:Y:S01]  /*ffa0*/  IMAD R29, R29, 0x110, RZ ;  /* 0x000001101d1d7824 */ /* 0x000fe200078e02ff */
[----:B---3--:R-:W-:Y:S07]  /*ffb0*/  HMMA.16816.F32 R4, R12, R16, R20 ;  /* 0x000000100c04723c */ /* 0x008fee0000001814 */
[----:B------:R-:W-:-:S04]  /*ffc0*/  LOP3.LUT R23, R29, 0x30, R19, 0x78, !PT ;  /* 0x000000301d177812 */ /* 0x000fc800078e7813 */
[----:B------:R-:W-:Y:S11]  /*ffd0*/  LOP3.LUT R23, R23, 0x40, RZ, 0x3c, !PT ;  /* 0x0000004017177812 */ /* 0x000ff600078e3cff */
[----:B------:R-:W-:Y:S01]  /*ffe0*/  @!UPT UIADD3 URZ, URZ, URZ, URZ ;  /* 0x0000003f3f3ff290 */ /* 0x000fe2000fffe03f */
[----:B------:R-:W-:Y:S04]  /*fff0*/  STL.64 [R1+0xa0], R4 ;  /* 0x0000a00401007387 */ /* 0x000fe80000100a00 */
[----:B------:R2:W-:Y:S02]  /*10000*/  STL.64 [R1+0xa8], R6 ;  /* 0x0000a80601007387 */ /* 0x0005e40000100a00 */
[----:B--2---:R-:W-:Y:S02]  /*10010*/  HMMA.16816.F32 R4, R8, R16, R24 ;  /* 0x000000100804723c */ /* 0x004fe40000001818 */
[----:B------:R-:W0:Y:S05]  /*10020*/  LDSM.16.M88.4 R16, [R23+0x9880] ;  /* 0x009880001710783b */ /* 0x000e2a0000000200 */
[----:B------:R-:W-:Y:S11]  /*10030*/  MOV R25, R3 ;  /* 0x0000000300197202 */ /* 0x000ff60000000f00 */
[----:B------:R-:W-:Y:S05]  /*10040*/  @!UPT UIADD3 URZ, URZ, URZ, URZ ;  /* 0x0000003f3f3ff290 */ /* 0x000fea000fffe03f */
[----:B------:R1:W-:Y:S04]  /*10050*/  STL.64 [R1+0x80], R4 ;  /* 0x0000800401007387 */ /* 0x0003e80000100a00 */
[----:B------:R-:W-:Y:S04]  /*10060*/  STL.64 [R1+0x88], R6 ;  /* 0x0000880601007387 */ /* 0x000fe80000100a00 */
[----:B0-----:R0:W-:Y:S01]  /*10070*/  STL [R1+0x28], R18 ;  /* 0x0000281201007387 */ /* 0x0011e20000100800 */
[----:B------:R-:W-:Y:S01]  /*10080*/  IMAD.MOV.U32 R3, RZ, RZ, R19 ;  /* 0x000000ffff037224 */ /* 0x000fe200078e0013 */
[----:B-1----:R-:W-:Y:S01]  /*10090*/  MOV R5, R17 ;  /* 0x0000001100057202 */ /* 0x002fe20000000f00 */
[----:B------:R-:W-:Y:S01]  /*100a0*/  IMAD.MOV.U32 R4, RZ, RZ, R16 ;  /* 0x000000ffff047224 */ /* 0x000fe200078e0010 */
[----:B0-----:R-:W2:Y:S04]  /*100b0*/  LDL.LU.64 R18, [R1+0x1660] ;  /* 0x0016600001127983 */ /* 0x001ea80000300a00 */
[----:B------:R-:W2:Y:S01]  /*100c0*/  LDL.LU.64 R16, [R1+0x1658] ;  /* 0x0016580001107983 */ /* 0x000ea20000300a00 */
[----:B------:R-:W-:-:S03]  /*100d0*/  IMAD.MOV.U32 R24, RZ, RZ, R28 ;  /* 0x000000ffff187224 */ /* 0x000fc600078e001c */
[----:B------:R-:W-:Y:S04]  /*100e0*/  STL [R1+0x15c0], R3 ;  /* 0x0015c00301007387 */ /* 0x000fe80000100800 */
[-C--:B--2---:R-:W-:Y:S11]  /*100f0*/  HMMA.16816.F32 R16, R12, R24.reuse, R16 ;  /* 0x000000180c10723c */ /* 0x084ff60000001810 */
[----:B------:R-:W-:Y:S11]  /*10100*/  @!UPT UIADD3 URZ, URZ, URZ, URZ ;  /* 0x0000003f3f3ff290 */ /* 0x000ff6000fffe03f */
[----:B------:R-:W-:Y:S01]  /*10110*/  @!UPT UIADD3 URZ, URZ, URZ, URZ ;  /* 0x0000003f3f3ff290 */ /* 0x000fe2000fffe03f */
[----:B------:R-:W-:Y:S04]  /*10120*/  STL.64 [R1+0x60], R16 ;  /* 0x0000601001007387 */ /* 0x000fe80000100a00 */
[----:B------:R-:W-:Y:S04]  /*10130*/  STL.64 [R1+0x1648], R14 ;  /* 0x0016480e01007387 */ /* 0x000fe80000100a00 */
[----:B------:R0:W-:Y:S04]  /*10140*/  STL.64 [R1+0x1640], R12 ;  /* 0x0016400c01007387 */ /* 0x0001e80000100a00 */
[----:B0-----:R-:W2:Y:S04]  /*10150*/  LDL.LU R12, [R1+0x50] ;  /* 0x00005000010c7983 */ /* 0x001ea80000300800 */
[----:B------:R-:W2:Y:S04]  /*10160*/  LDL.LU R13, [R1+0x54] ;  /* 0x00005400010d7983 */ /* 0x000ea80000300800 */
[----:B------:R-:W2:Y:S04]  /*10170*/  LDL.LU R14, [R1+0x58] ;  /* 0x00005800010e7983 */ /* 0x000ea80000300800 */
[----:B------:R-:W2:Y:S04]  /*10180*/  LDL.LU R15, [R1+0x5c] ;  /* 0x00005c00010f7983 */ /* 0x000ea80000300800 */
[----:B------:R-:W3:Y:S04]  /*10190*/  LDL R6, [R1+0x424] ;  /* 0x0004240001067983 */ /* 0x000ee80000100800 */
[----:B------:R-:W4:Y:S04]  /*101a0*/  LDL.LU R16, [R1+0x110] ;  /* 0x0001100001107983 */ /* 0x000f280000300800 */
[----:B------:R-:W4:Y:S01]  /*101b0*/  LDL.LU R17, [R1+0x114] ;  /* 0x0001140001117983 */ /* 0x000f220000300800 */
[----:B------:R-:W-:Y:S01]  /*101c0*/  MOV R29, R18 ;  /* 0x00000012001d7202 */ /* 0x000fe20000000f00 */
[----:B------:R-:W-:Y:S01]  /*101d0*/  IMAD.MOV.U32 R28, RZ, RZ, R19 ;  /* 0x000000ffff1c7224 */ /* 0x000fe200078e0013 */
[----:B------:R-:W-:Y:S01]  /*101e0*/  MOV R18, R0 ;  /* 0x0000000000127202 */ /* 0x000fe20000000f00 */
[----:B------:R-:W-:Y:S01]  /*101f0*/  IMAD.MOV.U32 R19, RZ, RZ, R2 ;  /* 0x000000ffff137224 */ /* 0x000fe200078e0002 */
[----:B------:R-:W5:Y:S04]  /*10200*/  LDL.LU R0, [R1+0x1654] ;  /* 0x0016540001007983 */ /* 0x000f680000300800 */
[----:B------:R-:W3:Y:S04]  /*10210*/  LDL.LU R2, [R1+0x1650] ;  /* 0x0016500001027983 */ /* 0x000ee80000300800 */
[----:B------:R-:W-:Y:S04]  /*10220*/  STL.64 [R1+0x1608], R18 ;  /* 0x0016081201007387 */ /* 0x000fe80000100a00 */
[----:B----4-:R-:W-:Y:S04]  /*10230*/  STL.64 [R1+0x1600], R16 ;  /* 0x0016001001007387 */ /* 0x010fe80000100a00 */
[----:B------:R-:W0:Y:S01]  /*10240*/  LDSM.16.M88.4 R16, [R23+0xa080] ;  /* 0x00a080001710783b */ /* 0x000e220000000200 */
[----:B--2---:R-:W-:Y:S03]  /*10250*/  HMMA.16816.F32 R24, R8, R24, R12 ;  /* 0x000000180818723c */ /* 0x004fe6000000180c */
[----:B------:R1:W-:Y:S04]  /*10260*/  STL [R1+0x15c8], R28 ;  /* 0x0015c81c01007387 */ /* 0x0003e80000100800 */
[----:B------:R2:W-:Y:S11]  /*10270*/  STL [R1+0x15c4], R29 ;  /* 0x0015c41d01007387 */ /* 0x0005f60000100800 */
[----:B------:R-:W-:Y:S06]  /*10280*/  @!UPT UIADD3 URZ, URZ, URZ, URZ ;  /* 0x0000003f3f3ff290 */ /* 0x000fec000fffe03f */
[----:B-1----:R-:W-:Y:S01]  /*10290*/  IMAD.MOV.U32 R28, RZ, RZ, R24 ;  /* 0x000000ffff1c7224 */ /* 0x002fe200078e0018 */
[----:B--2---:R-:W-:Y:S01]  /*102a0*/  MOV R29, R25 ;  /* 0x00000019001d7202 */ /* 0x004fe20000000f00 */
[----:B------:R-:W-:Y:S01]  /*102b0*/  IMAD.MOV.U32 R3, RZ, RZ, R27 ;  /* 0x000000ffff037224 */ /* 0x000fe200078e001b */
[----:B0-----:R-:W-:-:S05]  /*102c0*/  MOV R7, R19 ;  /* 0x0000001300077202 */ /* 0x001fca0000000f00 */
[----:B------:R-:W-:Y:S04]  /*102d0*/  STL [R1+0x1560], R7 ;  /* 0x0015600701007387 */ /* 0x000fe80000100800 */
[----:B------:R-:W2:Y:S04]  /*102e0*/  LDL.LU.64 R14, [R1+0x1648] ;  /* 0x00164800010e7983 */ /* 0x000ea80000300a00 */
[----:B------:R-:W2:Y:S04]  /*102f0*/  LDL.LU.64 R12, [R1+0x1640] ;  /* 0x00164000010c7983 */ /* 0x000ea80000300a00 */
[----:B------:R-:W-:Y:S04]  /*10300*/  STL [R1+0x58], R26 ;  /* 0x0000581a01007387 */ /* 0x000fe80000100800 */
[----:B------:R-:W-:Y:S04]  /*10310*/  LDSM.16.M88.4 R24, [R23+0xa880] ;  /* 0x00a880001718783b */ /* 0x000fe80000000200 */
[----:B------:R-:W0:Y:S04]  /*10320*/  LDSM.16.M88.4 R20, [R23+0xb080] ;  /* 0x00b080001714783b */ /* 0x000e280000000200 */
[----:B------:R-:W-:Y:S04]  /*10330*/  STL.64 [R1+0x1638], R10 ;  /* 0x0016380a01007387 */ /* 0x000fe80000100a00 */
[----:B------:R1:W-:Y:S04]  /*10340*/  STL.64 [R1+0x1630], R8 ;  /* 0x0016300801007387 */ /* 0x0003e80000100a00 */
[----:B-1----:R-:W2:Y:S04]  /*10350*/  LDL.LU R8, [R1+0x90] ;  /* 0x0000900001087983 */ /* 0x002ea80000300800 */
[----:B------:R-:W2:Y:S04]  /*10360*/  LDL.LU R9, [R1+0x94] ;  /* 0x0000940001097983 */ /* 0x000ea80000300800 */
[----:B------:R-:W2:Y:S04]  /*10370*/  LDL.LU R10, [R1+0x98] ;  /* 0x00009800010a7983 */ /* 0x000ea80000300800 */
[----:B------:R-:W2:Y:S04]  /*10380*/  LDL.LU R11, [R1+0x9c] ;  /* 0x00009c00010b7983 */ /* 0x000ea80000300800 */
[----:B------:R3:W-:Y:S04]  /*10390*/  STL [R1+0x18], R18 ;  /* 0x0000181201007387 */ /* 0x0007e80000100800 */
[----:B------:R1:W-:Y:S01]  /*103a0*/  STL.64 [R1+0x1628], R16 ;  /* 0x0016281001007387 */ /* 0x0003e20000100a00 */
[----:B0-----:R-:W-:Y:S01]  /*103b0*/  IMAD.MOV.U32 R7, RZ, RZ, R21 ;  /* 0x000000ffff077224 */ /* 0x001fe200078e0015 */
[----:B---3--:R-:W-:-:S02]  /*103c0*/  MOV R18, R2 ;  /* 0x0000000200127202 */ /* 0x008fc40000000f00 */
[----:B------:R-:W-:Y:S01]  /*103d0*/  MOV R2, R24 ;  /* 0x0000001800027202 */ /* 0x000fe20000000f00 */
[----:B-1----:R-:W3:Y:S01]  /*103e0*/  LDL.LU R16, [R1+0xb0] ;  /* 0x0000b00001107983 */ /* 0x002ee20000300800 */
[----:B------:R-:W-:-:S03]  /*103f0*/  MOV R24, R20 ;  /* 0x0000001400187202 */ /* 0x000fc60000000f00 */
[----:B------:R-:W3:Y:S04]  /*10400*/  LDL.LU R17, [R1+0xb4] ;  /* 0x0000b40001117983 */ /* 0x000ee80000300800 */
[----:B------:R-:W-:Y:S04]  /*10410*/  STL.64 [R1+0x8], R26 ;  /* 0x0000081a01007387 */ /* 0x000fe80000100a00 */
[----:B------:R-:W-:Y:S04]  /*10420*/  STL.64 [R1+0x78], R22 ;  /* 0x0000781601007387 */ /* 0x000fe80000100a00 */
[----:B------:R-:W0:Y:S04]  /*10430*/  LDSM.16.MT88.4 R20, [R6+0x7000] ;  /* 0x007000000614783b */ /* 0x000e280000004200 */
[----:B0-----:R-:W-:Y:S04]  /*10440*/  STL.64 [R1+0x15d8], R22 ;  /* 0x0015d81601007387 */ /* 0x001fe80000100a00 */
[----:B------:R0:W-:Y:S02]  /*10450*/  STL.64 [R1+0x15d0], R20 ;  /* 0x0015d01401007387 */ /* 0x0001e40000100a00 */
[----:B0-----:R-:W-:Y:S01]  /*10460*/  MOV R20, R24 ;  /* 0x0000001800147202 */ /* 0x001fe20000000f00 */
[----:B------:R-:W-:-:S05]  /*10470*/  IMAD.MOV.U32 R21, RZ, RZ, R7 ;  /* 0x000000ffff157224 */ /* 0x000fca00078e0007 */
[----:B------:R0:W-:Y:S04]  /*10480*/  STL.64 [R1+0x1610], R20 ;  /* 0x0016101401007387 */ /* 0x0001e80000100a00 */
[----:B0-----:R-:W4:Y:S04]  /*10490*/  LDL.LU R20, [R1+0xe0] ;  /* 0x0000e00001147983 */ /* 0x001f280000300800 */
[----:B------:R-:W4:Y:S04]  /*104a0*/  LDL.LU R21, [R1+0xe4] ;  /* 0x0000e40001157983 */ /* 0x000f280000300800 */
[----:B------:R-:W3:Y:S04]  /*104b0*/  LDL.LU R22, [R1+0xe8] ;  /* 0x0000e80001167983 */ /* 0x000ee80000300800 */
[----:B------:R-:W3:Y:S01]  /*104c0*/  LDL.LU R23, [R1+0xec] ;  /* 0x0000ec0001177983 */ /* 0x000ee20000300800 */
[----:B-----5:R-:W-:-:S02]  /*104d0*/  IMAD.MOV.U32 R19, RZ, RZ, R0 ;  /* 0x000000ffff137224 */ /* 0x020fc400078e0000 */
[----:B------:R-:W-:Y:S02]  /*104e0*/  IMAD.MOV.U32 R0, RZ, RZ, R25 ;  /* 0x000000ffff007224 */ /* 0x000fe400078e0019 */
[----:B------:R-:W0:Y:S01]  /*104f0*/  LDSM.16.MT88.4 R24, [R6+0x7080] ;  /* 0x007080000618783b */ /* 0x000e220000004200 */
[-C--:B--2---:R-:W-:Y:S03]  /*10500*/  HMMA.16816.F32 R8, R12, R4.reuse, R8 ;  /* 0x000000040c08723c */ /* 0x084fe60000001808 */
[----:B---3--:R-:W-:Y:S04]  /*10510*/  STL.64 [R1+0x1620], R22 ;  /* 0x0016201601007387 */ /* 0x008fe80000100a00 */
[----:B----4-:R1:W-:Y:S04]  /*10520*/  STL.64 [R1+0x1618], R20 ;  /* 0x0016181401007387 */ /* 0x0103e80000100a00 */
[----:B-1----:R-:W2:Y:S04]  /*10530*/  LDL.LU R20, [R1+0x120] ;  /* 0x0001200001147983 */ /* 0x002ea80000300800 */
[----:B------:R-:W2:Y:S04]  /*10540*/  LDL.LU R21, [R1+0x124] ;  /* 0x0001240001157983 */ /* 0x000ea80000300800 */
[----:B------:R-:W2:Y:S04]  /*10550*/  LDL.LU R22, [R1+0x128] ;  /* 0x0001280001167983 */ /* 0x000ea80000300800 */
[----:B------:R-:W2:Y:S04]  /*10560*/  LDL.LU R23, [R1+0x12c] ;  /* 0x00012c0001177983 */ /* 0x000ea80000300800 */
[----:B0-----:R-:W-:Y:S04]  /*10570*/  STL.64 [R1+0x15b8], R26 ;  /* 0x0015b81a01007387 */ /* 0x001fe80000100a00 */
[----:B------:R-:W-:Y:S04]  /*10580*/  STL.64 [R1+0x15b0], R24 ;  /* 0x0015b01801007387 */ /* 0x000fe80000100a00 */
[----:B------:R-:W-:Y:S04]  /*10590*/  STL.64 [R1+0x90], R8 ;  /* 0x0000900801007387 */ /* 0x000fe80000100a00 */
[----:B------:R0:W-:Y:S04]  /*105a0*/  STL.64 [R1+0x98], R10 ;  /* 0x0000980a01007387 */ /* 0x0001e80000100a00 */
[----:B0-----:R-:W3:Y:S04]  /*105b0*/  LDL.LU.64 R10, [R1+0x1638] ;  /* 0x00163800010a7983 */ /* 0x001ee80000300a00 */
[----:B------:R-:W3:Y:S01]  /*105c0*/  LDL.LU.64 R8, [R1+0x1630] ;  /* 0x0016300001087983 */ /* 0x000ee20000300a00 */
[----:B------:R-:W-:Y:S01]  /*105d0*/  IMAD.MOV.U32 R25, RZ, RZ, R0 ;  /* 0x000000ffff197224 */ /* 0x000fe200078e0000 */
[----:B---3--:R-:W-:Y:S11]  /*105e0*/  HMMA.16816.F32 R16, R8, R4, R16 ;  /* 0x000000040810723c */ /* 0x008ff60000001810 */
[----:B------:R-:W-:Y:S11]  /*105f0*/  @!UPT UIADD3 URZ, URZ, URZ, URZ ;  /* 0x0000003f3f3ff290 */ /* 0x000ff6000fffe03f */
[----:B------:R-:W-:Y:S02]  /*10600*/  @!UPT UIADD3 URZ, URZ, URZ, URZ ;  /* 0x0000003f3f3ff290 */ /* 0x000fe4000fffe03f */
[----:B------:R-:W-:Y:S01]  /*10610*/  MOV R0, R16 ;  /* 0x0000001000007202 */ /* 0x000fe20000000f00 */
[----:B------:R-:W-:Y:S02]  /*10620*/  IMAD.MOV.U32 R5, RZ, RZ, R17 ;  /* 0x000000ffff057224 */ /* 0x000fe400078e0011 */
[----:B------:R-:W2:Y:S02]  /*10630*/  LDL.LU.64 R16, [R1+0x1628] ;  /* 0x0016280001107983 */ /* 0x000ea40000300a00 */
[----:B--2---:R-:W-:Y:S11]  /*10640*/  HMMA.16816.F32 R20, R12, R16, R20 ;  /* 0x000000100c14723c */ /* 0x004ff60000001814 */
[----:B------:R-:W-:Y:S11]  /*10650*/  @!UPT UIADD3 URZ, URZ, URZ, URZ ;  /* 0x0000003f3f3ff290 */ /* 0x000ff6000fffe03f */
[----:B------:R-:W-:Y:S01]  /*10660*/  @!UPT UIADD3 URZ, URZ, URZ, URZ ;  /* 0x0000003f3f3ff290 */ /* 0x000fe2000fffe03f */
[----:B------:R-:W-:Y:S04]  /*10670*/  STL.64 [R1+0x120], R20 ;  /* 0x0001201401007387 */ /* 0x000fe80000100a00 */
[----:B------:R0:W-:Y:S04]  /*10680*/  STL.64 [R1+0x128], R22 ;  /* 0x0001281601007387 */ /* 0x0001e80000100a00 */
[----:B0-----:R-:W2:Y:S04]  /*10690*/  LDL.LU.64 R22, [R1+0x1620] ;  /* 0x0016200001167983 */ /* 0x001ea80000300a00 */
[----:B------:R-:W2:Y:S01]  /*106a0*/  LDL.LU.64 R20, [R1+0x1618] ;  /* 0x0016180001147983 */ /* 0x000ea20000300a00 */
[----:B------:R-:W-:Y:S01]  /*106b0*/  MOV R24, R2 ;  /* 0x0000000200187202 */ /* 0x000fe20000000f00 */
[----:B------:R-:W-:Y:S01]  /*106c0*/  IMAD.MOV.U32 R2, RZ, RZ, R19 ;  /* 0x000000ffff027224 */ /* 0x000fe200078e0013 */
[----:B------:R-:W-:-:S02]  /*106d0*/  MOV R4, R18 ;  /* 0x0000001200047202 */ /* 0x000fc40000000f00 */
[----:B--2---:R-:W-:Y:S01]  /*106e0*/  HMMA.16816.F32 R16, R8, R16, R20 ;  /* 0x000000100810723c */ /* 0x004fe20000001814 */
[----:B------:R-:W2:Y:S11]  /*106f0*/  LDL.LU.64 R20, [R1+0x1610] ;  /* 0x0016100001147983 */ /* 0x000eb60000300a00 */
[----:B------:R-:W-:Y:S11]  /*10700*/  @!UPT UIADD3 URZ, URZ, URZ, URZ ;  /* 0x0000003f3f3ff290 */ /* 0x000ff6000fffe03f */
[----:B------:R-:W-:Y:S01]  /*10710*/  STL.64 [R1+0xe0], R16 ;  /* 0x0000e01001007387 */ /* 0x000fe20000100a00 */
[----:B------:R-:W-:-:S03]  /*10720*/  MOV R6, R19 ;  /* 0x0000001300067202 */ /* 0x000fc60000000f00 */
[----:B------:R0:W-:Y:S04]  /*10730*/  STL [R1+0xe8], R18 ;  /* 0x0000e81201007387 */ /* 0x0001e80000100800 */
[----:B0-----:R-:W3:Y:S04]  /*10740*/  LDL.LU.64 R18, [R1+0x1608] ;  /* 0x0016080001127983 */ /* 0x001ee80000300a00 */
[----:B------:R-:W3:Y:S04]  /*10750*/  LDL.LU.64 R16, [R1+0x1600] ;  /* 0x0016000001107983 */ /* 0x000ee80000300a00 */
[----:B------:R-:W-:Y:S04]  /*10760*/  STL [R1+0x1564], R6 ;  /* 0x0015640601007387 */ /* 0x000fe80000100800 */
[----:B------:R0:W-:Y:S04]  /*10770*/  STL.64 [R1+0x15a8], R4 ;  /* 0x0015a80401007387 */ /* 0x0001e80000100a00 */
[----:B0-----:R-:W4:Y:S04]  /*10780*/  LDL.LU R4, [R1+0xd0] ;  /* 0x0000d00001047983 */ /* 0x001f280000300800 */
[----:B------:R-:W4:Y:S04]  /*10790*/  LDL.LU R5, [R1+0xd4] ;  /* 0x0000d40001057983 */ /* 0x000f280000300800 */
[----:B------:R-:W4:Y:S04]  /*107a0*/  LDL.LU R6, [R1+0xd8] ;  /* 0x0000d80001067983 */ /* 0x000f280000300800 */
[----:B------:R-:W4:Y:S01]  /*107b0*/  LDL.LU R7, [R1+0xdc] ;  /* 0x0000dc0001077983 */ /* 0x000f220000300800 */
[-C--:B---3--:R-:W-:Y:S08]  /*107c0*/  HMMA.16816.F32 R16, R12, R24.reuse, R16 ;  /* 0x000000180c10723c */ /* 0x088ff00000001810 */
[----:B----4-:R-:W-:Y:S11]  /*107d0*/  HMMA.16816.F32 R4, R8, R24, R4 ;  /* 0x000000180804723c */ /* 0x010ff60000001804 */
[----:B------:R-:W-:Y:S04]  /*107e0*/  @!UPT UIADD3 URZ, URZ, URZ, URZ ;  /* 0x0000003f3f3ff290 */ /* 0x000fe8000fffe03f */
[----:B------:R-:W-:Y:S04]  /*107f0*/  STL.64 [R1+0x100], R16 ;  /* 0x0001001001007387 */ /* 0x000fe80000100a00 */
[----:B------:R0:W-:Y:S04]  /*10800*/  STL.64 [R1+0x108], R18 ;  /* 0x0001081201007387 */ /* 0x0001e80000100a00 */
[----:B0-----:R-:W3:Y:S04]  /*10810*/  LDL.LU R18, [R1+0x15f8] ;  /* 0x0015f80001127983 */ /* 0x001ee80000300800 */
[----:B------:R-:W3:Y:S04]  /*10820*/  LDL.LU.64 R16, [R1+0x15f0] ;  /* 0x0015f00001107983 */ /* 0x000ee80000300a00 */
[----:B------:R-:W-:Y:S04]  /*10830*/  STL.64 [R1+0xd0], R4 ;  /* 0x0000d00401007387 */ /* 0x000fe80000100a00 */
[----:B------:R-:W-:Y:S04]  /*10840*/  STL [R1+0xd8], R6 ;  /* 0x0000d80601007387 */ /* 0x000fe80000100800 */
[----:B------:R-:W-:Y:S04]  /*10850*/  STL.64 [R1+0x15e8], R10 ;  /* 0x0015e80a01007387 */ /* 0x000fe80000100a00 */
[----:B------:R0:W-:Y:S04]  /*10860*/  STL.64 [R1+0x15e0], R8 ;  /* 0x0015e00801007387 */ /* 0x0001e80000100a00 */
[----:B0-----:R-:W2:Y:S04]  /*10870*/  LDL.LU R8, [R1+0xf0] ;  /* 0x0000f00001087983 */ /* 0x001ea80000300800 */
[----:B------:R-:W2:Y:S04]  /*10880*/  LDL.LU R9, [R1+0xf4] ;  /* 0x0000f40001097983 */ /* 0x000ea80000300800 */
[----:B------:R-:W2:Y:S04]  /*10890*/  LDL.LU R10, [R1+0xf8] ;  /* 0x0000f800010a7983 */ /* 0x000ea80000300800 */
[----:B------:R-:W2:Y:S01]  /*108a0*/  LDL.LU R11, [R1+0xfc] ;  /* 0x0000fc00010b7983 */ /* 0x000ea20000300800 */
[----:B------:R-:W-:-:S03]  /*108b0*/  IMAD.MOV.U32 R19, RZ, RZ, R7 ;  /* 0x000000ffff137224 */ /* 0x000fc600078e0007 */
[----:B------:R-:W4:Y:S04]  /*108c0*/  LDL.LU R24, [R1+0xa0] ;  /* 0x0000a00001187983 */ /* 0x000f280000300800 */
[----:B------:R-:W4:Y:S04]  /*108d0*/  LDL.LU R25, [R1+0xa4] ;  /* 0x0000a40001197983 */ /* 0x000f280000300800 */
[----:B------:R-:W4:Y:S04]  /*108e0*/  LDL.LU R26, [R1+0xa8] ;  /* 0x0000a800011a7983 */ /* 0x000f280000300800 */
[----:B------:R-:W4:Y:S04]  /*108f0*/  LDL.LU R27, [R1+0xac] ;  /* 0x0000ac00011b7983 */ /* 0x000f280000300800 */
[----:B------:R-:W5:Y:S04]  /*10900*/  LDL.LU R4, [R1+0x80] ;  /* 0x0000800001047983 */ /* 0x000f680000300800 */
[----:B------:R-:W5:Y:S04]  /*10910*/  LDL.LU R5, [R1+0x84] ;  /* 0x0000840001057983 */ /* 0x000f680000300800 */
[----:B------:R-:W5:Y:S04]  /*10920*/  LDL.LU R6, [R1+0x88] ;  /* 0x0000880001067983 */ /* 0x000f680000300800 */
[----:B------:R-:W5:Y:S04]  /*10930*/  LDL.LU R7, [R1+0x8c] ;  /* 0x00008c0001077983 */ /* 0x000f680000300800 */
[----:B------:R0:W-:Y:S04]  /*10940*/  STL [R1+0x1528], R19 ;  /* 0x0015281301007387 */ /* 0x0001e80000100800 */
[----:B0-----:R-:W3:Y:S01]  /*10950*/  LDL.LU R19, [R1+0xcc] ;  /* 0x0000cc0001137983 */ /* 0x001ee20000300800 */
[-C--:B--2---:R-:W-:Y:S11]  /*10960*/  HMMA.16816.F32 R8, R12, R20.reuse, R8 ;  /* 0x000000140c08723c */ /* 0x084ff60000001808 */
[----:B------:R-:W-:Y:S11]  /*10970*/  @!UPT UIADD3 URZ, URZ, URZ, URZ ;  /* 0x0000003f3f3ff290 */ /* 0x000ff6000fffe03f */
[----:B------:R-:W-:Y:S01]  /*10980*/  @!UPT UIADD3 URZ, URZ, URZ, URZ ;  /* 0x0000003f3f3ff290 */ /* 0x000fe2000fffe03f */
[----:B------:R-:W-:Y:S04]  /*10990*/  STL.64 [R1+0xf0], R8 ;  /* 0x0000f00801007387 */ /* 0x000fe80000100a00 */
[----:B------:R0:W-:Y:S04]  /*109a0*/  STL.64 [R1+0xf8], R10 ;  /* 0x0000f80a01007387 */ /* 0x0001e80000100a00 */
[----:B0-----:R-:W3:Y:S04]  /*109b0*/  LDL.LU.64 R10, [R1+0x15e8] ;  /* 0x0015e800010a7983 */ /* 0x001ee80000300a00 */
[----:B------:R-:W3:Y:S04]  /*109c0*/  LDL.LU.64 R8, [R1+0x15e0] ;  /* 0x0015e00001087983 */ /* 0x000ee80000300a00 */
[----:B------:R-:W-:Y:S04]  /*109d0*/  STL [R1+0x1444], R12 ;  /* 0x0014440c01007387 */ /* 0x000fe80000100800 */
[----:B------:R-:W-:Y:S04]  /*109e0*/  STL [R1+0x1440], R13 ;  /* 0x0014400d01007387 */ /* 0x000fe80000100800 */
[----:B------:R0:W-:Y:S04]  /*109f0*/  STL.64 [R1+0x1438], R14 ;  /* 0x0014380e01007387 */ /* 0x0001e80000100a00 */
[----:B0-----:R-:W2:Y:S04]  /*10a00*/  LDL.LU R14, [R1+0x38] ;  /* 0x00003800010e7983 */ /* 0x001ea80000300800 */
[----:B------:R-:W2:Y:S01]  /*10a10*/  LDL.LU R15, [R1+0x3c] ;  /* 0x00003c00010f7983 */ /* 0x000ea20000300800 */
[----:B---3--:R-:W-:Y:S11]  /*10a20*/  HMMA.16816.F32 R20, R8, R20, R16 ;  /* 0x000000140814723c */ /* 0x008ff60000001810 */
[----:B------:R-:W-:Y:S11]  /*10a30*/  @!UPT UIADD3 URZ, URZ, URZ, URZ ;  /* 0x0000003f3f3ff290 */ /* 0x000ff6000fffe03f */
[----:B------:R-:W-:Y:S02]  /*10a40*/  @!UPT UIADD3 URZ, URZ, URZ, URZ ;  /* 0x0000003f3f3ff290 */ /* 0x000fe4000fffe03f */
[----:B------:R-:W-:Y:S01]  /*10a50*/  MOV R17, R23 ;  /* 0x0000001700117202 */ /* 0x000fe20000000f00 */
[----:B------:R-:W-:Y:S01]  /*10a60*/  IMAD.MOV.U32 R18, RZ, RZ, R22 ;  /* 0x000000ffff127224 */ /* 0x000fe200078e0016 */
[----:B------:R-:W-:Y:S01]  /*10a70*/  MOV R16, R21 ;  /* 0x0000001500107202 */ /* 0x000fe20000000f00 */
[----:B------:R0:W-:Y:S04]  /*10a80*/  STL [R1+0xc0], R20 ;  /* 0x0000c01401007387 */ /* 0x0001e80000100800 */
[----:B------:R-:W4:Y:S04]  /*10a90*/  LDL.LU.64 R22, [R1+0x15d8] ;  /* 0x0015d80001167983 */ /* 0x000f280000300a00 */
[----:B0-----:R-:W4:Y:S04]  /*10aa0*/  LDL.LU.64 R20, [R1+0x15d0] ;  /* 0x0015d00001147983 */ /* 0x001f280000300a00 */
[----:B------:R-:W-:Y:S04]  /*10ab0*/  STL [R1+0x14e0], R17 ;  /* 0x0014e01101007387 */ /* 0x000fe80000100800 */
[----:B------:R0:W-:Y:S04]  /*10ac0*/  STL [R1+0x14dc], R18 ;  /* 0x0014dc1201007387 */ /* 0x0001e80000100800 */
[----:B------:R-:W-:Y:S04]  /*10ad0*/  STL [R1+0x14d8], R16 ;  /* 0x0014d81001007387 */ /* 0x000fe80000100800 */
[----:B0-----:R-:W4:Y:S04]  /*10ae0*/  LDL.LU R18, [R1+0x48] ;  /* 0x0000480001127983 */ /* 0x001f280000300800 */
[----:B------:R-:W4:Y:S04]  /*10af0*/  LDL.LU R19, [R1+0x4c] ;  /* 0x00004c0001137983 */ /* 0x000f280000300800 */
[----:B------:R-:W-:Y:S04]  /*10b00*/  STL.64 [R1+0x1418], R10 ;  /* 0x0014180a01007387 */ /* 0x000fe80000100a00 */
[----:B------:R0:W-:Y:S02]  /*10b10*/  STL.64 [R1+0x1430], R8 ;  /* 0x0014300801007387 */ /* 0x0001e40000100a00 */
[----:B0-----:R-:W-:Y:S01]  /*10b20*/  IMAD.MOV.U32 R8, RZ, RZ, R28 ;  /* 0x000000ffff087224 */ /* 0x001fe200078e001c */
[----:B------:R-:W-:Y:S01]  /*10b30*/  MOV R9, R29 ;  /* 0x0000001d00097202 */ /* 0x000fe20000000f00 */
[----:B------:R-:W3:Y:S04]  /*10b40*/  LDL.LU R28, [R1+0x15c8] ;  /* 0x0015c800011c7983 */ /* 0x000ee80000300800 */
[----:B------:R-:W2:Y:S04]  /*10b50*/  LDL.LU R29, [R1+0x15c4] ;  /* 0x0015c400011d7983 */ /* 0x000ea80000300800 */
[----:B------:R-:W2:Y:S01]  /*10b60*/  LDL.LU R10, [R1+0x58] ;  /* 0x00005800010a7983 */ /* 0x000ea20000300800 */
[----:B------:R-:W-:-:S03]  /*10b70*/  IMAD.MOV.U32 R11, RZ, RZ, R3 ;  /* 0x000000ffff0b7224 */ /* 0x000fc600078e0003 */
[----:B------:R-:W3:Y:S01]  /*10b80*/  LDL.LU R3, [R1+0x15c0] ;  /* 0x0015c00001037983 */ /* 0x000ee20000300800 */
[----:B----4-:R-:W-:Y:S03]  /*10b90*/  HMMA.16816.F32 R24, R20, R18, R24 ;  /* 0x000000121418723c */ /* 0x010fe60000001818 */
[----:B--2---:R3:W-:Y:S04]  /*10ba0*/  STL.64 [R1+0x15a0], R10 ;  /* 0x0015a00a01007387 */ /* 0x0047e80000100a00 */
[----:B------:R0:W-:Y:S01]  /*10bb0*/  STL.64 [R1+0x1598], R8 ;  /* 0x0015980801007387 */ /* 0x0001e20000100a00 */
[----:B---3--:R-:W-:-:S03]  /*10bc0*/  IMAD.MOV.U32 R11, RZ, RZ, R28 ;  /* 0x000000ffff0b7224 */ /* 0x008fc600078e001c */
[----:B0-----:R-:W2:Y:S11]  /*10bd0*/  LDL.LU R8, [R1+0x60] ;  /* 0x0000600001087983 */ /* 0x001eb60000300800 */
[----:B------:R-:W-:Y:S02]  /*10be0*/  @!UPT UIADD3 URZ, URZ, URZ, URZ ;  /* 0x0000003f3f3ff290 */ /* 0x000fe4000fffe03f */
[----:B------:R-:W-:Y:S01]  /*10bf0*/  MOV R28, R25 ;  /* 0x00000019001c7202 */ /* 0x000fe20000000f00 */
[----:B------:R-:W2:Y:S04]  /*10c00*/  LDL.LU R9, [R1+0x64] ;  /* 0x0000640001097983 */ /* 0x000ea80000300800 */
[----:B------:R-:W-:Y:S04]  /*10c10*/  STL [R1+0xa0], R24 ;  /* 0x0000a01801007387 */ /* 0x000fe80000100800 */
[----:B------:R0:W-:Y:S04]  /*10c20*/  STL.64 [R1+0xa8], R26 ;  /* 0x0000a81a01007387 */ /* 0x0001e80000100a00 */
[----:B0-----:R-:W5:Y:S04]  /*10c30*/  LDL.LU.64 R26, [R1+0x15b8] ;  /* 0x0015b800011a7983 */ /* 0x001f680000300a00 */
[----:B------:R-:W5:Y:S01]  /*10c40*/  LDL.LU.64 R24, [R1+0x15b0] ;  /* 0x0015b00001187983 */ /* 0x000f620000300a00 */
[----:B------:R-:W-:-:S07]  /*10c50*/  MOV R10, R29 ;  /* 0x0000001d000a7202 */ /* 0x000fce0000000f00 */
[----:B--2---:R-:W-:Y:S08]  /*10c60*/  HMMA.16816.F32 R8, R20, R14, R8 ;  /* 0x0000000e1408723c */ /* 0x004ff00000001808 */
[----:B-----5:R-:W-:Y:S01]  /*10c70*/  HMMA.16816.F32 R16, R24, R18, R4 ;  /* 0x000000121810723c */ /* 0x020fe20000001804 */
[----:B------:R-:W2:Y:S11]  /*10c80*/  LDL.LU.64 R4, [R1+0x15a8] ;  /* 0x0015a80001047983 */ /* 0x000eb60000300a00 */
[----:B------:R-:W-:Y:S04]  /*10c90*/  @!UPT UIADD3 URZ, URZ, URZ, URZ ;  /* 0x0000003f3f3ff290 */ /* 0x000fe8000fffe03f */
[----:B------:R-:W-:Y:S01]  /*10ca0*/  IMAD.MOV.U32 R7, RZ, RZ, R11 ;  /* 0x000000ffff077224 */ /* 0x000fe200078e000b */
[----:B------:R-:W-:-:S06]  /*10cb0*/  MOV R6, R9 ;  /* 0x0000000900067202 */ /* 0x000fcc0000000f00 */
[----:B------:R-:W-:Y:S04]  /*10cc0*/  STL.64 [R1+0x80], R16 ;  /* 0x0000801001007387 */ /* 0x000fe80000100a00 */
[----:B------:R-:W-:Y:S04]  /*10cd0*/  STL [R1+0x88], R18 ;  /* 0x0000881201007387 */ /* 0x000fe80000100800 */
[----:B------:R-:W-:Y:S04]  /*10ce0*/  STL [R1+0x60], R8 ;  /* 0x0000600801007387 */ /* 0x000fe80000100800 */
[----:B------:R0:W-:Y:S04]  /*10cf0*/  STL [R1+0x68], R10 ;  /* 0x0000680a01007387 */ /* 0x0001e80000100800 */
[----:B0-----:R-:W3:Y:S04]  /*10d00*/  LDL.LU.64 R10, [R1+0x15a0] ;  /* 0x0015a000010a7983 */ /* 0x001ee80000300a00 */
[----:B------:R-:W3:Y:S04]  /*10d10*/  LDL.LU.64 R8, [R1+0x1598] ;  /* 0x0015980001087983 */ /* 0x000ee80000300a00 */
[----:B------:R0:W-:Y:S01]  /*10d20*/  STL [R1+0x1568], R7 ;  /* 0x0015680701007387 */ /* 0x0001e20000100800 */
[----:B---3--:R-:W-:Y:S11]  /*10d30*/  HMMA.16816.F32 R12, R24, R14, R8 ;  /* 0x0000000e180c723c */ /* 0x008ff60000001808 */
[----:B------:R-:W-:Y:S11]  /*10d40*/  @!UPT UIADD3 URZ, URZ, URZ, URZ ;  /* 0x0000003f3f3ff290 */ /* 0x000ff6000fffe03f */
[----:B------:R-:W-:Y:S01]  /*10d50*/  @!UPT UIADD3 URZ, URZ, URZ, URZ ;  /* 0x0000003f3f3ff290 */ /* 0x000fe2000fffe03f */
[----:B------:R-:W-:Y:S01]  /*10d60*/  STL [R1+0x30], R12 ;  /* 0x0000300c01007387 */ /* 0x000fe20000100800 */
[----:B0-----:R-:W-:-:S03]  /*10d70*/  MOV R7, R14 ;  /* 0x0000000e00077202 */ /* 0x001fc60000000f00 */
[----:B------:R-:W-:Y:S04]  /*10d80*/  STL.64 [R1+0x1590], R26 ;  /* 0x0015901a01007387 */ /* 0x000fe80000100a00 */
[----:B------:R0:W-:Y:S04]  /*10d90*/  STL.64 [R1+0x1588], R24 ;  /* 0x0015881801007387 */ /* 0x0001e80000100a00 */
[----:B0-----:R-:W3:Y:S04]  /*10da0*/  LDL.LU R24, [R1+0x90] ;  /* 0x0000900001187983 */ /* 0x001ee80000300800 */
[----:B------:R-:W3:Y:S04]  /*10db0*/  LDL.LU R25, [R1+0x94] ;  /* 0x0000940001197983 */ /* 0x000ee80000300800 */
[----:B------:R-:W3:Y:S04]  /*10dc0*/  LDL.LU R26, [R1+0x98] ;  /* 0x00009800011a7983 */ /* 0x000ee80000300800 */
[----:B------:R-:W3:Y:S04]  /*10dd0*/  LDL.LU R27, [R1+0x9c] ;  /* 0x00009c00011b7983 */ /* 0x000ee80000300800 */
[----:B------:R0:W-:Y:S04]  /*10de0*/  STL.64 [R1+0x1570], R6 ;  /* 0x0015700601007387 */ /* 0x0001e80000100a00 */
[----:B0-----:R-:W3:Y:S01]  /*10df0*/  LDL.LU R6, [R1+0x28] ;  /* 0x0000280001067983 */ /* 0x001ee20000300800 */
[----:B------:R-:W-:-:S02]  /*10e00*/  IMAD.MOV.U32 R7, RZ, RZ, R3 ;  /* 0x000000ffff077224 */ /* 0x000fc400078e0003 */
[----:B------:R-:W-:-:S05]  /*10e10*/  IMAD.MOV.U32 R8, RZ, RZ, R13 ;  /* 0x000000ffff087224 */ /* 0x000fca00078e000d */
[----:B---3--:R-:W-:Y:S11]  /*10e20*/  HMMA.16816.F32 R24, R20, R6, R24 ;  /* 0x000000061418723c */ /* 0x008ff60000001818 */
[----:B------:R-:W-:Y:S11]  /*10e30*/  @!UPT UIADD3 URZ, URZ, URZ, URZ ;  /* 0x0000003f3f3ff290 */ /* 0x000ff6000fffe03f */
[----:B------:R-:W-:Y:S01]  /*10e40*/  @!UPT UIADD3 URZ, URZ, URZ, URZ ;  /* 0x0000003f3f3ff290 */ /* 0x000fe2000fffe03f */
[----:B------:R0:W-:Y:S01]  /*10e50*/  STL [R1+0x48], R26 ;  /* 0x0000481a01007387 */ /* 0x0001e20000100800 */
[----:B------:R-:W-:Y:S01]  /*10e60*/  IMAD.MOV.U32 R13, RZ, RZ, R27 ;  /* 0x000000ffff0d7224 */ /* 0x000fe200078e001b */
[----:B------:R-:W-:Y:S01]  /*10e70*/  MOV R14, R25 ;  /* 0x00000019000e7202 */ /* 0x000fe20000000f00 */
[----:B------:R-:W-:Y:S01]  /*10e80*/  IMAD.MOV.U32 R11, RZ, RZ, R24 ;  /* 0x000000ffff0b7224 */ /* 0x000fe200078e0018 */
[----:B0-----:R-:W3:Y:S04]  /*10e90*/  LDL.LU.64 R26, [R1+0x1590] ;  /* 0x00159000011a7983 */ /* 0x001ee80000300a00 */
[----:B------:R-:W3:Y:S04]  /*10ea0*/  LDL.LU.64 R24, [R1+0x1588] ;  /* 0x0015880001187983 */ /* 0x000ee80000300a00 */
[----:B------:R2:W-:Y:S04]  /*10eb0*/  STL.64 [R1+0x1580], R22 ;  /* 0x0015801601007387 */ /* 0x0005e80000100a00 */
[----:B------:R0:W-:Y:S04]  /*10ec0*/  STL.64 [R1+0x1578], R20 ;  /* 0x0015781401007387 */ /* 0x0001e80000100a00 */
[----:B------:R-:W1:Y:S01]  /*10ed0*/  S2R R16, SR_TID.X ;  /* 0x0000000000107919 */ /* 0x000e620000002100 */
[----:B--2---:R-:W-:Y:S01]  /*10ee0*/  MOV R22, R4 ;  /* 0x0000000400167202 */ /* 0x004fe20000000f00 */
[----:B------:R-:W-:Y:S01]  /*10ef0*/  IMAD.MOV.U32 R23, RZ, RZ, R2 ;  /* 0x000000ffff177224 */ /* 0x000fe200078e0002 */
[----:B0-----:R-:W-:Y:S01]  /*10f00*/  MOV R20, R0 ;  /* 0x0000000000147202 */ /* 0x001fe20000000f00 */
[----:B------:R-:W-:Y:S01]  /*10f10*/  IMAD.MOV.U32 R21, RZ, RZ, R5 ;  /* 0x000000ffff157224 */ /* 0x000fe200078e0005 */
[----:B------:R-:W-:Y:S01]  /*10f20*/  MOV R18, R15 ;  /* 0x0000000f00127202 */ /* 0x000fe20000000f00 */
[----:B------:R-:W-:Y:S01]  /*10f30*/  IMAD.MOV.U32 R29, RZ, RZ, R19 ;  /* 0x000000ffff1d7224 */ /* 0x000fe200078e0013 */
[----:B-1----:R-:W-:-:S02]  /*10f40*/  LOP3.LUT R12, R16, 0x60, RZ, 0xc0, !PT ;  /* 0x00000060100c7812 */ /* 0x002fc400078ec0ff */
[----:B------:R-:W-:Y:S02]  /*10f50*/  LOP3.LUT R17, R16, 0x1c, RZ, 0xc0, !PT ;  /* 0x0000001c10117812 */ /* 0x000fe400078ec0ff */
[----:B------:R-:W-:-:S04]  /*10f60*/  SHF.R.U32.HI R9, RZ, 0x1, R12 ;  /* 0x00000001ff097819 */ /* 0x000fc8000001160c */
[----:B------:R-:W-:Y:S01]  /*10f70*/  LEA.HI R9, R17, R9, RZ, 0x1e ;  /* 0x0000000911097211 */ /* 0x000fe200078ff0ff */
[----:B---3--:R-:W-:Y:S01]  /*10f80*/  HMMA.16816.F32 R4, R24, R6, R20 ;  /* 0x000000061804723c */ /* 0x008fe20000001814 */
[----:B------:R-:W2:Y:S04]  /*10f90*/  LDL.LU.64 R22, [R1+0x1580] ;  /* 0x0015800001167983 */ /* 0x000ea80000300a00 */
[----:B------:R-:W2:Y:S11]  /*10fa0*/  LDL.LU.64 R20, [R1+0x1578] ;  /* 0x0015780001147983 */ /* 0x000eb60000300a00 */
[----:B------:R-:W-:Y:S07]  /*10fb0*/  @!UPT UIADD3 URZ, URZ, URZ, URZ ;  /* 0x0000003f3f3ff290 */ /* 0x000fee000fffe03f */
[----:B------:R0:W-:Y:S01]  /*10fc0*/  STL [R1+0x20], R4 ;  /* 0x0000200401007387 */ /* 0x0001e20000100800 */
[----:B------:R-:W-:Y:S01]  /*10fd0*/  IMAD.MOV.U32 R10, RZ, RZ, R5 ;  /* 0x000000ffff0a7224 */ /* 0x000fe200078e0005 */
[----:B------:R-:W-:Y:S01]  /*10fe0*/  MOV R19, R6 ;  /* 0x0000000600137202 */ /* 0x000fe20000000f00 */
[----:B------:R-:W-:Y:S01]  /*10ff0*/  IMAD.MOV.U32 R15, RZ, RZ, R7 ;  /* 0x000000ffff0f7224 */ /* 0x000fe200078e0007 */
[--C-:B------:R-:W-:Y:S01]  /*11000*/  SHF.R.U32.HI R5, RZ, 0x1, R12.reuse ;  /* 0x00000001ff057819 */ /* 0x100fe2000001160c */
[----:B------:R-:W3:Y:S04]  /*11010*/  LDL.LU.64 R6, [R1+0x1570] ;  /* 0x0015700001067983 */ /* 0x000ee80000300a00 */
[----:B------:R-:W-:Y:S01]  /*11020*/  STL.64 [R1+0x1558], R26 ;  /* 0x0015581a01007387 */ /* 0x000fe20000100a00 */
[----:B0-----:R-:W-:-:S03]  /*11030*/  SHF.R.U32.HI R4, RZ, 0x1, R12 ;  /* 0x00000001ff047819 */ /* 0x001fc6000001160c */
[----:B------:R0:W-:Y:S01]  /*11040*/  STL.64 [R1+0x1550], R24 ;  /* 0x0015501801007387 */ /* 0x0001e20000100a00 */
[C---:B------:R-:W-:Y:S02]  /*11050*/  LEA.HI R4, R17.reuse, R4, RZ, 0x1e ;  /* 0x0000000411047211 */ /* 0x040fe400078ff0ff */
[----:B------:R-:W-:Y:S01]  /*11060*/  LEA.HI R5, R17, R5, RZ, 0x1e ;  /* 0x0000000511057211 */ /* 0x000fe200078ff0ff */
[----:B0-----:R-:W4:Y:S04]  /*11070*/  LDL.LU R24, [R1+0x84] ;  /* 0x0000840001187983 */ /* 0x001f280000300800 */
[----:B------:R0:W-:Y:S04]  /*11080*/  STL [R1+0x14e4], R17 ;  /* 0x0014e41101007387 */ /* 0x0001e80000100800 */
[----:B0-----:R-:W5:Y:S04]  /*11090*/  LDL.LU R17, [R1+0xac] ;  /* 0x0000ac0001117983 */ /* 0x001f680000300800 */
[----:B------:R-:W2:Y:S04]  /*110a0*/  LDL.LU R25, [R1+0x60] ;  /* 0x0000600001197983 */ /* 0x000ea80000300800 */
[----:B------:R-:W0:Y:S04]  /*110b0*/  S2R R0, SR_TID.X ;  /* 0x0000000000007919 */ /* 0x000e280000002100 */
[----:B------:R-:W1:Y:S01]  /*110c0*/  S2R R3, SR_CTAID.X ;  /* 0x0000000000037919 */ /* 0x000e620000002500 */
[----:B------:R-:W-:-:S02]  /*110d0*/  LOP3.LUT R16, R16, 0x1c, RZ, 0xc0, !PT ;  /* 0x0000001c10107812 */ /* 0x000fc400078ec0ff */
[----:B------:R-:W-:Y:S01]  /*110e0*/  SHF.R.U32.HI R12, RZ, 0x1, R12 ;  /* 0x00000001ff0c7819 */ /* 0x000fe2000001160c */
[----:B------:R-:W-:Y:S01]  /*110f0*/  FMUL R28, R28, c[0x0][0x188] ;  /* 0x000062001c1c7a20 */ /* 0x000fe20000400000 */
[----:B------:R-:W3:Y:S02]  /*11100*/  LDL.LU R26, [R1+0x68] ;  /* 0x00006800011a7983 */ /* 0x000ee40000300800 */
[----:B------:R-:W-:Y:S02]  /*11110*/  LEA.HI R12, R16, R12, RZ, 0x1e ;  /* 0x0000000c100c7211 */ /* 0x000fe400078ff0ff */
[----:B------:R-:W3:Y:S01]  /*11120*/  LDL.LU R27, [R1+0x30] ;  /* 0x00003000011b7983 */ /* 0x000ee20000300800 */
[----:B0-----:R-:W-:-:S04]  /*11130*/  LOP3.LUT R0, R0, 0x3, RZ, 0xc0, !PT ;  /* 0x0000000300007812 */ /* 0x001fc800078ec0ff */
[----:B------:R-:W-:Y:S02]  /*11140*/  LEA R0, P0, R0, UR4, 0x1 ;  /* 0x0000000400007c11 */ /* 0x000fe4000f8008ff */
[----:B-1----:R-:W-:Y:S02]  /*11150*/  SHF.L.U32 R3, R3, 0x7, RZ ;  /* 0x0000000703037819 */ /* 0x002fe400000006ff */
[----:B------:R-:W-:Y:S01]  /*11160*/  IADD3 R2, P1, R0, 0x9, RZ ;  /* 0x0000000900027810 */ /* 0x000fe20007f3e0ff */
[----:B------:R-:W-:Y:S01]  /*11170*/  IMAD.X R16, RZ, RZ, UR5, P0 ;  /* 0x00000005ff107e24 */ /* 0x000fe200080e06ff */
[C---:B------:R-:W-:Y:S01]  /*11180*/  IADD3 R9, R3.reuse, R9, RZ ;  /* 0x0000000903097210 */ /* 0x040fe20007ffe0ff */
[C---:B------:R-:W-:Y:S01]  /*11190*/  IMAD.IADD R4, R3.reuse, 0x1, R4 ;  /* 0x0000000103047824 */ /* 0x040fe200078e0204 */
[C---:B------:R-:W-:Y:S02]  /*111a0*/  IADD3 R5, R3.reuse, R5, RZ ;  /* 0x0000000503057210 */ /* 0x040fe40007ffe0ff */
[----:B------:R-:W-:-:S02]  /*111b0*/  IADD3 R12, R3, R12, RZ ;  /* 0x0000000c030c7210 */ /* 0x000fc40007ffe0ff */
[----:B------:R-:W-:Y:S02]  /*111c0*/  ISETP.GT.U32.AND P3, PT, R2, R9, PT ;  /* 0x000000090200720c */ /* 0x000fe40003f64070 */
[----:B------:R-:W-:Y:S02]  /*111d0*/  IADD3.X R3, RZ, R16, RZ, P1, !PT ;  /* 0x00000010ff037210 */ /* 0x000fe40000ffe4ff */
[----:B------:R-:W-:Y:S02]  /*111e0*/  IADD3 R5, R5, 0x8, RZ ;  /* 0x0000000805057810 */ /* 0x000fe40007ffe0ff */
[----:B------:R-:W-:Y:S02]  /*111f0*/  IADD3 R12, R12, 0x40, RZ ;  /* 0x000000400c0c7810 */ /* 0x000fe40007ffe0ff */
[----:B------:R-:W-:Y:S02]  /*11200*/  IADD3 R4, R4, 0x48, RZ ;  /* 0x0000004804047810 */ /* 0x000fe40007ffe0ff */
[----:B------:R-:W-:-:S02]  /*11210*/  ISETP.GT.U32.AND.EX P3, PT, R3, RZ, PT, P3 ;  /* 0x000000ff0300720c */ /* 0x000fc40003f64130 */
[C---:B------:R-:W-:Y:S02]  /*11220*/  ISETP.GT.U32.AND P2, PT, R2.reuse, R5, PT ;  /* 0x000000050200720c */ /* 0x040fe40003f44070 */
[C---:B------:R-:W-:Y:S02]  /*11230*/  ISETP.GT.U32.AND P5, PT, R2.reuse, R12, PT ;  /* 0x0000000c0200720c */ /* 0x040fe40003fa4070 */
[----:B------:R-:W-:Y:S02]  /*11240*/  ISETP.GT.U32.AND P0, PT, R2, R4, PT ;  /* 0x000000040200720c */ /* 0x000fe40003f04070 */
[----:B------:R-:W-:Y:S02]  /*11250*/  FSEL R28, R28, -INF , !P3 ;  /* 0xff8000001c1c7808 */ /* 0x000fe40005800000 */
[----:B------:R-:W-:Y:S01]  /*11260*/  IADD3 R2, P1, R0, 0x10, RZ ;  /* 0x0000001000027810 */ /* 0x000fe20007f3e0ff */
[----:B------:R-:W-:Y:S04]  /*11270*/  STL [R1+0x70], R16 ;  /* 0x0000701001007387 */ /* 0x000fe80000100800 */
[----:B------:R0:W-:Y:S01]  /*11280*/  STL [R1+0x110], R28 ;  /* 0x0001101c01007387 */ /* 0x0001e20000100800 */
[----:B------:R-:W-:-:S02]  /*11290*/  ISETP.GT.U32.AND P4, PT, R2, R9, PT ;  /* 0x000000090200720c */ /* 0x000fc40003f84070 */
[C---:B------:R-:W-:Y:S02]  /*112a0*/  ISETP.GT.U32.AND P6, PT, R2.reuse, R5, PT ;  /* 0x000000050200720c */ /* 0x040fe40003fc4070 */
[C---:B------:R-:W-:Y:S02]  /*112b0*/  ISETP.GT.U32.AND P3, PT, R2.reuse, R12, PT ;  /* 0x0000000c0200720c */ /* 0x040fe40003f64070 */
[C---:B------:R-:W-:Y:S01]  /*112c0*/  ISETP.GT.U32.AND.EX P2, PT, R3.reuse, RZ, PT, P2 ;  /* 0x000000ff0300720c */ /* 0x040fe20003f44120 */
[----:B0-----:R-:W-:Y:S01]  /*112d0*/  IMAD.X R28, RZ, RZ, R16, P1 ;  /* 0x000000ffff1c7224 */ /* 0x001fe200008e0610 */
[----:B------:R-:W-:Y:S02]  /*112e0*/  ISETP.GT.U32.AND P1, PT, R2, R4, PT ;  /* 0x000000040200720c */ /* 0x000fe40003f24070 */
[----:B------:R-:W-:Y:S01]  /*112f0*/  ISETP.GT.U32.AND.EX P5, PT, R3, RZ, PT, P5 ;  /* 0x000000ff0300720c */ /* 0x000fe20003fa4150 */
[----:B------:R-:W-:Y:S01]  /*11300*/  FMUL R29, R29, c[0x0][0x188] ;  /* 0x000062001d1d7a20 */ /* 0x000fe20000400000 */
[----:B------:R-:W-:-:S02]  /*11310*/  ISETP.GT.U32.AND.EX P0, PT, R3, RZ, PT, P0 ;  /* 0x000000ff0300720c */ /* 0x000fc40003f04100 */
[----:B------:R-:W-:Y:S01]  /*11320*/  ISETP.GT.U32.AND.EX P4, PT, R28, RZ, PT, P4 ;  /* 0x000000ff1c00720c */ /* 0x000fe20003f84140 */
[----:B-----5:R-:W-:Y:S02]  /*11330*/  FMUL R2, R17, c[0x0][0x188] ;  /* 0x0000620011027a20 */ /* 0x020fe40000400000 */
[----:B----4-:R-:W-:-:S03]  /*11340*/  FMUL R17, R24, c[0x0][0x188] ;  /* 0x0000620018117a20 */ /* 0x010fc60000400000 */
[----:B------:R-:W-:Y:S01]  /*11350*/  FSEL R24, R2, -INF , !P2 ;  /* 0xff80000002187808 */ /* 0x000fe20005000000 */
[----:B--2---:R-:W-:Y:S01]  /*11360*/  FMUL R3, R25, c[0x0][0x188] ;  /* 0x0000620019037a20 */ /* 0x004fe20000400000 */
[----:B------:R-:W-:-:S03]  /*11370*/  FSEL R17, R17, -INF , !P5 ;  /* 0xff80000011117808 */ /* 0x000fc60006800000 */
[----:B------:R0:W-:Y:S04]  /*11380*/  STL [R1+0x118], R24 ;  /* 0x0001181801007387 */ /* 0x0001e80000100800 */
[----:B------:R1:W-:Y:S01]  /*11390*/  STL [R1+0x11c], R17 ;  /* 0x00011c1101007387 */ /* 0x0003e20000100800 */
[----:B0-----:R-:W-:Y:S02]  /*113a0*/  FSEL R24, R29, -INF , !P0 ;  /* 0xff8000001d187808 */ /* 0x001fe40004000000 */
[----:B-1----:R-:W-:-:S03]  /*113b0*/  FSEL R17, R3, -INF , !P4 ;  /* 0xff80000003117808 */ /* 0x002fc60006000000 */
[----:B------:R-:W-:Y:S01]  /*113c0*/  STL [R1+0x1b0], R24 ;  /* 0x0001b01801007387 */ /* 0x000fe20000100800 */
[----:B---3--:R-:W-:-:S03]  /*113d0*/  FMUL R29, R7, c[0x0][0x188] ;  /* 0x00006200071d7a20 */ /* 0x008fc60000400000 */
[----:B------:R0:W-:Y:S04]  /*113e0*/  STL [R1+0x3e8], R17 ;  /* 0x0003e81101007387 */ /* 0x0001e80000100800 */
[----:B------:R-:W2:Y:S01]  /*113f0*/  LDL.LU R7, [R1+0x1568] ;  /* 0x0015680001077983 */ /* 0x000ea20000300800 */
[----:B------:R-:W-:-:S04]  /*11400*/  IADD3 R2, P2, R0, 0x11, RZ ;  /* 0x0000001100027810 */ /* 0x000fc80007f5e0ff */
[----:B------:R-:W-:Y:S02]  /*11410*/  IADD3.X R3, RZ, R16, RZ, P2, !PT ;  /* 0x00000010ff037210 */ /* 0x000fe400017fe4ff */
[C---:B------:R-:W-:Y:S02]  /*11420*/  ISETP.GT.U32.AND P5, PT, R2.reuse, R9, PT ;  /* 0x000000090200720c */ /* 0x040fe40003fa4070 */
[C---:B------:R-:W-:Y:S02]  /*11430*/  ISETP.GT.U32.AND P0, PT, R2.reuse, R5, PT ;  /* 0x000000050200720c */ /* 0x040fe40003f04070 */
[C---:B------:R-:W-:Y:S02]  /*11440*/  ISETP.GT.U32.AND P4, PT, R2.reuse, R12, PT ;  /* 0x0000000c0200720c */ /* 0x040fe40003f84070 */
[----:B------:R-:W-:Y:S01]  /*11450*/  ISETP.GT.U32.AND P2, PT, R2, R4, PT ;  /* 0x000000040200720c */ /* 0x000fe20003f44070 */
[----:B------:R-:W-:Y:S01]  /*11460*/  FMUL R2, R26, c[0x0][0x188] ;  /* 0x000062001a027a20 */ /* 0x000fe20000400000 */
[C---:B------:R-:W-:Y:S01]  /*11470*/  ISETP.GT.U32.AND.EX P6, PT, R28.reuse, RZ, PT, P6 ;  /* 0x000000ff1c00720c */ /* 0x040fe20003fc4160 */
[----:B0-----:R-:W-:Y:S01]  /*11480*/  FMUL R17, R27, c[0x0][0x188] ;  /* 0x000062001b117a20 */ /* 0x001fe20000400000 */
[----:B------:R-:W-:-:S02]  /*11490*/  ISETP.GT.U32.AND.EX P3, PT, R28, RZ, PT, P3 ;  /* 0x000000ff1c00720c */ /* 0x000fc40003f64130 */
[----:B------:R-:W-:Y:S02]  /*114a0*/  FSEL R24, R2, -INF , !P6 ;  /* 0xff80000002187808 */ /* 0x000fe40007000000 */
[----:B------:R-:W-:Y:S01]  /*114b0*/  ISETP.GT.U32.AND.EX P1, PT, R28, RZ, PT, P1 ;  /* 0x000000ff1c00720c */ /* 0x000fe20003f24110 */
[----:B------:R-:W-:Y:S01]  /*114c0*/  FMUL R28, R6, c[0x0][0x188] ;  /* 0x00006200061c7a20 */ /* 0x000fe20000400000 */
[----:B------:R-:W-:Y:S01]  /*114d0*/  FSEL R17, R17, -INF , !P3 ;  /* 0xff80000011117808 */ /* 0x000fe20005800000 */
[----:B------:R0:W-:Y:S01]  /*114e0*/  STL [R1+0x3ec], R24 ;  /* 0x0003ec1801007387 */ /* 0x0001e20000100800 */
[----:B------:R-:W-:Y:S02]  /*114f0*/  ISETP.GT.U32.AND.EX P5, PT, R3, RZ, PT, P5 ;  /* 0x000000ff0300720c */ /* 0x000fe40003fa4150 */
[----:B------:R-:W-:Y:S01]  /*11500*/  IADD3 R2, P6, R0, 0x18, RZ ;  /* 0x0000001800027810 */ /* 0x000fe20007fde0ff */
[----:B------:R-:W3:Y:S01]  /*11510*/  LDL.LU R6, [R1+0x1564] ;  /* 0x0015640001067983 */ /* 0x000ee20000300800 */
[----:B------:R-:W-:-:S03]  /*11520*/  FSEL R29, R29, -INF , !P1 ;  /* 0xff8000001d1d7808 */ /* 0x000fc60004800000 */
[----:B0-----:R-:W4:Y:S01]  /*11530*/  LDL.LU R24, [R1+0x120] ;  /* 0x0001200001187983 */ /* 0x001f220000300800 */
[----:B------:R-:W-:-:S03]  /*11540*/  ISETP.GT.U32.AND P3, PT, R2, R9, PT ;  /* 0x000000090200720c */ /* 0x000fc60003f64070 */
[----:B------:R0:W-:Y:S01]  /*11550*/  STL [R1+0x3fc], R17 ;  /* 0x0003fc1101007387 */ /* 0x0001e20000100800 */
[----:B------:R-:W-:Y:S01]  /*11560*/  ISETP.GT.U32.AND P1, PT, R2, R5, PT ;  /* 0x000000050200720c */ /* 0x000fe20003f24070 */
[----:B------:R-:W-:Y:S02]  /*11570*/  FMUL R8, R8, c[0x0][0x188] ;  /* 0x0000620008087a20 */ /* 0x000fe40000400000 */
[----:B------:R-:W4:Y:S01]  /*11580*/  LDL.LU R25, [R1+0x124] ;  /* 0x0001240001197983 */ /* 0x000f220000300800 */
[----:B------:R-:W-:-:S03]  /*11590*/  ISETP.GT.U32.AND.EX P0, PT, R3, RZ, PT, P0 ;  /* 0x000000ff0300720c */ /* 0x000fc60003f04100 */
[----:B------:R-:W4:Y:S01]  /*115a0*/  LDL.LU R26, [R1+0x128] ;  /* 0x00012800011a7983 */ /* 0x000f220000300800 */
[----:B0-----:R-:W-:Y:S01]  /*115b0*/  FSEL R17, R28, -INF , !P5 ;  /* 0xff8000001c117808 */ /* 0x001fe20006800000 */
[----:B------:R-:W-:Y:S01]  /*115c0*/  IMAD.X R28, RZ, RZ, R16, P6 ;  /* 0x000000ffff1c7224 */ /* 0x000fe200030e0610 */
[C---:B------:R-:W-:Y:S01]  /*115d0*/  ISETP.GT.U32.AND P5, PT, R2.reuse, R12, PT ;  /* 0x0000000c0200720c */ /* 0x040fe20003fa4070 */
[----:B------:R-:W4:Y:S01]  /*115e0*/  LDL.LU R27, [R1+0x12c] ;  /* 0x00012c00011b7983 */ /* 0x000f220000300800 */
[----:B------:R-:W-:Y:S02]  /*115f0*/  ISETP.GT.U32.AND P6, PT, R2, R4, PT ;  /* 0x000000040200720c */ /* 0x000fe40003fc4070 */
[C---:B------:R-:W-:Y:S01]  /*11600*/  ISETP.GT.U32.AND.EX P4, PT, R3.reuse, RZ, PT, P4 ;  /* 0x000000ff0300720c */ /* 0x040fe20003f84140 */
[----:B------:R0:W-:Y:S01]  /*11610*/  STL [R1+0x430], R29 ;  /* 0x0004301d01007387 */ /* 0x0001e20000100800 */
[----:B------:R-:W-:Y:S01]  /*11620*/  ISETP.GT.U32.AND.EX P2, PT, R3, RZ, PT, P2 ;  /* 0x000000ff0300720c */ /* 0x000fe20003f44120 */
[----:B------:R-:W-:-:S02]  /*11630*/  FMUL R3, R11, c[0x0][0x188] ;  /* 0x000062000b037a20 */ /* 0x000fc40000400000 */
[----:B------:R1:W-:Y:S01]  /*11640*/  STL [R1+0x3e0], R17 ;  /* 0x0003e01101007387 */ /* 0x0003e20000100800 */
[----:B------:R-:W-:Y:S02]  /*11650*/  ISETP.GT.U32.AND.EX P3, PT, R28, RZ, PT, P3 ;  /* 0x000000ff1c00720c */ /* 0x000fe40003f64130 */
[----:B------:R-:W-:Y:S01]  /*11660*/  FSEL R11, R8, -INF , !P4 ;  /* 0xff800000080b7808 */ /* 0x000fe20006000000 */
[----:B0-----:R-:W-:Y:S01]  /*11670*/  FMUL R29, R18, c[0x0][0x188] ;  /* 0x00006200121d7a20 */ /* 0x001fe20000400000 */
[----:B------:R-:W-:-:S04]  /*11680*/  FSEL R3, R3, -INF , !P3 ;  /* 0xff80000003037808 */ /* 0x000fc80005800000 */
[----:B------:R-:W-:Y:S01]  /*11690*/  FSEL R8, R29, -INF , !P2 ;  /* 0xff8000001d087808 */ /* 0x000fe20005000000 */
[----:B--2---:R-:W-:Y:S02]  /*116a0*/  FMUL R2, R7, c[0x0][0x188] ;  /* 0x0000620007027a20 */ /* 0x004fe40000400000 */
[----:B------:R-:W2:Y:S03]  /*116b0*/  LDL.LU R7, [R1+0x1560] ;  /* 0x0015600001077983 */ /* 0x000ea60000300800 */
[----:B-1----:R-:W-:-:S05]  /*116c0*/  FSEL R17, R2, -INF , !P0 ;  /* 0xff80000002117808 */ /* 0x002fca0004000000 */
[----:B------:R-:W-:Y:S04]  /*116d0*/  STL [R1+0x3e4], R17 ;  /* 0x0003e41101007387 */ /* 0x000fe80000100800 */
[----:B------:R-:W-:Y:S04]  /*116e0*/  STL [R1+0x3f8], R11 ;  /* 0x0003f80b01007387 */ /* 0x000fe80000100800 */
[----:B------:R-:W5:Y:S04]  /*116f0*/  LDL.LU R29, [R1+0x20] ;  /* 0x00002000011d7983 */ /* 0x000f680000300800 */
[----:B------:R-:W-:Y:S04]  /*11700*/  STL [R1+0x42c], R8 ;  /* 0x00042c0801007387 */ /* 0x000fe80000100800 */
[----:B------:R0:W-:Y:S04]  /*11710*/  STL.64 [R1+0x1538], R14 ;  /* 0x0015380e01007387 */ /* 0x0001e80000100a00 */
[----:B------:R1:W-:Y:S04]  /*11720*/  STL [R1+0x3dc], R3 ;  /* 0x0003dc0301007387 */ /* 0x0003e80000100800 */
[----:B------:R-:W-:Y:S04]  /*11730*/  STL.64 [R1+0x1530], R12 ;  /* 0x0015300c01007387 */ /* 0x000fe80000100a00 */
[----:B0-----:R-:W4:Y:S01]  /*11740*/  LDL.LU R14, [R1+0x18] ;  /* 0x00001800010e7983 */ /* 0x001f220000300800 */
[----:B------:R-:W-:-:S04]  /*11750*/  IADD3 R2, P0, R0, 0x19, RZ ;  /* 0x0000001900027810 */ /* 0x000fc80007f1e0ff */
[C---:B------:R-:W-:Y:S01]  /*11760*/  ISETP.GT.U32.AND P4, PT, R2.reuse, R9, PT ;  /* 0x000000090200720c */ /* 0x040fe20003f84070 */
[----:B-1----:R-:W-:Y:S01]  /*11770*/  IMAD.X R3, RZ, RZ, R16, P0 ;  /* 0x000000ffff037224 */ /* 0x002fe200000e0610 */
[C---:B------:R-:W-:Y:S02]  /*11780*/  ISETP.GT.U32.AND P2, PT, R2.reuse, R5, PT ;  /* 0x000000050200720c */ /* 0x040fe40003f44070 */
[C---:B------:R-:W-:Y:S02]  /*11790*/  ISETP.GT.U32.AND P3, PT, R2.reuse, R12, PT ;  /* 0x0000000c0200720c */ /* 0x040fe40003f64070 */
[----:B------:R-:W-:Y:S02]  /*117a0*/  ISETP.GT.U32.AND P0, PT, R2, R4, PT ;  /* 0x000000040200720c */ /* 0x000fe40003f04070 */
[----:B------:R-:W3:Y:S01]  /*117b0*/  LDL.LU R2, [R1+0x48] ;  /* 0x0000480001027983 */ /* 0x000ee20000300800 */
[----:B--2---:R-:W-:-:S07]  /*117c0*/  MOV R15, R7 ;  /* 0x00000007000f7202 */ /* 0x004fce0000000f00 */
[----:B----4-:R-:W-:Y:S11]  /*117d0*/  HMMA.16816.F32 R24, R20, R14, R24 ;  /* 0x0000000e1418723c */ /* 0x010ff60000001818 */
[----:B------:R-:W-:Y:S11]  /*117e0*/  @!UPT UIADD3 URZ, URZ, URZ, URZ ;  /* 0x0000003f3f3ff290 */ /* 0x000ff6000fffe03f */
[----:B------:R-:W-:Y:S01]  /*117f0*/  @!UPT UIADD3 URZ, URZ, URZ, URZ ;  /* 0x0000003f3f3ff290 */ /* 0x000fe2000fffe03f */
[----:B------:R0:W-:Y:S01]  /*11800*/  STL [R1+0x34], R25 ;  /* 0x0000341901007387 */ /* 0x0001e20000100800 */
[----:B------:R-:W-:Y:S01]  /*11810*/  IMAD.MOV.U32 R7, RZ, RZ, R26 ;  /* 0x000000ffff077224 */ /* 0x000fe200078e001a */
[----:B------:R-:W-:Y:S02]  /*11820*/  MOV R17, R27 ;  /* 0x0000001b00117202 */ /* 0x000fe40000000f00 */
[----:B------:R-:W-:Y:S01]  /*11830*/  MOV R8, R24 ;  /* 0x0000001800087202 */ /* 0x000fe20000000f00 */
[----:B------:R-:W2:Y:S04]  /*11840*/  LDL.LU.64 R26, [R1+0x1558] ;  /* 0x00155800011a7983 */ /* 0x000ea80000300a00 */
[----:B0-----:R-:W2:Y:S04]  /*11850*/  LDL.LU.64 R24, [R1+0x1550] ;  /* 0x0015500001187983 */ /* 0x001ea80000300a00 */
[----:B------:R-:W-:Y:S04]  /*11860*/  STL.64 [R1+0x1548], R22 ;  /* 0x0015481601007387 */ /* 0x000fe80000100a00 */
[----:B------:R0:W-:Y:S04]  /*11870*/  STL.64 [R1+0x1540], R20 ;  /* 0x0015401401007387 */ /* 0x0001e80000100a00 */
[----:B0-----:R-:W2:Y:S04]  /*11880*/  LDL.LU R20, [R1+0xe0] ;  /* 0x0000e00001147983 */ /* 0x001ea80000300800 */
[----:B------:R-:W2:Y:S04]  /*11890*/  LDL.LU R21, [R1+0xe4] ;  /* 0x0000e40001157983 */ /* 0x000ea80000300800 */
[----:B------:R-:W2:Y:S01]  /*118a0*/  LDL.LU R22, [R1+0xe8] ;  /* 0x0000e80001167983 */ /* 0x000ea20000300800 */
[----:B---3--:R-:W-:-:S07]  /*118b0*/  IMAD.MOV.U32 R23, RZ, RZ, R6 ;  /* 0x000000ffff177224 */ /* 0x008fce00078e0006 */
[----:B--2---:R-:W-:Y:S01]  /*118c0*/  HMMA.16816.F32 R12, R24, R14, R20 ;  /* 0x0000000e180c723c */ /* 0x004fe20000001814 */
[----:B------:R-:W2:Y:S04]  /*118d0*/  LDL.LU.64 R22, [R1+0x1548] ;  /* 0x0015480001167983 */ /* 0x000ea80000300a00 */
[----:B------:R-:W2:Y:S11]  /*118e0*/  LDL.LU.64 R20, [R1+0x1540] ;  /* 0x0015400001147983 */ /* 0x000eb60000300a00 */
[----:B------:R-:W-:Y:S07]  /*118f0*/  @!UPT UIADD3 URZ, URZ, URZ, URZ ;  /* 0x0000003f3f3ff290 */ /* 0x000fee000fffe03f */
[----:B------:R0:W-:Y:S01]  /*11900*/  STL [R1+0x18], R14 ;  /* 0x0000180e01007387 */ /* 0x0001e20000100800 */
[----:B------:R-:W-:-:S03]  /*11910*/  MOV R6, R15 ;  /* 0x0000000f00067202 */ /* 0x000fc60000000f00 */
[----:B0-----:R-:W3:Y:S01]  /*11920*/  LDL.LU.64 R14, [R1+0x1538] ;  /* 0x00153800010e7983 */ /* 0x001ee20000300a00 */
[----:B------:R-:W-:Y:S01]  /*11930*/  MOV R11, R12 ;  /* 0x0000000c000b7202 */ /* 0x000fe20000000f00 */
[----:B------:R-:W-:Y:S02]  /*11940*/  IMAD.MOV.U32 R18, RZ, RZ, R13 ;  /* 0x000000ffff127224 */ /* 0x000fe400078e000d */
[----:B------:R-:W4:Y:S01]  /*11950*/  LDL.LU.64 R12, [R1+0x1530] ;  /* 0x00153000010c7983 */ /* 0x000f220000300a00 */
[----:B------:R-:W-:Y:S01]  /*11960*/  FMUL R2, R2, c[0x0][0x188] ;  /* 0x0000620002027a20 */ /* 0x000fe20000400000 */
[C---:B------:R-:W-:Y:S02]  /*11970*/  ISETP.GT.U32.AND.EX P1, PT, R28.reuse, RZ, PT, P1 ;  /* 0x000000ff1c00720c */ /* 0x040fe40003f24110 */
[C---:B------:R-:W-:Y:S01]  /*11980*/  ISETP.GT.U32.AND.EX P5, PT, R28.reuse, RZ, PT, P5 ;  /* 0x000000ff1c00720c */ /* 0x040fe20003fa4150 */
[----:B------:R-:W-:Y:S01]  /*11990*/  STL.64 [R1+0x1510], R26 ;  /* 0x0015101a01007387 */ /* 0x000fe20000100a00 */
[----:B------:R-:W-:-:S02]  /*119a0*/  ISETP.GT.U32.AND.EX P6, PT, R28, RZ, PT, P6 ;  /* 0x000000ff1c00720c */ /* 0x000fc40003fc4160 */
[C---:B------:R-:W-:Y:S01]  /*119b0*/  ISETP.GT.U32.AND.EX P4, PT, R3.reuse, RZ, PT, P4 ;  /* 0x000000ff0300720c */ /* 0x040fe20003f84140 */
[----:B------:R0:W-:Y:S01]  /*119c0*/  STL.64 [R1+0x1508], R24 ;  /* 0x0015081801007387 */ /* 0x0001e20000100a00 */
[C---:B------:R-:W-:Y:S02]  /*119d0*/  ISETP.GT.U32.AND.EX P2, PT, R3.reuse, RZ, PT, P2 ;  /* 0x000000ff0300720c */ /* 0x040fe40003f44120 */
[C---:B------:R-:W-:Y:S02]  /*119e0*/  ISETP.GT.U32.AND.EX P3, PT, R3.reuse, RZ, PT, P3 ;  /* 0x000000ff0300720c */ /* 0x040fe40003f64130 */
[----:B------:R-:W-:Y:S01]  /*119f0*/  ISETP.GT.U32.AND.EX P0, PT, R3, RZ, PT, P0 ;  /* 0x000000ff0300720c */ /* 0x000fe20003f04100 */
[----:B-----5:R-:W-:Y:S02]  /*11a00*/  FMUL R3, R29, c[0x0][0x188] ;  /* 0x000062001d037a20 */ /* 0x020fe40000400000 */
[----:B------:R-:W-:Y:S01]  /*11a10*/  FMUL R29, R19, c[0x0][0x188] ;  /* 0x00006200131d7a20 */ /* 0x000fe20000400000 */
[----:B0-----:R-:W2:Y:S04]  /*11a20*/  LDL.LU R24, [R1+0x100] ;  /* 0x0001000001187983 */ /* 0x001ea80000300800 */
[----:B------:R-:W2:Y:S04]  /*11a30*/  LDL.LU R25, [R1+0x104] ;  /* 0x0001040001197983 */ /* 0x000ea80000300800 */
[----:B------:R-:W2:Y:S04]  /*11a40*/  LDL.LU R26, [R1+0x108] ;  /* 0x00010800011a7983 */ /* 0x000ea80000300800 */
[----:B------:R-:W2:Y:S04]  /*11a50*/  LDL.LU R27, [R1+0x10c] ;  /* 0x00010c00011b7983 */ /* 0x000ea80000300800 */
[----:B------:R-:W5:Y:S01]  /*11a60*/  LDL.LU R19, [R1+0x1528] ;  /* 0x0015280001137983 */ /* 0x000f620000300800 */
[----:B------:R-:W-:-:S05]  /*11a70*/  FMUL R10, R10, c[0x0][0x188] ;  /* 0x000062000a0a7a20 */ /* 0x000fca0000400000 */
[----:B------:R-:W-:Y:S01]  /*11a80*/  FSEL R10, R10, -INF , !P3 ;  /* 0xff8000000a0a7808 */ /* 0x000fe20005800000 */
[----:B---3--:R-:W-:Y:S01]  /*11a90*/  FMUL R28, R15, c[0x0][0x188] ;  /* 0x000062000f1c7a20 */ /* 0x008fe20000400000 */
[----:B------:R-:W-:Y:S01]  /*11aa0*/  FSEL R15, R2, -INF , !P1 ;  /* 0xff800000020f7808 */ /* 0x000fe20004800000 */
[----:B------:R-:W-:-:S04]  /*11ab0*/  FMUL R14, R14, c[0x0][0x188] ;  /* 0x000062000e0e7a20 */ /* 0x000fc80000400000 */
[----:B------:R0:W-:Y:S01]  /*11ac0*/  STL [R1+0x3d8], R15 ;  /* 0x0003d80f01007387 */ /* 0x0001e20000100800 */
[----:B----4-:R-:W-:Y:S01]  /*11ad0*/  FMUL R13, R13, c[0x0][0x188] ;  /* 0x000062000d0d7a20 */ /* 0x010fe20000400000 */
[----:B------:R-:W-:Y:S02]  /*11ae0*/  FSEL R14, R14, -INF , !P4 ;  /* 0xff8000000e0e7808 */ /* 0x000fe40006000000 */
[----:B0-----:R-:W-:Y:S02]  /*11af0*/  FSEL R15, R3, -INF , !P5 ;  /* 0xff800000030f7808 */ /* 0x001fe40006800000 */
[----:B------:R-:W-:-:S03]  /*11b00*/  FSEL R13, R13, -INF , !P2 ;  /* 0xff8000000d0d7808 */ /* 0x000fc60005000000 */
[----:B------:R0:W-:Y:S01]  /*11b10*/  STL [R1+0x3f0], R15 ;  /* 0x0003f00f01007387 */ /* 0x0001e20000100800 */
[----:B------:R-:W-:Y:S02]  /*11b20*/  IADD3 R2, P1, R0, 0x20, RZ ;  /* 0x0000002000027810 */ /* 0x000fe40007f3e0ff */
[----:B0-----:R-:W-:-:S05]  /*11b30*/  FSEL R15, R29, -INF , !P6 ;  /* 0xff8000001d0f7808 */ /* 0x001fca0007000000 */
[----:B------:R-:W-:Y:S01]  /*11b40*/  STL [R1+0x420], R15 ;  /* 0x0004200f01007387 */ /* 0x000fe20000100800 */
[----:B------:R-:W-:-:S03]  /*11b50*/  ISETP.GT.U32.AND P6, PT, R2, R9, PT ;  /* 0x000000090200720c */ /* 0x000fc60003fc4070 */
[----:B------:R-:W-:Y:S01]  /*11b60*/  STL [R1+0x3d0], R14 ;  /* 0x0003d00e01007387 */ /* 0x000fe20000100800 */
[----:B------:R-:W-:-:S03]  /*11b70*/  ISETP.GT.U32.AND P4, PT, R2, R5, PT ;  /* 0x000000050200720c */ /* 0x000fc60003f84070 */
[----:B------:R-:W-:Y:S01]  /*11b80*/  STL [R1+0x3d4], R13 ;  /* 0x0003d40d01007387 */ /* 0x000fe20000100800 */
[C---:B------:R-:W-:Y:S02]  /*11b90*/  ISETP.GT.U32.AND P2, PT, R2.reuse, R12, PT ;  /* 0x0000000c0200720c */ /* 0x040fe40003f44070 */
[----:B------:R-:W-:Y:S01]  /*11ba0*/  ISETP.GT.U32.AND P3, PT, R2, R4, PT ;  /* 0x000000040200720c */ /* 0x000fe20003f64070 */
[----:B------:R-:W-:Y:S01]  /*11bb0*/  STL [R1+0x3f4], R10 ;  /* 0x0003f40a01007387 */ /* 0x000fe20000100800 */
[----:B------:R-:W-:-:S03]  /*11bc0*/  IMAD.X R2, RZ, RZ, R16, P1 ;  /* 0x000000ffff027224 */ /* 0x000fc600008e0610 */
[----:B------:R-:W-:Y:S04]  /*11bd0*/  STL [R1+0x1500], R18 ;  /* 0x0015001201007387 */ /* 0x000fe80000100800 */
[----:B------:R0:W-:Y:S04]  /*11be0*/  STL.64 [R1+0x14f8], R16 ;  /* 0x0014f81001007387 */ /* 0x0001e80000100a00 */
[----:B0-----:R-:W3:Y:S04]  /*11bf0*/  LDL.LU R16, [R1+0xd0] ;  /* 0x0000d00001107983 */ /* 0x001ee80000300800 */
[----:B------:R-:W3:Y:S04]  /*11c00*/  LDL.LU R17, [R1+0xd4] ;  /* 0x0000d40001117983 */ /* 0x000ee80000300800 */
[----:B------:R-:W5:Y:S04]  /*11c10*/  LDL.LU R18, [R1+0xd8] ;  /* 0x0000d80001127983 */ /* 0x000f680000300800 */
[----:B-----5:R0:W-:Y:S04]  /*11c20*/  STL.64 [R1+0x1520], R18 ;  /* 0x0015201201007387 */ /* 0x0201e80000100a00 */
[----:B---3--:R1:W-:Y:S04]  /*11c30*/  STL.64 [R1+0x1518], R16 ;  /* 0x0015181001007387 */ /* 0x0083e80000100a00 */
[----:B0-----:R-:W2:Y:S01]  /*11c40*/  LDL.LU.64 R18, [R1+0x8] ;  /* 0x0000080001127983 */ /* 0x001ea20000300a00 */
[----:B------:R-:W-:Y:S01]  /*11c50*/  FSEL R10, R28, -INF , !P0 ;  /* 0xff8000001c0a7808 */ /* 0x000fe20004000000 */
[----:B------:R-:W-:-:S02]  /*11c60*/  FMUL R28, R7, c[0x0][0x188] ;  /* 0x00006200071c7a20 */ /* 0x000fc40000400000 */
[----:B------:R-:W-:Y:S02]  /*11c70*/  FMUL R29, R8, c[0x0][0x188] ;  /* 0x00006200081d7a20 */ /* 0x000fe40000400000 */
[----:B------:R0:W-:Y:S01]  /*11c80*/  STL [R1+0x428], R10 ;  /* 0x0004280a01007387 */ /* 0x0001e20000100800 */
[----:B--2---:R-:W-:Y:S01]  /*11c90*/  HMMA.16816.F32 R24, R20, R18, R24 ;  /* 0x000000121418723c */ /* 0x004fe20000001818 */
[----:B------:R-:W-:Y:S01]  /*11ca0*/  MOV R15, R18 ;  /* 0x00000012000f7202 */ /* 0x000fe20000000f00 */
[----:B------:R-:W-:Y:S02]  /*11cb0*/  IMAD.MOV.U32 R13, RZ, RZ, R19 ;  /* 0x000000ffff0d7224 */ /* 0x000fe400078e0013 */
[----:B------:R-:W2:Y:S04]  /*11cc0*/  LDL.LU.64 R18, [R1+0x1520] ;  /* 0x0015200001127983 */ /* 0x000ea80000300a00 */
[----:B-1----:R-:W2:Y:S11]  /*11cd0*/  LDL.LU.64 R16, [R1+0x1518] ;  /* 0x0015180001107983 */ /* 0x002eb60000300a00 */
[----:B------:R-:W-:Y:S05]  /*11ce0*/  @!UPT UIADD3 URZ, URZ, URZ, URZ ;  /* 0x0000003f3f3ff290 */ /* 0x000fea000fffe03f */
[----:B------:R-:W-:Y:S01]  /*11cf0*/  IMAD.MOV.U32 R7, RZ, RZ, R26 ;  /* 0x000000ffff077224 */ /* 0x000fe200078e001a */
[----:B------:R-:W-:Y:S01]  /*11d00*/  MOV R8, R24 ;  /* 0x0000001800087202 */ /* 0x000fe20000000f00 */
[----:B0-----:R-:W-:Y:S01]  /*11d10*/  IMAD.MOV.U32 R10, RZ, RZ, R27 ;  /* 0x000000ffff0a7224 */ /* 0x001fe200078e001b */
[----:B------:R-:W-:Y:S01]  /*11d20*/  MOV R14, R25 ;  /* 0x00000019000e7202 */ /* 0x000fe20000000f00 */
[----:B------:R-:W2:Y:S04]  /*11d30*/  LDL.LU.64 R26, [R1+0x1510] ;  /* 0x00151000011a7983 */ /* 0x000ea80000300a00 */
[----:B------:R-:W2:Y:S01]  /*11d40*/  LDL.LU.64 R24, [R1+0x1508] ;  /* 0x0015080001187983 */ /* 0x000ea20000300a00 */
[----:B------:R-:W-:Y:S02]  /*11d50*/  ISETP.GT.U32.AND.EX P6, PT, R2, RZ, PT, P6 ;  /* 0x000000ff0200720c */ /* 0x000fe40003fc4160 */
[----:B------:R-:W-:Y:S01]  /*11d60*/  IADD3 R3, P5, R0, 0x21, RZ ;  /* 0x0000002100037810 */ /* 0x000fe20007fbe0ff */
[----:B------:R0:W-:Y:S01]  /*11d70*/  STL.64 [R1+0x14f0], R22 ;  /* 0x0014f01601007387 */ /* 0x0001e20000100a00 */
[----:B------:R-:W-:-:S03]  /*11d80*/  ISETP.GT.U32.AND.EX P4, PT, R2, RZ, PT, P4 ;  /* 0x000000ff0200720c */ /* 0x000fc60003f84140 */
[----:B------:R2:W-:Y:S01]  /*11d90*/  STL.64 [R1+0x14e8], R20 ;  /* 0x0014e81401007387 */ /* 0x0005e20000100a00 */
[----:B0-----:R-:W-:Y:S01]  /*11da0*/  IMAD.MOV.U32 R23, RZ, RZ, R13 ;  /* 0x000000ffff177224 */ /* 0x001fe200078e000d */
[----:B------:R-:W-:Y:S02]  /*11db0*/  MOV R22, R15 ;  /* 0x0000000f00167202 */ /* 0x000fe40000000f00 */
[----:B------:R-:W-:Y:S02]  /*11dc0*/  FSEL R13, R29, -INF , !P6 ;  /* 0xff8000001d0d7808 */ /* 0x000fe40007000000 */
[----:B------:R-:W-:Y:S01]  /*11dd0*/  ISETP.GT.U32.AND P6, PT, R3, R12, PT ;  /* 0x0000000c0300720c */ /* 0x000fe20003fc4070 */
[----:B------:R-:W3:Y:S01]  /*11de0*/  LDL.LU R29, [R1+0x34] ;  /* 0x00003400011d7983 */ /* 0x000ee20000300800 */
[----:B------:R-:W-:-:S03]  /*11df0*/  FSEL R12, R28, -INF , !P4 ;  /* 0xff8000001c0c7808 */ /* 0x000fc60006000000 */
[----:B------:R-:W-:Y:S04]  /*11e00*/  STL [R1+0x448], R13 ;  /* 0x0004480d01007387 */ /* 0x000fe80000100800 */
[----:B------:R-:W4:Y:S04]  /*11e10*/  LDL.LU R28, [R1+0x18] ;  /* 0x00001800011c7983 */ /* 0x000f280000300800 */
[----:B------:R0:W-:Y:S01]  /*11e20*/  STL [R1+0x450], R12 ;  /* 0x0004500c01007387 */ /* 0x0001e20000100800 */
[----:B--2---:R-:W-:Y:S03]  /*11e30*/  HMMA.16816.F32 R20, R24, R22, R16 ;  /* 0x000000161814723c */ /* 0x004fe60000001810 */
[----:B------:R-:W2:Y:S04]  /*11e40*/  LDL.LU R18, [R1+0x1500] ;  /* 0x0015000001127983 */ /* 0x000ea80000300800 */
[----:B------:R-:W5:Y:S01]  /*11e50*/  LDL.LU.64 R16, [R1+0x14f8] ;  /* 0x0014f80001107983 */ /* 0x000f620000300a00 */
[----:B------:R-:W-:-:S02]  /*11e60*/  ISETP.GT.U32.AND P1, PT, R3, R9, PT ;  /* 0x000000090300720c */ /* 0x000fc40003f24070 */
[C---:B------:R-:W-:Y:S02]  /*11e70*/  ISETP.GT.U32.AND P0, PT, R3.reuse, R5, PT ;  /* 0x000000050300720c */ /* 0x040fe40003f04070 */
[----:B------:R-:W-:Y:S01]  /*11e80*/  ISETP.GT.U32.AND P4, PT, R3, R4, PT ;  /* 0x000000040300720c */ /* 0x000fe20003f84070 */
[----:B------:R-:W-:Y:S01]  /*11e90*/  FMUL R3, R11, c[0x0][0x188] ;  /* 0x000062000b037a20 */ /* 0x000fe20000400000 */
[----:B------:R-:W-:-:S10]  /*11ea0*/  ISETP.GT.U32.AND.EX P2, PT, R2, RZ, PT, P2 ;  /* 0x000000ff0200720c */ /* 0x000fd40003f44120 */
[----:B0-----:R-:W-:Y:S01]  /*11eb0*/  IMAD.MOV.U32 R12, RZ, RZ, R22 ;  /* 0x000000ffff0c7224 */ /* 0x001fe200078e0016 */
[----:B------:R-:W-:Y:S01]  /*11ec0*/  MOV R19, R20 ;  /* 0x0000001400137202 */ /* 0x000fe20000000f00 */
[----:B------:R-:W-:Y:S01]  /*11ed0*/  IMAD.MOV.U32 R11, RZ, RZ, R23 ;  /* 0x000000ffff0b7224 */ /* 0x000fe200078e0017 */
[----:B------:R-:W-:Y:S01]  /*11ee0*/  MOV R13, R21 ;  /* 0x00000015000d7202 */ /* 0x000fe20000000f00 */
[----:B------:R-:W2:Y:S04]  /*11ef0*/  LDL.LU.64 R22, [R1+0x14f0] ;  /* 0x0014f00001167983 */ /* 0x000ea80000300a00 */
[----:B------:R-:W2:Y:S04]  /*11f00*/  LDL.LU.64 R20, [R1+0x14e8] ;  /* 0x0014e80001147983 */ /* 0x000ea80000300a00 */
[----:B------:R-:W-:Y:S04]  /*11f10*/  STL.64 [R1+0x14d0], R26 ;  /* 0x0014d01a01007387 */ /* 0x000fe80000100a00 */
[----:B------:R0:W-:Y:S01]  /*11f20*/  STL.64 [R1+0x14c8], R24 ;  /* 0x0014c81801007387 */ /* 0x0001e20000100a00 */
[----:B------:R-:W-:-:S03]  /*11f30*/  FSEL R3, R3, -INF , !P2 ;  /* 0xff80000003037808 */ /* 0x000fc60005000000 */
[----:B0-----:R-:W2:Y:S04]  /*11f40*/  LDL.LU R24, [R1+0xf0] ;  /* 0x0000f00001187983 */ /* 0x001ea80000300800 */
[----:B------:R-:W2:Y:S04]  /*11f50*/  LDL.LU R25, [R1+0xf4] ;  /* 0x0000f40001197983 */ /* 0x000ea80000300800 */
[----:B------:R-:W2:Y:S04]  /*11f60*/  LDL.LU R26, [R1+0xf8] ;  /* 0x0000f800011a7983 */ /* 0x000ea80000300800 */
[----:B------:R-:W2:Y:S04]  /*11f70*/  LDL.LU R27, [R1+0xfc] ;  /* 0x0000fc00011b7983 */ /* 0x000ea80000300800 */
[----:B------:R0:W-:Y:S04]  /*11f80*/  STL [R1+0x14a8], R14 ;  /* 0x0014a80e01007387 */ /* 0x0001e80000100800 */
[----:B------:R3:W-:Y:S04]  /*11f90*/  STL.64 [R1+0x14a0], R12 ;  /* 0x0014a00c01007387 */ /* 0x0007e80000100a00 */
[----:B0-----:R-:W2:Y:S04]  /*11fa0*/  LDL.LU R14, [R1+0x78] ;  /* 0x00007800010e7983 */ /* 0x001ea80000300800 */
[----:B------:R-:W2:Y:S01]  /*11fb0*/  LDL.LU R15, [R1+0x7c] ;  /* 0x00007c00010f7983 */ /* 0x000ea20000300800 */
[----:B---3--:R-:W-:-:S03]  /*11fc0*/  FMUL R12, R29, c[0x0][0x188] ;  /* 0x000062001d0c7a20 */ /* 0x008fc60000400000 */
[----:B------:R-:W-:Y:S01]  /*11fd0*/  STL [R1+0x568], R3 ;  /* 0x0005680301007387 */ /* 0x000fe20000100800 */
[----:B-----5:R-:W-:-:S03]  /*11fe0*/  FMUL R29, R17, c[0x0][0x188] ;  /* 0x00006200111d7a20 */ /* 0x020fc60000400000 */
[----:B------:R-:W3:Y:S01]  /*11ff0*/  LDL.LU R17, [R1+0x14e4] ;  /* 0x0014e40001117983 */ /* 0x000ee20000300800 */
[----:B----4-:R-:W-:Y:S01]  /*12000*/  FMUL R28, R28, c[0x0][0x188] ;  /* 0x000062001c1c7a20 */ /* 0x010fe20000400000 */
[----:B------:R-:W-:Y:S02]  /*12010*/  ISETP.GT.U32.AND.EX P3, PT, R2, RZ, PT, P3 ;  /* 0x000000ff0200720c */ /* 0x000fe40003f64130 */
[----:B------:R-:W0:Y:S02]  /*12020*/  S2R R13, SR_TID.X ;  /* 0x00000000000d7919 */ /* 0x000e240000002100 */
[----:B------:R-:W-:-:S05]  /*12030*/  FSEL R28, R28, -INF , !P3 ;  /* 0xff8000001c1c7808 */ /* 0x000fca0005800000 */
[----:B------:R1:W-:Y:S04]  /*12040*/  STL [R1+0x56c], R28 ;  /* 0x00056c1c01007387 */ /* 0x0003e80000100800 */
[----:B-1----:R-:W1:Y:S01]  /*12050*/  S2R R28, SR_CTAID.X ;  /* 0x00000000001c7919 */ /* 0x002e620000002500 */
[----:B0-----:R-:W-:-:S04]  /*12060*/  LOP3.LUT R13, R13, 0x60, RZ, 0xc0, !PT ;  /* 0x000000600d0d7812 */ /* 0x001fc800078ec0ff */
[----:B------:R-:W-:Y:S02]  /*12070*/  SHF.R.U32.HI R13, RZ, 0x1, R13 ;  /* 0x00000001ff0d7819 */ /* 0x000fe4000001160d */
[----:B------:R-:W-:-:S04]  /*12080*/  IADD3.X R3, RZ, R16, RZ, P5, !PT ;  /* 0x00000010ff037210 */ /* 0x000fc80002ffe4ff */
[C---:B------:R-:W-:Y:S01]  /*12090*/  ISETP.GT.U32.AND.EX P1, PT, R3.reuse, RZ, PT, P1 ;  /* 0x000000ff0300720c */ /* 0x040fe20003f24110 */
[----:B-1----:R-:W-:Y:S01]  /*120a0*/  IMAD.SHL.U32 R28, R28, 0x80, RZ ;  /* 0x000000801c1c7824 */ /* 0x002fe200078e00ff */
[----:B------:R-:W-:Y:S02]  /*120b0*/  IADD3 R2, P2, R0, 0x28, RZ ;  /* 0x0000002800027810 */ /* 0x000fe40007f5e0ff */
[----:B------:R-:W-:Y:S02]  /*120c0*/  FSEL R12, R12, -INF , !P1 ;  /* 0xff8000000c0c7808 */ /* 0x000fe40004800000 */
[C---:B------:R-:W-:Y:S02]  /*120d0*/  ISETP.GT.U32.AND.EX P0, PT, R3.reuse, RZ, PT, P0 ;  /* 0x000000ff0300720c */ /* 0x040fe40003f04100 */
[----:B------:R-:W-:Y:S02]  /*120e0*/  ISETP.GT.U32.AND.EX P6, PT, R3, RZ, PT, P6 ;  /* 0x000000ff0300720c */ /* 0x000fe40003fc4160 */
[----:B------:R-:W-:-:S02]  /*120f0*/  ISETP.GT.U32.AND P5, PT, R2, R9, PT ;  /* 0x000000090200720c */ /* 0x000fc40003fa4070 */
[----:B------:R-:W-:Y:S01]  /*12100*/  ISETP.GT.U32.AND P3, PT, R2, R5, PT ;  /* 0x000000050200720c */ /* 0x000fe20003f64070 */
[----:B--2---:R-:W-:Y:S01]  /*12110*/  HMMA.16816.F32 R24, R20, R14, R24 ;  /* 0x0000000e1418723c */ /* 0x004fe20000001818 */
[----:B---3--:R-:W-:Y:S02]  /*12120*/  LEA.HI R13, R17, R13, RZ, 0x1e ;  /* 0x0000000d110d7211 */ /* 0x008fe400078ff0ff */
[----:B------:R-:W2:Y:S02]  /*12130*/  LDL.LU R17, [R1+0x14e0] ;  /* 0x0014e00001117983 */ /* 0x000ea40000300800 */
[----:B------:R-:W-:Y:S01]  /*12140*/  IADD3 R13, R28, R13, RZ ;  /* 0x0000000d1c0d7210 */ /* 0x000fe20007ffe0ff */
[----:B------:R-:W-:Y:S02]  /*12150*/  FMUL R28, R18, c[0x0][0x188] ;  /* 0x00006200121c7a20 */ /* 0x000fe40000400000 */
[----:B------:R-:W3:Y:S01]  /*12160*/  LDL.LU R18, [R1+0x14dc] ;  /* 0x0014dc0001127983 */ /* 0x000ee20000300800 */
[----:B------:R-:W-:-:S03]  /*12170*/  IADD3 R13, R13, 0x40, RZ ;  /* 0x000000400d0d7810 */ /* 0x000fc60007ffe0ff */
[----:B------:R0:W-:Y:S01]  /*12180*/  STL [R1+0x444], R12 ;  /* 0x0004440c01007387 */ /* 0x0001e20000100800 */
[C---:B------:R-:W-:Y:S02]  /*12190*/  ISETP.GT.U32.AND P1, PT, R2.reuse, R13, PT ;  /* 0x0000000d0200720c */ /* 0x040fe40003f24070 */
[----:B------:R-:W-:Y:S02]  /*121a0*/  FSEL R13, R29, -INF , !P0 ;  /* 0xff8000001d0d7808 */ /* 0x000fe40004000000 */
[----:B------:R-:W-:Y:S02]  /*121b0*/  ISETP.GT.U32.AND P0, PT, R2, R4, PT ;  /* 0x000000040200720c */ /* 0x000fe40003f04070 */
[----:B0-----:R-:W-:Y:S02]  /*121c0*/  FSEL R12, R28, -INF , !P6 ;  /* 0xff8000001c0c7808 */ /* 0x001fe40007000000 */
[----:B------:R-:W-:Y:S01]  /*121d0*/  IADD3 R2, P6, R0, 0x29, RZ ;  /* 0x0000002900027810 */ /* 0x000fe20007fde0ff */
[----:B------:R-:W-:Y:S01]  /*121e0*/  STL [R1+0x44c], R13 ;  /* 0x00044c0d01007387 */ /* 0x000fe20000100800 */
[----:B------:R-:W-:-:S02]  /*121f0*/  IMAD.X R28, RZ, RZ, R16, P2 ;  /* 0x000000ffff1c7224 */ /* 0x000fc400010e0610 */
[----:B------:R-:W-:Y:S01]  /*12200*/  ISETP.GT.U32.AND P2, PT, R2, R9, PT ;  /* 0x000000090200720c */ /* 0x000fe20003f44070 */
[----:B------:R-:W-:Y:S01]  /*12210*/  STL [R1+0x564], R12 ;  /* 0x0005640c01007387 */ /* 0x000fe20000100800 */
[----:B------:R-:W-:Y:S01]  /*12220*/  FMUL R29, R8, c[0x0][0x188] ;  /* 0x00006200081d7a20 */ /* 0x000fe20000400000 */
[----:B------:R-:W-:Y:S01]  /*12230*/  MOV R9, R24 ;  /* 0x0000001800097202 */ /* 0x000fe20000000f00 */
[----:B------:R-:W-:Y:S01]  /*12240*/  IMAD.MOV.U32 R8, RZ, RZ, R26 ;  /* 0x000000ffff087224 */ /* 0x000fe200078e001a */
[----:B------:R-:W4:Y:S04]  /*12250*/  LDL.LU R16, [R1+0x14d8] ;  /* 0x0014d80001107983 */ /* 0x000f280000300800 */
[----:B------:R-:W-:Y:S04]  /*12260*/  STL [R1+0x14], R25 ;  /* 0x0000141901007387 */ /* 0x000fe80000100800 */
[----:B------:R0:W-:Y:S04]  /*12270*/  STL [R1+0x1c], R27 ;  /* 0x00001c1b01007387 */ /* 0x0001e80000100800 */
[----:B0-----:R-:W5:Y:S04]  /*12280*/  LDL.LU.64 R26, [R1+0x14d0] ;  /* 0x0014d000011a7983 */ /* 0x001f680000300a00 */
[----:B------:R-:W5:Y:S04]  /*12290*/  LDL.LU.64 R24, [R1+0x14c8] ;  /* 0x0014c80001187983 */ /* 0x000f680000300a00 */
[----:B------:R-:W-:Y:S04]  /*122a0*/  STL.64 [R1+0x14b8], R10 ;  /* 0x0014b80a01007387 */ /* 0x000fe80000100a00 */
[----:B------:R0:W-:Y:S04]  /*122b0*/  STL.64 [R1+0x14b0], R8 ;  /* 0x0014b00801007387 */ /* 0x0001e80000100a00 */
[----:B0-----:R-:W5:Y:S01]  /*122c0*/  LDL.LU R8, [R1+0xc0] ;  /* 0x0000c00001087983 */ /* 0x001f620000300800 */
[----:B------:R-:W-:Y:S01]  /*122d0*/  FMUL R6, R6, c[0x0][0x188] ;  /* 0x0000620006067a20 */ /* 0x000fe20000400000 */
[----:B------:R-:W-:Y:S01]  /*122e0*/  ISETP.GT.U32.AND.EX P4, PT, R3, RZ, PT, P4 ;  /* 0x000000ff0300720c */ /* 0x000fe20003f84140 */
[----:B------:R-:W-:Y:S01]  /*122f0*/  FMUL R3, R7, c[0x0][0x188] ;  /* 0x0000620007037a20 */ /* 0x000fe20000400000 */
[----:B------:R-:W-:-:S02]  /*12300*/  ISETP.GT.U32.AND.EX P5, PT, R28, RZ, PT, P5 ;  /* 0x000000ff1c00720c */ /* 0x000fc40003fa4150 */
[----:B------:R-:W-:Y:S02]  /*12310*/  ISETP.GT.U32.AND.EX P3, PT, R28, RZ, PT, P3 ;  /* 0x000000ff1c00720c */ /* 0x000fe40003f64130 */
[----:B------:R-:W-:Y:S02]  /*12320*/  FSEL R6, R6, -INF , !P4 ;  /* 0xff80000006067808 */ /* 0x000fe40006000000 */
[C---:B------:R-:W-:Y:S02]  /*12330*/  ISETP.GT.U32.AND P4, PT, R2.reuse, R5, PT ;  /* 0x000000050200720c */ /* 0x040fe40003f84070 */
[----:B------:R-:W-:Y:S02]  /*12340*/  FSEL R5, R29, -INF , !P5 ;  /* 0xff8000001d057808 */ /* 0x000fe40006800000 */
[----:B------:R-:W-:Y:S02]  /*12350*/  FSEL R3, R3, -INF , !P3 ;  /* 0xff80000003037808 */ /* 0x000fe40005800000 */
[----:B------:R-:W-:-:S02]  /*12360*/  ISETP.GT.U32.AND P3, PT, R2, R4, PT ;  /* 0x000000040200720c */ /* 0x000fc40003f64070 */
[----:B--2---:R-:W-:Y:S01]  /*12370*/  MOV R11, R17 ;  /* 0x00000011000b7202 */ /* 0x004fe20000000f00 */
[----:B---3--:R-:W-:Y:S01]  /*12380*/  IMAD.MOV.U32 R10, RZ, RZ, R18 ;  /* 0x000000ffff0a7224 */ /* 0x008fe200078e0012 */
[----:B----4-:R-:W-:Y:S02]  /*12390*/  MOV R9, R16 ;  /* 0x0000001000097202 */ /* 0x010fe40000000f00 */
[----:B------:R-:W2:Y:S04]  /*123a0*/  LDL.LU R16, [R1+0x14c0] ;  /* 0x0014c00001107983 */ /* 0x000ea80000300800 */
[----:B------:R-:W-:Y:S04]  /*123b0*/  STL [R1+0x1400], R20 ;  /* 0x0014001401007387 */ /* 0x000fe80000100800 */
[----:B------:R-:W-:Y:S04]  /*123c0*/  STL [R1+0x13fc], R21 ;  /* 0x0013fc1501007387 */ /* 0x000fe80000100800 */
[----:B------:R0:W-:Y:S04]  /*123d0*/  STL [R1+0x13f8], R22 ;  /* 0x0013f81601007387 */ /* 0x0001e80000100800 */
[----:B------:R1:W-:Y:S04]  /*123e0*/  STL [R1+0x13f4], R23 ;  /* 0x0013f41701007387 */ /* 0x0003e80000100800 */
[----:B------:R-:W-:Y:S04]  /*123f0*/  STL [R1+0x578], R6 ;  /* 0x0005780601007387 */ /* 0x000fe80000100800 */
[----:B------:R3:W-:Y:S04]  /*12400*/  STL [R1+0x440], R5 ;  /* 0x0004400501007387 */ /* 0x0007e80000100800 */
[----:B0-----:R-:W2:Y:S01]  /*12410*/  LDL R22, [R1+0x1f8] ;  /* 0x0001f80001167983 */ /* 0x001ea20000100800 */
[----:B-----5:R-:W-:Y:S03]  /*12420*/  HMMA.16816.F32 R12, R24, R14, R8 ;  /* 0x0000000e180c723c */ /* 0x020fe60000001808 */
[----:B------:R-:W-:Y:S04]  /*12430*/  STL [R1+0x554], R3 ;  /* 0x0005540301007387 */ /* 0x000fe80000100800 */
[----:B-1----:R-:W2:Y:S04]  /*12440*/  LDL R23, [R1+0x1fc] ;  /* 0x0001fc0001177983 */ /* 0x002ea80000100800 */
[----:B------:R-:W2:Y:S04]  /*12450*/  LDL.LU R4, [R1+0x180] ;  /* 0x0001800001047983 */ /* 0x000ea80000300800 */
[----:B---3--:R-:W2:Y:S04]  /*12460*/  LDL.LU R5, [R1+0x184] ;  /* 0x0001840001057983 */ /* 0x008ea80000300800 */
[----:B------:R-:W2:Y:S04]  /*12470*/  LDL.LU R6, [R1+0x188] ;  /* 0x0001880001067983 */ /* 0x000ea80000300800 */
[----:B------:R-:W2:Y:S04]  /*12480*/  LDL.LU R7, [R1+0x18c] ;  /* 0x00018c0001077983 */ /* 0x000ea80000300800 */
[----:B------:R-:W3:Y:S04]  /*12490*/  LDL.LU.64 R10, [R1+0x14b8] ;  /* 0x0014b800010a7983 */ /* 0x000ee80000300a00 */
[----:B------:R-:W4:Y:S04]  /*124a0*/  LDL.LU.64 R8, [R1+0x14b0] ;  /* 0x0014b00001087983 */ /* 0x000f280000300a00 */
[----:B------:R-:W-:Y:S04]  /*124b0*/  STL [R1+0x54], R13 ;  /* 0x0000540d01007387 */ /* 0x000fe80000100800 */
[----:B------:R0:W-:Y:S04]  /*124c0*/  STL.64 [R1+0x58], R14 ;  /* 0x0000580e01007387 */ /* 0x0001e80000100a00 */
[----:B0-----:R-:W5:Y:S04]  /*124d0*/  LDL.LU R14, [R1+0x14a8] ;  /* 0x0014a800010e7983 */ /* 0x001f680000300800 */
[----:B------:R-:W0:Y:S04]  /*124e0*/  S2R R17, SR_TID.X ;  /* 0x0000000000117919 */ /* 0x000e280000002100 */
[----:B------:R-:W1:Y:S01]  /*124f0*/  S2R R18, SR_CTAID.X ;  /* 0x0000000000127919 */ /* 0x000e620000002500 */
[----:B------:R-:W-:-:S03]  /*12500*/  IMAD.MOV.U32 R15, RZ, RZ, R12 ;  /* 0x000000ffff0f7224 */ /* 0x000fc600078e000c */
[----:B------:R-:W2:Y:S04]  /*12510*/  LDL.LU.64 R12, [R1+0x14a0] ;  /* 0x0014a000010c7983 */ /* 0x000ea80000300a00 */
[----:B------:R-:W-:Y:S04]  /*12520*/  STL [R1+0x1478], R15 ;  /* 0x0014780f01007387 */ /* 0x000fe80000100800 */
[----:B------:R-:W-:Y:S04]  /*12530*/  STL [R1+0x13ec], R24 ;  /* 0x0013ec1801007387 */ /* 0x000fe80000100800 */
[----:B------:R-:W-:Y:S01]  /*12540*/  STL [R1+0x13e8], R25 ;  /* 0x0013e81901007387 */ /* 0x000fe20000100800 */
[----:B0-----:R-:W-:-:S03]  /*12550*/  LOP3.LUT R21, R17, 0x60, RZ, 0xc0, !PT ;  /* 0x0000006011157812 */ /* 0x001fc600078ec0ff */
[----:B------:R0:W-:Y:S01]  /*12560*/  STL.64 [R1+0x13d0], R26 ;  /* 0x0013d01a01007387 */ /* 0x0001e20000100a00 */
[----:B------:R-:W-:Y:S01]  /*12570*/  LOP3.LUT R17, R17, 0x1c, RZ, 0xc0, !PT ;  /* 0x0000001c11117812 */ /* 0x000fe200078ec0ff */
[----:B------:R-:W-:Y:S01]  /*12580*/  FMUL R19, R19, c[0x0][0x188] ;  /* 0x0000620013137a20 */ /* 0x000fe20000400000 */
[--C-:B------:R-:W-:Y:S02]  /*12590*/  SHF.R.U32.HI R20, RZ, 0x1, R21.reuse ;  /* 0x00000001ff147819 */ /* 0x100fe40000011615 */
[----:B------:R-:W-:Y:S02]  /*125a0*/  SHF.R.U32.HI R21, RZ, 0x1, R21 ;  /* 0x00000001ff157819 */ /* 0x000fe40000011615 */
[----:B------:R-:W-:Y:S01]  /*125b0*/  ISETP.GT.U32.AND.EX P1, PT, R28, RZ, PT, P1 ;  /* 0x000000ff1c00720c */ /* 0x000fe20003f24110 */
[----:B0-----:R-:W3:Y:S01]  /*125c0*/  LDL R26, [R1+0x70] ;  /* 0x00007000011a7983 */ /* 0x001ee20000100800 */
[----:B-1----:R-:W-:Y:S01]  /*125d0*/  IMAD.SHL.U32 R18, R18, 0x80, RZ ;  /* 0x0000008012127824 */ /* 0x002fe200078e00ff */
[----:B------:R-:W-:-:S02]  /*125e0*/  LEA.HI R20, R17, R20, RZ, 0x1e ;  /* 0x0000001411147211 */ /* 0x000fc400078ff0ff */
[----:B------:R-:W-:Y:S02]  /*125f0*/  LEA.HI R21, R17, R21, RZ, 0x1e ;  /* 0x0000001511157211 */ /* 0x000fe400078ff0ff */
[----:B------:R-:W-:Y:S02]  /*12600*/  FSEL R19, R19, -INF , !P1 ;  /* 0xff80000013137808 */ /* 0x000fe40004800000 */
[C---:B------:R-:W-:Y:S02]  /*12610*/  IADD3 R20, R18.reuse, R20, RZ ;  /* 0x0000001412147210 */ /* 0x040fe40007ffe0ff */
[----:B------:R-:W-:Y:S01]  /*12620*/  IADD3 R21, R18, R21, RZ ;  /* 0x0000001512157210 */ /* 0x000fe20007ffe0ff */
[----:B-----5:R-:W-:Y:S02]  /*12630*/  FMUL R29, R14, c[0x0][0x188] ;  /* 0x000062000e1d7a20 */ /* 0x020fe40000400000 */
[----:B------:R-:W5:Y:S04]  /*12640*/  LDL.64 R14, [R1+0x208] ;  /* 0x00020800010e7983 */ /* 0x000f680000100a00 */
[----:B------:R-:W4:Y:S04]  /*12650*/  LDL.LU R17, [R1+0x1498] ;  /* 0x0014980001117983 */ /* 0x000f280000300800 */
[----:B------:R-:W4:Y:S04]  /*12660*/  LDL.LU R18, [R1+0x1494] ;  /* 0x0014940001127983 */ /* 0x000f280000300800 */
[----:B------:R0:W-:Y:S04]  /*12670*/  STL [R1+0x560], R19 ;  /* 0x0005601301007387 */ /* 0x0001e80000100800 */
[----:B0-----:R-:W4:Y:S01]  /*12680*/  LDL.LU R19, [R1+0x1490] ;  /* 0x0014900001137983 */ /* 0x001f220000300800 */
[----:B------:R-:W-:-:S02]  /*12690*/  IADD3 R20, R20, 0x40, RZ ;  /* 0x0000004014147810 */ /* 0x000fc40007ffe0ff */
[----:B------:R-:W-:Y:S01]  /*126a0*/  ISETP.GT.U32.AND.EX P0, PT, R28, RZ, PT, P0 ;  /* 0x000000ff1c00720c */ /* 0x000fe20003f04100 */
[----:B--2---:R-:W-:Y:S01]  /*126b0*/  FMUL R28, R12, c[0x0][0x188] ;  /* 0x000062000c1c7a20 */ /* 0x004fe20000400000 */
[----:B------:R-:W-:-:S04]  /*126c0*/  ISETP.GT.U32.AND P5, PT, R2, R20, PT ;  /* 0x000000140200720c */ /* 0x000fc80003fa4070 */
[----:B------:R-:W-:Y:S02]  /*126d0*/  FSEL R28, R28, -INF , !P0 ;  /* 0xff8000001c1c7808 */ /* 0x000fe40004000000 */
[----:B---3--:R-:W-:Y:S02]  /*126e0*/  IADD3.X R3, RZ, R26, RZ, P6, !PT ;  /* 0x0000001aff037210 */ /* 0x008fe400037fe4ff */
[----:B------:R-:W-:Y:S02]  /*126f0*/  IADD3 R2, P6, R0, 0x30, RZ ;  /* 0x0000003000027810 */ /* 0x000fe40007fde0ff */
[----:B------:R-:W-:Y:S02]  /*12700*/  ISETP.GT.U32.AND.EX P2, PT, R3, RZ, PT, P2 ;  /* 0x000000ff0300720c */ /* 0x000fe40003f44120 */
[C---:B------:R-:W-:Y:S02]  /*12710*/  ISETP.GT.U32.AND P1, PT, R2.reuse, R21, PT ;  /* 0x000000150200720c */ /* 0x040fe40003f24070 */
[----:B------:R-:W-:Y:S01]  /*12720*/  FSEL R21, R29, -INF , !P2 ;  /* 0xff8000001d157808 */ /* 0x000fe20005000000 */
[----:B------:R-:W-:Y:S01]  /*12730*/  STL [R1+0x574], R28 ;  /* 0x0005741c01007387 */ /* 0x000fe20000100800 */
[----:B------:R-:W-:-:S03]  /*12740*/  ISETP.GT.U32.AND P2, PT, R2, R20, PT ;  /* 0x000000140200720c */ /* 0x000fc60003f44070 */
[----:B------:R4:W-:Y:S02]  /*12750*/  STL [R1+0x434], R21 ;  /* 0x0004341501007387 */ /* 0x0009e40000100800 */
[----:B----4-:R-:W-:Y:S02]  /*12760*/  HMMA.16816.F32 R20, R16, R22, R4 ;  /* 0x000000161014723c */ /* 0x010fe40000001804 */
[----:B------:R-:W2:Y:S04]  /*12770*/  LDL.LU.64 R6, [R1+0x1488] ;  /* 0x0014880001067983 */ /* 0x000ea80000300a00 */
[----:B------:R-:W2:Y:S11]  /*12780*/  LDL.LU.64 R4, [R1+0x1480] ;  /* 0x0014800001047983 */ /* 0x000eb60000300a00 */
[----:B------:R-:W-:Y:S06]  /*12790*/  @!UPT UIADD3 URZ, URZ, URZ, URZ ;  /* 0x0000003f3f3ff290 */ /* 0x000fec000fffe03f */
[----:B------:R0:W-:Y:S04]  /*127a0*/  STL [R1+0x1454], R20 ;  /* 0x0014541401007387 */ /* 0x0001e80000100800 */
[----:B------:R1:W-:Y:S04]  /*127b0*/  STL [R1+0x1450], R21 ;  /* 0x0014501501007387 */ /* 0x0003e80000100800 */
[----:B------:R3:W-:Y:S04]  /*127c0*/  STL [R1+0x144c], R22 ;  /* 0x00144c1601007387 */ /* 0x0007e80000100800 */
[----:B------:R4:W-:Y:S04]  /*127d0*/  STL [R1+0x1448], R23 ;  /* 0x0014481701007387 */ /* 0x0009e80000100800 */
[----:B0-----:R-:W5:Y:S04]  /*127e0*/  LDL.LU R20, [R1+0x160] ;  /* 0x0001600001147983 */ /* 0x001f680000300800 */
[----:B-1----:R-:W5:Y:S04]  /*127f0*/  LDL.LU R21, [R1+0x164] ;  /* 0x0001640001157983 */ /* 0x002f680000300800 */
[----:B---3--:R-:W5:Y:S04]  /*12800*/  LDL.LU R22, [R1+0x168] ;  /* 0x0001680001167983 */ /* 0x008f680000300800 */
[----:B----4-:R-:W5:Y:S04]  /*12810*/  LDL.LU R23, [R1+0x16c] ;  /* 0x00016c0001177983 */ /* 0x010f680000300800 */
[----:B------:R-:W0:Y:S01]  /*12820*/  S2R R24, SR_TID.X ;  /* 0x0000000000187919 */ /* 0x000e220000002100 */
[----:B------:R-:W-:-:S03]  /*12830*/  FMUL R12, R10, c[0x0][0x188] ;  /* 0x000062000a0c7a20 */ /* 0x000fc60000400000 */
[----:B------:R-:W1:Y:S01]  /*12840*/  S2R R10, SR_CTAID.X ;  /* 0x00000000000a7919 */ /* 0x000e620000002500 */
[----:B------:R-:W-:Y:S01]  /*12850*/  FMUL R28, R13, c[0x0][0x188] ;  /* 0x000062000d1c7a20 */ /* 0x000fe20000400000 */
[----:B------:R-:W-:Y:S02]  /*12860*/  ISETP.GT.U32.AND.EX P4, PT, R3, RZ, PT, P4 ;  /* 0x000000ff0300720c */ /* 0x000fe40003f84140 */
[C---:B0-----:R-:W-:Y:S02]  /*12870*/  LOP3.LUT R27, R24.reuse, 0x60, RZ, 0xc0, !PT ;  /* 0x00000060181b7812 */ /* 0x041fe400078ec0ff */
[----:B------:R-:W-:Y:S02]  /*12880*/  LOP3.LUT R24, R24, 0x1c, RZ, 0xc0, !PT ;  /* 0x0000001c18187812 */ /* 0x000fe400078ec0ff */
[--C-:B------:R-:W-:Y:S02]  /*12890*/  SHF.R.U32.HI R25, RZ, 0x1, R27.reuse ;  /* 0x00000001ff197819 */ /* 0x100fe4000001161b */
[----:B------:R-:W-:-:S02]  /*128a0*/  SHF.R.U32.HI R27, RZ, 0x1, R27 ;  /* 0x00000001ff1b7819 */ /* 0x000fc4000001161b */
[C---:B------:R-:W-:Y:S02]  /*128b0*/  LEA.HI R25, R24.reuse, R25, RZ, 0x1e ;  /* 0x0000001918197211 */ /* 0x040fe400078ff0ff */
[----:B------:R-:W-:Y:S01]  /*128c0*/  LEA.HI R27, R24, R27, RZ, 0x1e ;  /* 0x0000001b181b7211 */ /* 0x000fe200078ff0ff */
[----:B-1----:R-:W-:Y:S01]  /*128d0*/  IMAD.SHL.U32 R10, R10, 0x80, RZ ;  /* 0x000000800a0a7824 */ /* 0x002fe200078e00ff */
[C---:B------:R-:W-:Y:S02]  /*128e0*/  ISETP.GT.U32.AND.EX P5, PT, R3.reuse, RZ, PT, P5 ;  /* 0x000000ff0300720c */ /* 0x040fe40003fa4150 */
[----:B------:R-:W-:Y:S01]  /*128f0*/  ISETP.GT.U32.AND.EX P3, PT, R3, RZ, PT, P3 ;  /* 0x000000ff0300720c */ /* 0x000fe20003f64130 */
[----:B------:R-:W-:Y:S02]  /*12900*/  FMUL R3, R11, c[0x0][0x188] ;  /* 0x000062000b037a20 */ /* 0x000fe40000400000 */
[----:B------:R-:W0:Y:S01]  /*12910*/  S2R R11, SR_TID.X ;  /* 0x00000000000b7919 */ /* 0x000e220000002100 */
[C---:B------:R-:W-:Y:S01]  /*12920*/  IMAD.IADD R25, R10.reuse, 0x1, R25 ;  /* 0x000000010a197824 */ /* 0x040fe200078e0219 */
[----:B------:R-:W-:-:S02]  /*12930*/  IADD3 R27, R10, R27, RZ ;  /* 0x0000001b0a1b7210 */ /* 0x000fc40007ffe0ff */
[----:B------:R-:W-:Y:S02]  /*12940*/  FSEL R12, R12, -INF , !P4 ;  /* 0xff8000000c0c7808 */ /* 0x000fe40006000000 */
[----:B------:R-:W-:Y:S02]  /*12950*/  IADD3 R25, R25, 0x8, RZ ;  /* 0x0000000819197810 */ /* 0x000fe40007ffe0ff */
[----:B------:R-:W-:Y:S02]  /*12960*/  IADD3 R27, R27, 0x48, RZ ;  /* 0x000000481b1b7810 */ /* 0x000fe40007ffe0ff */
[C---:B------:R-:W-:Y:S02]  /*12970*/  ISETP.GT.U32.AND P0, PT, R2.reuse, R25, PT ;  /* 0x000000190200720c */ /* 0x040fe40003f04070 */
[----:B------:R-:W-:Y:S02]  /*12980*/  ISETP.GT.U32.AND P4, PT, R2, R27, PT ;  /* 0x0000001b0200720c */ /* 0x000fe40003f84070 */
[----:B------:R-:W-:Y:S01]  /*12990*/  FSEL R2, R28, -INF , !P5 ;  /* 0xff8000001c027808 */ /* 0x000fe20006800000 */
[----:B------:R-:W-:Y:S04]  /*129a0*/  STL [R1+0x54c], R12 ;  /* 0x00054c0c01007387 */ /* 0x000fe80000100800 */
[----:B------:R-:W3:Y:S04]  /*129b0*/  LDL.LU R29, [R1+0x14] ;  /* 0x00001400011d7983 */ /* 0x000ee80000300800 */
[----:B------:R-:W4:Y:S01]  /*129c0*/  LDL.LU R28, [R1+0x1c] ;  /* 0x00001c00011c7983 */ /* 0x000f220000300800 */
[----:B0-----:R-:W-:-:S03]  /*129d0*/  LOP3.LUT R11, R11, 0x7, RZ, 0xc0, !PT ;  /* 0x000000070b0b7812 */ /* 0x001fc600078ec0ff */
[----:B------:R0:W-:Y:S02]  /*129e0*/  STL [R1+0x55c], R2 ;  /* 0x00055c0201007387 */ /* 0x0001e40000100800 */
[----:B------:R-:W-:Y:S01]  /*129f0*/  IMAD R11, R11, 0x110, RZ ;  /* 0x000001100b0b7824 */ /* 0x000fe200078e02ff */
[----:B------:R-:W-:Y:S02]  /*12a00*/  FSEL R3, R3, -INF , !P3 ;  /* 0xff80000003037808 */ /* 0x000fe40005800000 */
[----:B0-----:R-:W-:-:S04]  /*12a10*/  IADD3 R2, P5, R0, 0x31, RZ ;  /* 0x0000003100027810 */ /* 0x001fc80007fbe0ff */
[----:B------:R-:W-:Y:S01]  /*12a20*/  ISETP.GT.U32.AND P3, PT, R2, R25, PT ;  /* 0x000000190200720c */ /* 0x000fe20003f64070 */
[----:B-----5:R-:W-:Y:S01]  /*12a30*/  HMMA.16816.F32 R16, R16, R14, R20 ;  /* 0x0000000e1010723c */ /* 0x020fe20000001814 */
[----:B------:R-:W0:Y:S11]  /*12a40*/  S2R R14, SR_TID.X ;  /* 0x00000000000e7919 */ /* 0x000e360000002100 */
[----:B------:R-:W-:Y:S11]  /*12a50*/  @!UPT UIADD3 URZ, URZ, URZ, URZ ;  /* 0x0000003f3f3ff290 */ /* 0x000ff6000fffe03f */
[----:B------:R-:W-:Y:S01]  /*12a60*/  @!UPT UIADD3 URZ, URZ, URZ, URZ ;  /* 0x0000003f3f3ff290 */ /* 0x000fe2000fffe03f */
[----:B------:R-:W-:Y:S02]  /*12a70*/  MOV R24, R19 ;  /* 0x0000001300187202 */ /* 0x000fe40000000f00 */
[C---:B0-----:R-:W-:Y:S01]  /*12a80*/  LOP3.LUT R19, R14.reuse, 0x60, RZ, 0xc0, !PT ;  /* 0x000000600e137812 */ /* 0x041fe200078ec0ff */
[----:B------:R-:W-:Y:S01]  /*12a90*/  IMAD.MOV.U32 R13, RZ, RZ, R18 ;  /* 0x000000ffff0d7224 */ /* 0x000fe200078e0012 */
[----:B------:R-:W-:Y:S02]  /*12aa0*/  LOP3.LUT R18, R14, 0x1c, RZ, 0xc0, !PT ;  /* 0x0000001c0e127812 */ /* 0x000fe400078ec0ff */
[----:B------:R-:W-:-:S04]  /*12ab0*/  SHF.R.U32.HI R19, RZ, 0x1, R19 ;  /* 0x00000001ff137819 */ /* 0x000fc80000011613 */
[----:B------:R-:W-:-:S04]  /*12ac0*/  LEA.HI R19, R18, R19, RZ, 0x1e ;  /* 0x0000001312137211 */ /* 0x000fc800078ff0ff */
[----:B------:R-:W-:Y:S02]  /*12ad0*/  IADD3 R19, R10, R19, RZ ;  /* 0x000000130a137210 */ /* 0x000fe40007ffe0ff */
[----:B------:R-:W0:Y:S01]  /*12ae0*/  S2R R10, SR_TID.X ;  /* 0x00000000000a7919 */ /* 0x000e220000002100 */
[----:B------:R-:W-:Y:S01]  /*12af0*/  IMAD.X R14, RZ, RZ, R26, P6 ;  /* 0x000000ffff0e7224 */ /* 0x000fe200030e061a */
[----:B------:R-:W-:Y:S02]  /*12b00*/  ISETP.GT.U32.AND P6, PT, R2, R19, PT ;  /* 0x000000130200720c */ /* 0x000fe40003fc4070 */
[----:B------:R-:W1:Y:S01]  /*12b10*/  S2R R19, SR_CTAID.X ;  /* 0x0000000000137919 */ /* 0x000e620000002500 */
[----:B0-----:R-:W-:-:S05]  /*12b20*/  IMAD.SHL.U32 R10, R10, 0x2, RZ ;  /* 0x000000020a0a7824 */ /* 0x001fca00078e00ff */
[----:B------:R-:W-:Y:S02]  /*12b30*/  LOP3.LUT R25, R11, 0x30, R10, 0x78, !PT ;  /* 0x000000300b197812 */ /* 0x000fe400078e780a */
[----:B------:R-:W0:Y:S01]  /*12b40*/  S2R R11, SR_TID.X ;  /* 0x00000000000b7919 */ /* 0x000e220000002100 */
[----:B------:R-:W-:Y:S01]  /*12b50*/  IMAD.MOV.U32 R23, RZ, RZ, R16 ;  /* 0x000000ffff177224 */ /* 0x000fe200078e0010 */
[----:B------:R-:W-:Y:S01]  /*12b60*/  MOV R12, R17 ;  /* 0x00000011000c7202 */ /* 0x000fe20000000f00 */
[----:B------:R-:W-:Y:S01]  /*12b70*/  FMUL R16, R9, c[0x0][0x188] ;  /* 0x0000620009107a20 */ /* 0x000fe20000400000 */
[----:B------:R-:W-:Y:S02]  /*12b80*/  ISETP.GT.U32.AND.EX P1, PT, R14, RZ, PT, P1 ;  /* 0x000000ff0e00720c */ /* 0x000fe40003f24110 */
[----:B------:R5:W-:Y:S04]  /*12b90*/  STL [R1+0x147c], R23 ;  /* 0x00147c1701007387 */ /* 0x000be80000100800 */
[----:B------:R-:W2:Y:S04]  /*12ba0*/  LDL.LU R20, [R1+0x170] ;  /* 0x0001700001147983 */ /* 0x000ea80000300800 */
[----:B------:R-:W2:Y:S01]  /*12bb0*/  LDL.LU R21, [R1+0x174] ;  /* 0x0001740001157983 */ /* 0x000ea20000300800 */
[----:B-1----:R-:W-:-:S03]  /*12bc0*/  SHF.L.U32 R19, R19, 0x7, RZ ;  /* 0x0000000713137819 */ /* 0x002fc600000006ff */
[----:B------:R-:W2:Y:S04]  /*12bd0*/  LDL.LU R22, [R1+0x178] ;  /* 0x0001780001167983 */ /* 0x000ea80000300800 */
[----:B-----5:R-:W2:Y:S01]  /*12be0*/  LDL.LU R23, [R1+0x17c] ;  /* 0x00017c0001177983 */ /* 0x020ea20000300800 */
[C---:B0-----:R-:W-:Y:S02]  /*12bf0*/  LOP3.LUT R17, R11.reuse, 0x60, RZ, 0xc0, !PT ;  /* 0x000000600b117812 */ /* 0x041fe400078ec0ff */
[----:B------:R-:W-:Y:S02]  /*12c00*/  LOP3.LUT R18, R11, 0x1c, RZ, 0xc0, !PT ;  /* 0x0000001c0b127812 */ /* 0x000fe400078ec0ff */
[----:B------:R-:W-:Y:S01]  /*12c10*/  SHF.R.U32.HI R17, RZ, 0x1, R17 ;  /* 0x00000001ff117819 */ /* 0x000fe20000011611 */
[----:B------:R0:W-:Y:S03]  /*12c20*/  STL [R1+0x1458], R12 ;  /* 0x0014580c01007387 */ /* 0x0001e60000100800 */
[----:B------:R-:W-:Y:S01]  /*12c30*/  LEA.HI R17, R18, R17, RZ, 0x1e ;  /* 0x0000001112117211 */ /* 0x000fe200078ff0ff */
[----:B------:R1:W-:Y:S01]  /*12c40*/  STL [R1+0x570], R3 ;  /* 0x0005700301007387 */ /* 0x0003e20000100800 */
[----:B0-----:R-:W-:-:S03]  /*12c50*/  FSEL R12, R16, -INF , !P1 ;  /* 0xff800000100c7808 */ /* 0x001fc60004800000 */
[----:B------:R-:W-:Y:S01]  /*12c60*/  STL [R1+0xb4], R14 ;  /* 0x0000b40e01007387 */ /* 0x000fe20000100800 */
[----:B------:R-:W-:-:S03]  /*12c70*/  IMAD.IADD R17, R19, 0x1, R17 ;  /* 0x0000000113117824 */ /* 0x000fc600078e0211 */
[----:B------:R-:W2:Y:S04]  /*12c80*/  LDL.LU R18, [R1+0x1f8] ;  /* 0x0001f80001127983 */ /* 0x000ea80000300800 */
[----:B------:R-:W-:Y:S04]  /*12c90*/  STL [R1+0x584], R12 ;  /* 0x0005840c01007387 */ /* 0x000fe80000100800 */
[----:B------:R-:W2:Y:S01]  /*12ca0*/  LDL.LU R19, [R1+0x1fc] ;  /* 0x0001fc0001137983 */ /* 0x000ea20000300800 */
[----:B------:R-:W-:Y:S01]  /*12cb0*/  LOP3.LUT R25, R25, 0x40, RZ, 0x3c, !PT ;  /* 0x0000004019197812 */ /* 0x000fe200078e3cff */
[----:B-1----:R-:W-:-:S04]  /*12cc0*/  FMUL R3, R8, c[0x0][0x188] ;  /* 0x0000620008037a20 */ /* 0x002fc80000400000 */
[----:B------:R-:W0:Y:S01]  /*12cd0*/  LDSM.16.M88.4 R8, [R25+0x8080] ;  /* 0x008080001908783b */ /* 0x000e220000000200 */
[----:B------:R-:W-:Y:S02]  /*12ce0*/  ISETP.GT.U32.AND.EX P0, PT, R14, RZ, PT, P0 ;  /* 0x000000ff0e00720c */ /* 0x000fe40003f04100 */
[----:B------:R-:W-:Y:S02]  /*12cf0*/  IADD3 R17, R17, 0x40, RZ ;  /* 0x0000004011117810 */ /* 0x000fe40007ffe0ff */
[----:B------:R-:W-:Y:S02]  /*12d00*/  FSEL R3, R3, -INF , !P0 ;  /* 0xff80000003037808 */ /* 0x000fe40004000000 */
[----:B------:R-:W-:Y:S01]  /*12d10*/  ISETP.GT.U32.AND P1, PT, R2, R17, PT ;  /* 0x000000110200720c */ /* 0x000fe20003f24070 */
[----:B0-----:R-:W-:Y:S04]  /*12d20*/  STL.64 [R1], R8 ;  /* 0x0000000801007387 */ /* 0x001fe80000100a00 */
[----:B------:R0:W-:Y:S04]  /*12d30*/  STL.64 [R1+0x8], R10 ;  /* 0x0000080a01007387 */ /* 0x0001e80000100a00 */
[----:B------:R-:W-:Y:S01]  /*12d40*/  STL [R1+0x588], R3 ;  /* 0x0005880301007387 */ /* 0x000fe20000100800 */
[----:B--2---:R-:W-:Y:S03]  /*12d50*/  HMMA.16816.F32 R16, R4, R18, R20 ;  /* 0x000000120410723c */ /* 0x004fe60000001814 */
[----:B------:R-:W2:Y:S11]  /*12d60*/  LDL.LU R23, [R1+0x147c] ;  /* 0x00147c0001177983 */ /* 0x000eb60000300800 */
[----:B------:R-:W-:Y:S10]  /*12d70*/  @!UPT UIADD3 URZ, URZ, URZ, URZ ;  /* 0x0000003f3f3ff290 */ /* 0x000ff4000fffe03f */
[----:B------:R-:W-:Y:S01]  /*12d80*/  IMAD.MOV.U32 R22, RZ, RZ, R19 ;  /* 0x000000ffff167224 */ /* 0x000fe200078e0013 */
[----:B------:R-:W-:Y:S01]  /*12d90*/  MOV R21, R18 ;  /* 0x0000001200157202 */ /* 0x000fe20000000f00 */
[----:B------:R-:W-:Y:S01]  /*12da0*/  IMAD.MOV.U32 R20, RZ, RZ, R17 ;  /* 0x000000ffff147224 */ /* 0x000fe200078e0011 */
[----:B------:R-:W-:Y:S02]  /*12db0*/  MOV R12, R16 ;  /* 0x00000010000c7202 */ /* 0x000fe40000000f00 */
[----:B------:R-:W1:Y:S01]  /*12dc0*/  LDSM.16.M88.4 R16, [R25+0xb880] ;  /* 0x00b880001910783b */ /* 0x000e620000000200 */
[----:B0-----:R-:W-:-:S03]  /*12dd0*/  IMAD.X R10, RZ, RZ, R26, P5 ;  /* 0x000000ffff0a7224 */ /* 0x001fc600028e061a */
[----:B--2---:R0:W-:Y:S04]  /*12de0*/  STL.64 [R1+0x1468], R22 ;  /* 0x0014681601007387 */ /* 0x0041e80000100a00 */
[----:B------:R-:W-:Y:S04]  /*12df0*/  STL.64 [R1+0x1460], R20 ;  /* 0x0014601401007387 */ /* 0x000fe80000100a00 */
[----:B0-----:R-:W2:Y:S01]  /*12e00*/  LDL.LU R22, [R1+0x208] ;  /* 0x0002080001167983 */ /* 0x001ea20000300800 */
[----:B------:R-:W-:-:S03]  /*12e10*/  MOV R23, R15 ;  /* 0x0000000f00177202 */ /* 0x000fc60000000f00 */
[----:B------:R-:W5:Y:S04]  /*12e20*/  LDL.LU R15, [R1+0x1478] ;  /* 0x00147800010f7983 */ /* 0x000f680000300800 */
[----:B-1----:R-:W-:Y:S04]  /*12e30*/  STL [R1+0x1404], R18 ;  /* 0x0014041201007387 */ /* 0x002fe80000100800 */
[----:B------:R-:W-:Y:S04]  /*12e40*/  STL [R1+0x13f0], R19 ;  /* 0x0013f01301007387 */ /* 0x000fe80000100800 */
[----:B------:R-:W-:Y:S04]  /*12e50*/  STL [R1+0xa4], R10 ;  /* 0x0000a40a01007387 */ /* 0x000fe80000100800 */
[----:B------:R0:W-:Y:S04]  /*12e60*/  STL.64 [R1+0x1470], R16 ;  /* 0x0014701001007387 */ /* 0x0001e80000100a00 */
[----:B0-----:R-:W2:Y:S04]  /*12e70*/  LDL.LU R16, [R1+0x140] ;  /* 0x0001400001107983 */ /* 0x001ea80000300800 */
[----:B------:R-:W2:Y:S04]  /*12e80*/  LDL.LU R17, [R1+0x144] ;  /* 0x0001440001117983 */ /* 0x000ea80000300800 */
[----:B------:R-:W2:Y:S04]  /*12e90*/  LDL.LU R18, [R1+0x148] ;  /* 0x0001480001127983 */ /* 0x000ea80000300800 */
[----:B------:R-:W2:Y:S01]  /*12ea0*/  LDL.LU R19, [R1+0x14c] ;  /* 0x00014c0001137983 */ /* 0x000ea20000300800 */
[----:B------:R-:W-:-:S02]  /*12eb0*/  ISETP.GT.U32.AND.EX P2, PT, R14, RZ, PT, P2 ;  /* 0x000000ff0e00720c */ /* 0x000fc40003f44120 */
[----:B------:R-:W-:Y:S01]  /*12ec0*/  ISETP.GT.U32.AND P0, PT, R2, R27, PT ;  /* 0x0000001b0200720c */ /* 0x000fe20003f04070 */
[----:B------:R-:W2:Y:S01]  /*12ed0*/  LDL R25, [R1+0x350] ;  /* 0x0003500001197983 */ /* 0x000ea20000100800 */
[----:B------:R-:W-:-:S03]  /*12ee0*/  IADD3 R2, P5, R0, 0x38, RZ ;  /* 0x0000003800027810 */ /* 0x000fc60007fbe0ff */
[----:B------:R-:W0:Y:S04]  /*12ef0*/  S2R R11, SR_CTAID.X ;  /* 0x00000000000b7919 */ /* 0x000e280000002500 */
[----:B------:R-:W1:Y:S01]  /*12f00*/  S2R R21, SR_TID.X ;  /* 0x0000000000157919 */ /* 0x000e620000002100 */
[----:B0-----:R-:W-:Y:S02]  /*12f10*/  IMAD.SHL.U32 R11, R11, 0x80, RZ ;  /* 0x000000800b0b7824 */ /* 0x001fe400078e00ff */
[----:B---3--:R-:W-:Y:S02]  /*12f20*/  FMUL R29, R29, c[0x0][0x188] ;  /* 0x000062001d1d7a20 */ /* 0x008fe40000400000 */
[----:B----4-:R-:W-:Y:S02]  /*12f30*/  FMUL R28, R28, c[0x0][0x188] ;  /* 0x000062001c1c7a20 */ /* 0x010fe40000400000 */
[----:B-----5:R-:W-:-:S02]  /*12f40*/  FMUL R3, R15, c[0x0][0x188] ;  /* 0x000062000f037a20 */ /* 0x020fc40000400000 */
[----:B------:R-:W3:Y:S04]  /*12f50*/  LDL.64 R14, [R1+0x990] ;  /* 0x00099000010e7983 */ /* 0x000ee80000100a00 */
[----:B------:R0:W-:Y:S02]  /*12f60*/  STL [R1+0x13b0], R0 ;  /* 0x0013b00001007387 */ /* 0x0001e40000100800 */
[----:B0-----:R-:W-:Y:S02]  /*12f70*/  MOV R0, R10 ;  /* 0x0000000a00007202 */ /* 0x001fe40000000f00 */
[----:B------:R-:W0:Y:S02]  /*12f80*/  S2R R10, SR_TID.X ;  /* 0x00000000000a7919 */ /* 0x000e240000002100 */
[----:B------:R-:W-:-:S02]  /*12f90*/  ISETP.GT.U32.AND.EX P6, PT, R0, RZ, PT, P6 ;  /* 0x000000ff0000720c */ /* 0x000fc40003fc4160 */
[----:B------:R-:W-:Y:S02]  /*12fa0*/  ISETP.GT.U32.AND.EX P3, PT, R0, RZ, PT, P3 ;  /* 0x000000ff0000720c */ /* 0x000fe40003f64130 */
[C---:B0-----:R-:W-:Y:S02]  /*12fb0*/  LOP3.LUT R20, R10.reuse, 0x60, RZ, 0xc0, !PT ;  /* 0x000000600a147812 */ /* 0x041fe400078ec0ff */
[----:B------:R-:W-:Y:S02]  /*12fc0*/  LOP3.LUT R10, R10, 0x1c, RZ, 0xc0, !PT ;  /* 0x0000001c0a0a7812 */ /* 0x000fe400078ec0ff */
[----:B------:R-:W-:-:S04]  /*12fd0*/  SHF.R.U32.HI R0, RZ, 0x1, R20 ;  /* 0x00000001ff007819 */ /* 0x000fc80000011614 */
[----:B------:R-:W-:-:S04]  /*12fe0*/  LEA.HI R0, R10, R0, RZ, 0x1e ;  /* 0x000000000a007211 */ /* 0x000fc800078ff0ff */
[----:B------:R-:W-:Y:S02]  /*12ff0*/  IADD3 R0, R11, R0, RZ ;  /* 0x000000000b007210 */ /* 0x000fe40007ffe0ff */
[----:B------:R-:W4:Y:S01]  /*13000*/  LDL.64 R10, [R1+0x988] ;  /* 0x00098800010a7983 */ /* 0x000f220000100a00 */
[----:B------:R-:W-:Y:S02]  /*13010*/  FSEL R3, R3, -INF , !P2 ;  /* 0xff80000003037808 */ /* 0x000fe40005000000 */
[----:B------:R-:W-:Y:S02]  /*13020*/  ISETP.GT.U32.AND P2, PT, R2, R0, PT ;  /* 0x000000000200720c */ /* 0x000fe40003f44070 */
[----:B------:R-:W0:Y:S01]  /*13030*/  S2R R0, SR_CTAID.X ;  /* 0x0000000000007919 */ /* 0x000e220000002500 */
[----:B-1----:R-:W-:-:S03]  /*13040*/  LOP3.LUT R20, R21, 0x60, RZ, 0xc0, !PT ;  /* 0x0000006015147812 */ /* 0x002fc600078ec0ff */
[----:B------:R1:W-:Y:S02]  /*13050*/  STL [R1+0x58c], R3 ;  /* 0x00058c0301007387 */ /* 0x0003e40000100800 */
[----:B-1----:R-:W-:Y:S02]  /*13060*/  LOP3.LUT R3, R21, 0x1c, RZ, 0xc0, !PT ;  /* 0x0000001c15037812 */ /* 0x002fe400078ec0ff */
[--C-:B------:R-:W-:Y:S02]  /*13070*/  SHF.R.U32.HI R21, RZ, 0x1, R20.reuse ;  /* 0x00000001ff157819 */ /* 0x100fe40000011614 */
[----:B------:R-:W-:Y:S02]  /*13080*/  SHF.R.U32.HI R20, RZ, 0x1, R20 ;  /* 0x00000001ff147819 */ /* 0x000fe40000011614 */
[C---:B------:R-:W-:Y:S02]  /*13090*/  LEA.HI R21, R3.reuse, R21, RZ, 0x1e ;  /* 0x0000001503157211 */ /* 0x040fe400078ff0ff */
[----:B------:R-:W-:Y:S01]  /*130a0*/  LEA.HI R20, R3, R20, RZ, 0x1e ;  /* 0x0000001403147211 */ /* 0x000fe200078ff0ff */
[----:B0-----:R-:W-:Y:S01]  /*130b0*/  IMAD.SHL.U32 R0, R0, 0x80, RZ ;  /* 0x0000008000007824 */ /* 0x001fe200078e00ff */
[----:B------:R-:W-:-:S03]  /*130c0*/  FSEL R3, R28, -INF , !P3 ;  /* 0xff8000001c037808 */ /* 0x000fc60005800000 */
[C---:B------:R-:W-:Y:S01]  /*130d0*/  IMAD.IADD R21, R0.reuse, 0x1, R21 ;  /* 0x0000000100157824 */ /* 0x040fe200078e0215 */
[----:B------:R-:W-:Y:S02]  /*130e0*/  IADD3 R20, R0, R20, RZ ;  /* 0x0000001400147210 */ /* 0x000fe40007ffe0ff */
[----:B------:R-:W-:Y:S02]  /*130f0*/  FSEL R0, R29, -INF , !P6 ;  /* 0xff8000001d007808 */ /* 0x000fe40007000000 */
[----:B------:R-:W-:Y:S02]  /*13100*/  IADD3 R20, R20, 0x8, RZ ;  /* 0x0000000814147810 */ /* 0x000fe40007ffe0ff */
[----:B------:R-:W-:Y:S01]  /*13110*/  IADD3 R21, R21, 0x40, RZ ;  /* 0x0000004015157810 */ /* 0x000fe20007ffe0ff */
[----:B------:R0:W-:Y:S01]  /*13120*/  STL [R1+0x57c], R0 ;  /* 0x00057c0001007387 */ /* 0x0001e20000100800 */
[----:B--2---:R-:W-:Y:S01]  /*13130*/  HMMA.16816.F32 R4, R4, R22, R16 ;  /* 0x000000160404723c */ /* 0x004fe20000001810 */
[----:B------:R-:W-:-:S02]  /*13140*/  ISETP.GT.U32.AND P6, PT, R2, R20, PT ;  /* 0x000000140200720c */ /* 0x000fc40003fc4070 */
[----:B------:R1:W-:Y:S01]  /*13150*/  STL [R1+0x580], R3 ;  /* 0x0005800301007387 */ /* 0x0003e20000100800 */
[----:B------:R-:W-:-:S03]  /*13160*/  ISETP.GT.U32.AND P3, PT, R2, R21, PT ;  /* 0x000000150200720c */ /* 0x000fc60003f64070 */
[----:B------:R-:W2:Y:S04]  /*13170*/  LDL.LU.64 R16, [R1+0x1470] ;  /* 0x0014700001107983 */ /* 0x000ea80000300a00 */
[----:B------:R-:W5:Y:S04]  /*13180*/  LDL.LU.64 R22, [R1+0x1468] ;  /* 0x0014680001167983 */ /* 0x000f680000300a00 */
[----:B------:R-:W2:Y:S01]  /*13190*/  LDL.LU.64 R20, [R1+0x1460] ;  /* 0x0014600001147983 */ /* 0x000ea20000300a00 */
[----:B0-----:R-:W-:Y:S02]  /*131a0*/  IADD3.X R0, RZ, R26, RZ, P5, !PT ;  /* 0x0000001aff007210 */ /* 0x001fe40002ffe4ff */
[----:B------:R-:W-:-:S05]  /*131b0*/  ISETP.GT.U32.AND P5, PT, R2, R27, PT ;  /* 0x0000001b0200720c */ /* 0x000fca0003fa4070 */
[----:B------:R-:W-:Y:S04]  /*131c0*/  STL.64 [R1+0x1410], R6 ;  /* 0x0014100601007387 */ /* 0x000fe80000100a00 */
[----:B------:R0:W-:Y:S04]  /*131d0*/  STL.64 [R1+0x1408], R4 ;  /* 0x0014080401007387 */ /* 0x0001e80000100a00 */
[----:B------:R-:W2:Y:S04]  /*131e0*/  LDL.64 R28, [R1+0x970] ;  /* 0x00097000011c7983 */ /* 0x000ea80000100a00 */
[----:B-1----:R-:W2:Y:S04]  /*131f0*/  LDL.64 R2, [R1+0x950] ;  /* 0x0009500001027983 */ /* 0x002ea80000100a00 */
[----:B------:R-:W-:Y:S01]  /*13200*/  STL [R1+0x9c], R0 ;  /* 0x00009c0001007387 */ /* 0x000fe20000100800 */
[----:B0-----:R-:W-:-:S03]  /*13210*/  IMAD.MOV.U32 R4, RZ, RZ, R12 ;  /* 0x000000ffff047224 */ /* 0x001fc600078e000c */
[----:B------:R-:W-:Y:S04]  /*13220*/  STL [R1+0x13c8], R0 ;  /* 0x0013c80001007387 */ /* 0x000fe80000100800 */
[----:B------:R-:W2:Y:S01]  /*13230*/  LDL.64 R18, [R1+0x930] ;  /* 0x0009300001127983 */ /* 0x000ea20000100a00 */
[----:B---3--:R-:W-:-:S04]  /*13240*/  IMAD.WIDE R14, R25, 0x2, R14 ;  /* 0x00000002190e7825 */ /* 0x008fc800078e020e */
[----:B----4-:R-:W-:Y:S02]  /*13250*/  IMAD.WIDE R26, R25, 0x2, R10 ;  /* 0x00000002191a7825 */ /* 0x010fe400078e020a */
[----:B------:R-:W3:Y:S04]  /*13260*/  LDL.64 R10, [R1+0x910] ;  /* 0x00091000010a7983 */ /* 0x000ee80000100a00 */
[----:B------:R-:W4:Y:S04]  /*13270*/  LDL.LU R12, [R1+0x1458] ;  /* 0x00145800010c7983 */ /* 0x000f280000300800 */
[----:B------:R-:W3:Y:S01]  /*13280*/  LDG.E.U16 R27, [R26.64] ;  /* 0x000000061a1b7981 */ /* 0x000ee2000c1e1500 */
[----:B-----5:R-:W-:Y:S01]  /*13290*/  MOV R7, R22 ;  /* 0x0000001600077202 */ /* 0x020fe20000000f00 */
[----:B--2---:R-:W-:Y:S01]  /*132a0*/  IMAD.MOV.U32 R6, RZ, RZ, R21 ;  /* 0x000000ffff067224 */ /* 0x004fe200078e0015 */
[----:B------:R-:W-:-:S02]  /*132b0*/  MOV R5, R20 ;  /* 0x0000001400057202 */ /* 0x000fc40000000f00 */
[----:B------:R-:W2:Y:S04]  /*132c0*/  LDL.LU R20, [R1+0x1454] ;  /* 0x0014540001147983 */ /* 0x000ea80000300800 */
[----:B------:R-:W2:Y:S04]  /*132d0*/  LDL.LU R21, [R1+0x1450] ;  /* 0x0014500001157983 */ /* 0x000ea80000300800 */
[----:B------:R-:W2:Y:S04]  /*132e0*/  LDL.LU R22, [R1+0x144c] ;  /* 0x00144c0001167983 */ /* 0x000ea80000300800 */
[----:B------:R0:W-:Y:S02]  /*132f0*/  STL.64 [R1+0x1428], R6 ;  /* 0x0014280601007387 */ /* 0x0001e40000100a00 */
[----:B0-----:R-:W-:-:S02]  /*13300*/  MOV R7, R24 ;  /* 0x0000001800077202 */ /* 0x001fc40000000f00 */
[----:B------:R0:W5:Y:S01]  /*13310*/  LDG.E.U16 R24, [R14.64] ;  /* 0x000000060e187981 */ /* 0x000162000c1e1500 */
[----:B------:R-:W-:-:S03]  /*13320*/  IMAD.MOV.U32 R6, RZ, RZ, R13 ;  /* 0x000000ffff067224 */ /* 0x000fc600078e000d */
[----:B------:R1:W-:Y:S02]  /*13330*/  STL.64 [R1+0x1420], R4 ;  /* 0x0014200401007387 */ /* 0x0003e40000100a00 */
[----:B-1----:R-:W-:Y:S02]  /*13340*/  IMAD.MOV.U32 R4, RZ, RZ, R23 ;  /* 0x000000ffff047224 */ /* 0x002fe400078e0017 */
[----:B------:R-:W2:Y:S01]  /*13350*/  LDL.LU R23, [R1+0x1448] ;  /* 0x0014480001177983 */ /* 0x000ea20000300800 */
[----:B------:R-:W-:-:S04]  /*13360*/  IMAD.WIDE R28, R25, 0x2, R28 ;  /* 0x00000002191c7825 */ /* 0x000fc800078e021c */
[----:B------:R-:W-:Y:S01]  /*13370*/  IMAD.WIDE R2, R25, 0x2, R2 ;  /* 0x0000000219027825 */ /* 0x000fe200078e0202 */
[----:B------:R3:W2:Y:S01]  /*13380*/  LDG.E.U16 R0, [R28.64] ;  /* 0x000000061c007981 */ /* 0x0006a2000c1e1500 */
[----:B----4-:R-:W-:-:S03]  /*13390*/  MOV R5, R12 ;  /* 0x0000000c00057202 */ /* 0x010fc60000000f00 */
[----:B------:R-:W2:Y:S04]  /*133a0*/  LDL.LU R12, [R1+0x1444] ;  /* 0x00144400010c7983 */ /* 0x000ea80000300800 */
[----:B------:R-:W2:Y:S04]  /*133b0*/  LDL.LU R13, [R1+0x1440] ;  /* 0x00144000010d7983 */ /* 0x000ea80000300800 */
[----:B0-----:R-:W2:Y:S04]  /*133c0*/  LDL.LU.64 R14, [R1+0x1438] ;  /* 0x00143800010e7983 */ /* 0x001ea80000300a00 */
[----:B-----5:R0:W-:Y:S04]  /*133d0*/  STL [R1+0x100], R24 ;  /* 0x0001001801007387 */ /* 0x0201e80000100800 */
[----:B0-----:R0:W4:Y:S04]  /*133e0*/  LDG.E.U16 R24, [R2.64] ;  /* 0x0000000602187981 */ /* 0x001128000c1e1500 */
[----:B0-----:R-:W5:Y:S01]  /*133f0*/  LDL.64 R2, [R1+0x8f0] ;  /* 0x0008f00001027983 */ /* 0x001f620000100a00 */
[----:B---3--:R-:W-:-:S03]  /*13400*/  IMAD.WIDE R28, R25, 0x2, R10 ;  /* 0x00000002191c7825 */ /* 0x008fc600078e020a */
[----:B------:R0:W-:Y:S02]  /*13410*/  STL [R1+0x108], R27 ;  /* 0x0001081b01007387 */ /* 0x0001e40000100800 */
[C---:B0-----:R-:W-:Y:S01]  /*13420*/  IMAD.WIDE R26, R25.reuse, 0x2, R18 ;  /* 0x00000002191a7825 */ /* 0x041fe200078e0212 */
[----:B--2---:R-:W-:Y:S01]  /*13430*/  HMMA.16816.F32 R8, R12, R8, R20 ;  /* 0x000000080c08723c */ /* 0x004fe20000001814 */
[----:B------:R0:W2:Y:S11]  /*13440*/  LDG.E.U16 R23, [R28.64] ;  /* 0x000000061c177981 */ /* 0x0000b6000c1e1500 */
[----:B------:R-:W-:Y:S11]  /*13450*/  @!UPT UIADD3 URZ, URZ, URZ, URZ ;  /* 0x0000003f3f3ff290 */ /* 0x000ff6000fffe03f */
[----:B------:R-:W-:Y:S01]  /*13460*/  @!UPT UIADD3 URZ, URZ, URZ, URZ ;  /* 0x0000003f3f3ff290 */ /* 0x000fe2000fffe03f */
[----:B------:R-:W-:Y:S01]  /*13470*/  IMAD.MOV.U32 R18, RZ, RZ, R8 ;  /* 0x000000ffff127224 */ /* 0x000fe200078e0008 */
[----:B------:R-:W-:Y:S01]  /*13480*/  MOV R20, R9 ;  /* 0x0000000900147202 */ /* 0x000fe20000000f00 */
[----:B------:R-:W-:Y:S01]  /*13490*/  IMAD.MOV.U32 R21, RZ, RZ, R10 ;  /* 0x000000ffff157224 */ /* 0x000fe200078e000a */
[----:B------:R-:W-:Y:S01]  /*134a0*/  MOV R22, R11 ;  /* 0x0000000b00167202 */ /* 0x000fe20000000f00 */
[----:B------:R-:W3:Y:S04]  /*134b0*/  LDL.LU.64 R8, [R1+0x1430] ;  /* 0x0014300001087983 */ /* 0x000ee80000300a00 */
[----:B------:R-:W2:Y:S04]  /*134c0*/  LDL.64 R10, [R1+0x8d0] ;  /* 0x0008d000010a7983 */ /* 0x000ea80000100a00 */
[----:B------:R1:W-:Y:S04]  /*134d0*/  STL [R1+0xfc], R0 ;  /* 0x0000fc0001007387 */ /* 0x0003e80000100800 */
[----:B0-----:R-:W3:Y:S04]  /*134e0*/  LDL.64 R28, [R1+0x8b0] ;  /* 0x0008b000011c7983 */ /* 0x001ee80000100a00 */
[----:B-1----:R0:W3:Y:S01]  /*134f0*/  LDG.E.U16 R0, [R26.64] ;  /* 0x000000061a007981 */ /* 0x0020e2000c1e1500 */
[----:B-----5:R-:W-:-:S05]  /*13500*/  IMAD.WIDE R2, R25, 0x2, R2 ;  /* 0x0000000219027825 */ /* 0x020fca00078e0202 */
[----:B------:R1:W5:Y:S04]  /*13510*/  LDG.E.U16 R19, [R2.64] ;  /* 0x0000000602137981 */ /* 0x000368000c1e1500 */
[----:B-1----:R-:W5:Y:S01]  /*13520*/  LDL.64 R2, [R1+0x890] ;  /* 0x0008900001027983 */ /* 0x002f620000100a00 */
[----:B------:R-:W-:Y:S03]  /*13530*/  HMMA.16816.F32 R12, R12, R16, R4 ;  /* 0x000000100c0c723c */ /* 0x000fe60000001804 */
[----:B------:R-:W5:Y:S04]  /*13540*/  LDL.LU.64 R6, [R1+0x1428] ;  /* 0x0014280001067983 */ /* 0x000f680000300a00 */
[----:B------:R-:W5:Y:S04]  /*13550*/  LDL.LU.64 R4, [R1+0x1420] ;  /* 0x0014200001047983 */ /* 0x000f680000300a00 */
[----:B0-----:R-:W5:Y:S11]  /*13560*/  LDL.64 R26, [R1+0x850] ;  /* 0x00085000011a7983 */ /* 0x001f760000100a00 */
[----:B------:R-:W-:Y:S01]  /*13570*/  @!UPT UIADD3 URZ, URZ, URZ, URZ ;  /* 0x0000003f3f3ff290 */ /* 0x000fe2000fffe03f */
[----:B------:R-:W-:Y:S04]  /*13580*/  STL.64 [R1+0x13e0], R14 ;  /* 0x0013e00e01007387 */ /* 0x000fe80000100a00 */
[----:B------:R0:W-:Y:S04]  /*13590*/  STL.64 [R1+0x13d8], R12 ;  /* 0x0013d80c01007387 */ /* 0x0001e80000100a00 */
[----:B0-----:R-:W5:Y:S04]  /*135a0*/  LDL.LU.64 R12, [R1] ;  /* 0x00000000010c7983 */ /* 0x001f680000300a00 */
[----:B------:R-:W5:Y:S04]  /*135b0*/  LDL.64 R14, [R1+0x8] ;  /* 0x00000800010e7983 */ /* 0x000f680000100a00 */
[----:B----4-:R0:W-:Y:S01]  /*135c0*/  STL [R1+0xf4], R24 ;  /* 0x0000f41801007387 */ /* 0x0101e20000100800 */
[----:B--2---:R-:W-:-:S05]  /*135d0*/  IMAD.WIDE R10, R25, 0x2, R10 ;  /* 0x00000002190a7825 */ /* 0x004fca00078e020a */
[----:B0-----:R0:W2:Y:S04]  /*135e0*/  LDG.E.U16 R24, [R10.64] ;  /* 0x000000060a187981 */ /* 0x0010a8000c1e1500 */
[----:B0-----:R-:W4:Y:S01]  /*135f0*/  LDL.LU.64 R10, [R1+0x1418] ;  /* 0x00141800010a7983 */ /* 0x001f220000300a00 */
[----:B---3--:R-:W-:-:S03]  /*13600*/  IMAD.WIDE R28, R25, 0x2, R28 ;  /* 0x00000002191c7825 */ /* 0x008fc600078e021c */
[----:B------:R0:W-:Y:S04]  /*13610*/  STL [R1+0xf0], R0 ;  /* 0x0000f00001007387 */ /* 0x0001e80000100800 */
[----:B0-----:R0:W3:Y:S04]  /*13620*/  LDG.E.U16 R0, [R28.64] ;  /* 0x000000061c007981 */ /* 0x0010e8000c1e1500 */
[----:B0-----:R-:W3:Y:S01]  /*13630*/  LDL.64 R28, [R1+0x870] ;  /* 0x00087000011c7983 */ /* 0x001ee20000100a00 */
[----:B-----5:R-:W-:-:S06]  /*13640*/  IMAD.WIDE R2, R25, 0x2, R2 ;  /* 0x0000000219027825 */ /* 0x020fcc00078e0202 */
[----:B------:R-:W5:Y:S04]  /*13650*/  LDG.E.U16 R3, [R2.64] ;  /* 0x0000000602037981 */ /* 0x000f68000c1e1500 */
[----:B------:R-:W-:Y:S04]  /*13660*/  STL [R1+0xec], R23 ;  /* 0x0000ec1701007387 */ /* 0x000fe80000100800 */
[----:B------:R-:W-:Y:S01]  /*13670*/  STL [R1+0xe8], R19 ;  /* 0x0000e81301007387 */ /* 0x000fe20000100800 */
[----:B----4-:R-:W-:Y:S03]  /*13680*/  HMMA.16816.F32 R4, R8, R12, R4 ;  /* 0x0000000c0804723c */ /* 0x010fe60000001804 */
[----:B--2---:R0:W-:Y:S04]  /*13690*/  STL [R1+0xd8], R24 ;  /* 0x0000d81801007387 */ /* 0x0041e80000100800 */
[----:B---3--:R1:W-:Y:S11]  /*136a0*/  STL [R1+0xd4], R0 ;  /* 0x0000d40001007387 */ /* 0x0083f60000100800 */
[----:B------:R-:W-:Y:S06]  /*136b0*/  @!UPT UIADD3 URZ, URZ, URZ, URZ ;  /* 0x0000003f3f3ff290 */ /* 0x000fec000fffe03f */
[----:B0-----:R-:W-:Y:S01]  /*136c0*/  IMAD.MOV.U32 R24, RZ, RZ, R6 ;  /* 0x000000ffff187224 */ /* 0x001fe200078e0006 */
[----:B-1----:R-:W-:Y:S01]  /*136d0*/  MOV R0, R7 ;  /* 0x0000000700007202 */ /* 0x002fe20000000f00 */
[----:B------:R-:W-:Y:S01]  /*136e0*/  IMAD.MOV.U32 R23, RZ, RZ, R4 ;  /* 0x000000ffff177224 */ /* 0x000fe200078e0004 */
[----:B------:R-:W-:Y:S01]  /*136f0*/  MOV R19, R5 ;  /* 0x0000000500137202 */ /* 0x000fe20000000f00 */
[----:B------:R-:W2:Y:S04]  /*13700*/  LDL.LU.64 R6, [R1+0x1410] ;  /* 0x0014100001067983 */ /* 0x000ea80000300a00 */
[----:B------:R-:W2:Y:S04]  /*13710*/  LDL.LU.64 R4, [R1+0x1408] ;  /* 0x0014080001047983 */ /* 0x000ea80000300a00 */
[----:B-----5:R0:W-:Y:S04]  /*13720*/  STL [R1+0xd0], R3 ;  /* 0x0000d00301007387 */ /* 0x0201e80000100800 */
[----:B------:R-:W3:Y:S01]  /*13730*/  LDL.64 R12, [R1+0x810] ;  /* 0x00081000010c7983 */ /* 0x000ee20000100a00 */
[----:B0-----:R-:W-:-:S06]  /*13740*/  IMAD.WIDE R2, R25, 0x2, R28 ;  /* 0x0000000219027825 */ /* 0x001fcc00078e021c */
[----:B------:R-:W4:Y:S01]  /*13750*/  LDG.E.U16 R3, [R2.64] ;  /* 0x0000000602037981 */ /* 0x000f22000c1e1500 */
[----:B------:R-:W-:-:S03]  /*13760*/  IMAD.WIDE R28, R25, 0x2, R26 ;  /* 0x00000002191c7825 */ /* 0x000fc600078e021a */
[----:B------:R-:W5:Y:S01]  /*13770*/  LDL.64 R26, [R1+0x980] ;  /* 0x00098000011a7983 */ /* 0x000f620000100a00 */
[----:B--2---:R-:W-:Y:S07]  /*13780*/  HMMA.16816.F32 R4, R8, R16, R4 ;  /* 0x000000100804723c */ /* 0x004fee0000001804 */
[----:B------:R-:W-:Y:S01]  /*13790*/  IMAD.MOV.U32 R8, RZ, RZ, R18 ;  /* 0x000000ffff087224 */ /* 0x000fe200078e0012 */
[----:B------:R-:W-:Y:S01]  /*137a0*/  MOV R9, R20 ;  /* 0x0000001400097202 */ /* 0x000fe20000000f00 */
[----:B------:R-:W-:Y:S01]  /*137b0*/  IMAD.MOV.U32 R10, RZ, RZ, R21 ;  /* 0x000000ffff0a7224 */ /* 0x000fe200078e0015 */
[----:B------:R-:W-:Y:S01]  /*137c0*/  MOV R11, R22 ;  /* 0x00000016000b7202 */ /* 0x000fe20000000f00 */
[----:B----4-:R0:W-:Y:S04]  /*137d0*/  STL [R1+0xbc], R3 ;  /* 0x0000bc0301007387 */ /* 0x0101e80000100800 */
[----:B------:R-:W2:Y:S04]  /*137e0*/  LDL.64 R16, [R1+0x830] ;  /* 0x0008300001107983 */ /* 0x000ea80000100a00 */
[----:B0-----:R-:W4:Y:S04]  /*137f0*/  LDL.64 R2, [R1+0x7f0] ;  /* 0x0007f00001027983 */ /* 0x001f280000100a00 */
[----:B------:R-:W4:Y:S04]  /*13800*/  LDL.LU R18, [R1+0x1404] ;  /* 0x0014040001127983 */ /* 0x000f280000300800 */
[----:B------:R-:W4:Y:S04]  /*13810*/  LDL.LU R20, [R1+0x1400] ;  /* 0x0014000001147983 */ /* 0x000f280000300800 */
[----:B------:R-:W4:Y:S04]  /*13820*/  LDL.LU R21, [R1+0x13fc] ;  /* 0x0013fc0001157983 */ /* 0x000f280000300800 */
[----:B------:R-:W4:Y:S04]  /*13830*/  LDL.LU R22, [R1+0x13f8] ;  /* 0x0013f80001167983 */ /* 0x000f280000300800 */
[----:B------:R-:W-:Y:S04]  /*13840*/  STL.64 [R1+0x13c0], R6 ;  /* 0x0013c00601007387 */ /* 0x000fe80000100a00 */
[----:B------:R0:W-:Y:S02]  /*13850*/  STL.64 [R1+0x13b8], R4 ;  /* 0x0013b80401007387 */ /* 0x0001e40000100a00 */
[----:B0-----:R-:W-:-:S02]  /*13860*/  IMAD.MOV.U32 R4, RZ, RZ, R23 ;  /* 0x000000ffff047224 */ /* 0x001fc400078e0017 */
[----:B------:R-:W4:Y:S01]  /*13870*/  LDL.LU R23, [R1+0x13f4] ;  /* 0x0013f40001177983 */ /* 0x000f220000300800 */
[----:B------:R-:W-:-:S03]  /*13880*/  MOV R7, R0 ;  /* 0x0000000000077202 */ /* 0x000fc60000000f00 */
[----:B------:R2:W4:Y:S01]  /*13890*/  LDG.E.U16 R0, [R28.64] ;  /* 0x000000061c007981 */ /* 0x000522000c1e1500 */
[----:B------:R-:W-:Y:S01]  /*138a0*/  MOV R5, R19 ;  /* 0x0000001300057202 */ /* 0x000fe20000000f00 */
[----:B------:R-:W-:Y:S02]  /*138b0*/  IMAD.MOV.U32 R6, RZ, RZ, R24 ;  /* 0x000000ffff067224 */ /* 0x000fe400078e0018 */
[----:B------:R-:W4:Y:S01]  /*138c0*/  LDL.LU R19, [R1+0x13f0] ;  /* 0x0013f00001137983 */ /* 0x000f220000300800 */
[----:B-----5:R-:W-:-:S03]  /*138d0*/  IMAD.WIDE R26, R25, 0x2, R26 ;  /* 0x00000002191a7825 */ /* 0x020fc600078e021a */
[----:B------:R-:W5:Y:S01]  /*138e0*/  LDL.LU R24, [R1+0x13ec] ;  /* 0x0013ec0001187983 */ /* 0x000f620000300800 */
[----:B--2---:R-:W-:-:S04]  /*138f0*/  IMAD.WIDE R28, R25, 0x2, R16 ;  /* 0x00000002191c7825 */ /* 0x004fc800078e0210 */
[----:B---3--:R-:W-:Y:S02]  /*13900*/  IMAD.WIDE R16, R25, 0x2, R12 ;  /* 0x0000000219107825 */ /* 0x008fe400078e020c */
[----:B------:R-:W5:Y:S01]  /*13910*/  LDL.LU R25, [R1+0x13e8] ;  /* 0x0013e80001197983 */ /* 0x000f620000300800 */
[C---:B----4-:R-:W-:Y:S03]  /*13920*/  HMMA.16816.F32 R8, R20.reuse, R14, R8 ;  /* 0x0000000e1408723c */ /* 0x050fe60000001808 */
[----:B------:R0:W-:Y:S02]  /*13930*/  STL [R1+0x94], R0 ;  /* 0x0000940001007387 */ /* 0x0001e40000100800 */
[----:B0-----:R-:W-:Y:S02]  /*13940*/  IMAD.MOV.U32 R0, RZ, RZ, R15 ;  /* 0x000000ffff007224 */ /* 0x001fe400078e000f */
[----:B------:R-:W2:Y:S04]  /*13950*/  LDL.LU.64 R14, [R1+0x13e0] ;  /* 0x0013e000010e7983 */ /* 0x000ea80000300a00 */
[----:B------:R-:W2:Y:S11]  /*13960*/  LDL.LU.64 R12, [R1+0x13d8] ;  /* 0x0013d800010c7983 */ /* 0x000eb60000300a00 */
[----:B------:R-:W-:Y:S01]  /*13970*/  @!UPT UIADD3 URZ, URZ, URZ, URZ ;  /* 0x0000003f3f3ff290 */ /* 0x000fe2000fffe03f */
[----:B------:R0:W-:Y:S04]  /*13980*/  STL [R1+0x13ac], R9 ;  /* 0x0013ac0901007387 */ /* 0x0001e80000100800 */
[----:B0-----:R0:W3:Y:S04]  /*13990*/  LDG.E.U16 R9, [R26.64] ;  /* 0x000000061a097981 */ /* 0x0010e8000c1e1500 */
[----:B------:R1:W-:Y:S04]  /*139a0*/  STL [R1+0x13a8], R10 ;  /* 0x0013a80a01007387 */ /* 0x0003e80000100800 */
[----:B------:R4:W-:Y:S04]  /*139b0*/  STL [R1+0x13a4], R11 ;  /* 0x0013a40b01007387 */ /* 0x0009e80000100800 */
[----:B-1----:R1:W2:Y:S04]  /*139c0*/  LDG.E.U16 R10, [R28.64] ;  /* 0x000000061c0a7981 */ /* 0x0022a8000c1e1500 */
[----:B----4-:R-:W4:Y:S04]  /*139d0*/  LDL R11, [R1+0x350] ;  /* 0x00035000010b7983 */ /* 0x010f280000100800 */
[----:B0-----:R-:W5:Y:S04]  /*139e0*/  LDL.LU.64 R26, [R1+0x13d0] ;  /* 0x0013d000011a7983 */ /* 0x001f680000300a00 */
[----:B-1----:R-:W5:Y:S04]  /*139f0*/  LDL.64 R28, [R1+0x960] ;  /* 0x00096000011c7983 */ /* 0x002f680000100a00 */
[----:B---3--:R0:W-:Y:S04]  /*13a00*/  STL [R1+0x114], R9 ;  /* 0x0001140901007387 */ /* 0x0081e80000100800 */
[----:B0-----:R0:W3:Y:S04]  /*13a10*/  LDG.E.U16 R9, [R16.64] ;  /* 0x0000000610097981 */ /* 0x0010e8000c1e1500 */
[----:B0-----:R-:W5:Y:S01]  /*13a20*/  LDL.64 R16, [R1+0x7d0] ;  /* 0x0007d00001107983 */ /* 0x001f620000100a00 */
[C---:B----4-:R-:W-:Y:S01]  /*13a30*/  IMAD.WIDE R2, R11.reuse, 0x2, R2 ;  /* 0x000000020b027825 */ /* 0x050fe200078e0202 */
[----:B--2---:R-:W-:Y:S02]  /*13a40*/  HMMA.16816.F32 R12, R20, R18, R12 ;  /* 0x00000012140c723c */ /* 0x004fe4000000180c */
[----:B------:R0:W-:Y:S04]  /*13a50*/  STL [R1+0x78], R10 ;  /* 0x0000780a01007387 */ /* 0x0001e80000100800 */
[----:B------:R-:W2:Y:S04]  /*13a60*/  LDL.64 R22, [R1+0x978] ;  /* 0x0009780001167983 */ /* 0x000ea80000100a00 */
[----:B------:R-:W4:Y:S04]  /*13a70*/  LDL.64 R20, [R1+0x968] ;  /* 0x0009680001147983 */ /* 0x000f280000100a00 */
[----:B0-----:R0:W4:Y:S04]  /*13a80*/  LDG.E.U16 R10, [R2.64] ;  /* 0x00000006020a7981 */ /* 0x001128000c1e1500 */
[----:B0-----:R-:W4:Y:S04]  /*13a90*/  LDL.64 R2, [R1+0x7b0] ;  /* 0x0007b00001027983 */ /* 0x001f280000100a00 */
[----:B---3--:R0:W-:Y:S01]  /*13aa0*/  STL [R1+0x74], R9 ;  /* 0x0000740901007387 */ /* 0x0081e20000100800 */
[----:B-----5:R-:W-:-:S05]  /*13ab0*/  IMAD.WIDE R16, R11, 0x2, R16 ;  /* 0x000000020b107825 */ /* 0x020fca00078e0210 */
[----:B0-----:R0:W3:Y:S01]  /*13ac0*/  LDG.E.U16 R9, [R16.64] ;  /* 0x0000000610097981 */ /* 0x0010e2000c1e1500 */
[----:B--2---:R-:W-:-:S04]  /*13ad0*/  IMAD.WIDE R22, R11, 0x2, R22 ;  /* 0x000000020b167825 */ /* 0x004fc800078e0216 */
[C---:B----4-:R-:W-:Y:S01]  /*13ae0*/  IMAD.WIDE R20, R11.reuse, 0x2, R20 ;  /* 0x000000020b147825 */ /* 0x050fe200078e0214 */
[----:B0-----:R-:W2:Y:S04]  /*13af0*/  LDL.64 R16, [R1+0x948] ;  /* 0x0009480001107983 */ /* 0x001ea80000100a00 */
[----:B------:R0:W-:Y:S04]  /*13b00*/  STL [R1+0x6c], R10 ;  /* 0x00006c0a01007387 */ /* 0x0001e80000100800 */
[----:B0-----:R0:W4:Y:S04]  /*13b10*/  LDG.E.U16 R10, [R22.64] ;  /* 0x00000006160a7981 */ /* 0x001128000c1e1500 */
[----:B---3--:R1:W-:Y:S04]  /*13b20*/  STL [R1+0x48], R9 ;  /* 0x0000480901007387 */ /* 0x0083e80000100800 */
[----:B0-----:R-:W3:Y:S04]  /*13b30*/  LDL.LU R22, [R1+0x8] ;  /* 0x0000080001167983 */ /* 0x001ee80000300800 */
[----:B-1----:R3:W5:Y:S01]  /*13b40*/  LDG.E.U16 R9, [R20.64] ;  /* 0x0000000614097981 */ /* 0x002762000c1e1500 */
[----:B------:R-:W-:Y:S01]  /*13b50*/  MOV R23, R0 ;  /* 0x0000000000177202 */ /* 0x000fe20000000f00 */
[----:B------:R-:W-:-:S02]  /*13b60*/  IMAD.WIDE R2, R11, 0x2, R2 ;  /* 0x000000020b027825 */ /* 0x000fc400078e0202 */
[----:B------:R-:W2:Y:S02]  /*13b70*/  LDL.LU R0, [R1+0x13c8] ;  /* 0x0013c80001007983 */ /* 0x000ea40000300800 */
[C---:B------:R-:W-:Y:S02]  /*13b80*/  IMAD.WIDE R28, R11.reuse, 0x2, R28 ;  /* 0x000000020b1c7825 */ /* 0x040fe400078e021c */
[----:B----4-:R0:W-:Y:S04]  /*13b90*/  STL [R1+0x10c], R10 ;  /* 0x00010c0a01007387 */ /* 0x0101e80000100800 */
[----:B0-----:R0:W4:Y:S04]  /*13ba0*/  LDG.E.U16 R10, [R2.64] ;  /* 0x00000006020a7981 */ /* 0x001128000c1e1500 */
[----:B0-----:R-:W4:Y:S01]  /*13bb0*/  LDL.64 R2, [R1+0x958] ;  /* 0x0009580001027983 */ /* 0x001f220000100a00 */
[----:B---3--:R-:W-:Y:S03]  /*13bc0*/  HMMA.16816.F32 R20, R24, R22, R4 ;  /* 0x000000161814723c */ /* 0x008fe60000001804 */
[----:B------:R-:W3:Y:S04]  /*13bd0*/  LDL.LU.64 R6, [R1+0x13c0] ;  /* 0x0013c00001067983 */ /* 0x000ee80000300a00 */
[----:B------:R-:W3:Y:S04]  /*13be0*/  LDL.LU.64 R4, [R1+0x13b8] ;  /* 0x0013b80001047983 */ /* 0x000ee80000300a00 */
[----:B-----5:R0:W-:Y:S04]  /*13bf0*/  STL [R1+0x50], R9 ;  /* 0x0000500901007387 */ /* 0x0201e80000100800 */
[----:B0-----:R0:W5:Y:S01]  /*13c00*/  LDG.E.U16 R9, [R28.64] ;  /* 0x000000061c097981 */ /* 0x001162000c1e1500 */
[----:B--2---:R-:W-:-:S03]  /*13c10*/  IMAD.WIDE R16, R11, 0x2, R16 ;  /* 0x000000020b107825 */ /* 0x004fc600078e0210 */
[----:B0-----:R-:W2:Y:S04]  /*13c20*/  LDL.64 R28, [R1+0x940] ;  /* 0x00094000011c7983 */ /* 0x001ea80000100a00 */
[----:B----4-:R0:W-:Y:S01]  /*13c30*/  STL [R1+0x40], R10 ;  /* 0x0000400a01007387 */ /* 0x0101e20000100800 */
[----:B------:R-:W-:-:S05]  /*13c40*/  IMAD.WIDE R2, R11, 0x2, R2 ;  /* 0x000000020b027825 */ /* 0x000fca00078e0202 */
[----:B0-----:R2:W4:Y:S01]  /*13c50*/  LDG.E.U16 R10, [R2.64] ;  /* 0x00000006020a7981 */ /* 0x001522000c1e1500 */
[----:B---3--:R-:W-:Y:S03]  /*13c60*/  HMMA.16816.F32 R4, R24, R18, R4 ;  /* 0x000000121804723c */ /* 0x008fe60000001804 */
[----:B-----5:R0:W-:Y:S04]  /*13c70*/  STL [R1+0xf8], R9 ;  /* 0x0000f80901007387 */ /* 0x0201e80000100800 */
[----:B------:R-:W3:Y:S04]  /*13c80*/  LDL.64 R26, [R1+0x908] ;  /* 0x00090800011a7983 */ /* 0x000ee80000100a00 */
[----:B------:R-:W5:Y:S04]  /*13c90*/  LDL.64 R18, [R1+0x928] ;  /* 0x0009280001127983 */ /* 0x000f680000100a00 */
[----:B0-----:R0:W5:Y:S04]  /*13ca0*/  LDG.E.U16 R9, [R16.64] ;  /* 0x0000000610097981 */ /* 0x001168000c1e1500 */
[----:B0-----:R-:W5:Y:S01]  /*13cb0*/  LDL.64 R16, [R1+0x938] ;  /* 0x0009380001107983 */ /* 0x001f620000100a00 */
[----:B--2---:R-:W-:-:S03]  /*13cc0*/  IMAD.WIDE R2, R11, 0x2, R28 ;  /* 0x000000020b027825 */ /* 0x004fc600078e021c */
[----:B------:R-:W-:Y:S04]  /*13cd0*/  STL [R1+0x1370], R4 ;  /* 0x0013700401007387 */ /* 0x000fe80000100800 */
[----:B------:R0:W-:Y:S04]  /*13ce0*/  STL [R1+0x136c], R5 ;  /* 0x00136c0501007387 */ /* 0x0001e80000100800 */
[----:B------:R-:W-:Y:S04]  /*13cf0*/  STL [R1+0x1368], R6 ;  /* 0x0013680601007387 */ /* 0x000fe80000100800 */
[----:B------:R1:W-:Y:S04]  /*13d00*/  STL [R1+0x1364], R7 ;  /* 0x0013640701007387 */ /* 0x0003e80000100800 */
[----:B------:R-:W2:Y:S04]  /*13d10*/  LDL.64 R28, [R1+0x8f8] ;  /* 0x0008f800011c7983 */ /* 0x000ea80000100a00 */
[----:B0-----:R-:W2:Y:S04]  /*13d20*/  LDL.64 R4, [R1+0x8e0] ;  /* 0x0008e00001047983 */ /* 0x001ea80000100a00 */
[----:B-1----:R-:W2:Y:S04]  /*13d30*/  LDL.64 R6, [R1+0x8e8] ;  /* 0x0008e80001067983 */ /* 0x002ea80000100a00 */
[----:B----4-:R0:W-:Y:S04]  /*13d40*/  STL [R1+0x104], R10 ;  /* 0x0001040a01007387 */ /* 0x0101e80000100800 */
[----:B0-----:R0:W4:Y:S04]  /*13d50*/  LDG.E.U16 R10, [R2.64] ;  /* 0x00000006020a7981 */ /* 0x001128000c1e1500 */
[----:B0-----:R-:W2:Y:S01]  /*13d60*/  LDL.64 R2, [R1+0x920] ;  /* 0x0009200001027983 */ /* 0x001ea20000100a00 */
[----:B---3--:R-:W-:-:S05]  /*13d70*/  IMAD.WIDE R24, R11, 0x2, R26 ;  /* 0x000000020b187825 */ /* 0x008fca00078e021a */
[----:B------:R0:W3:Y:S04]  /*13d80*/  LDG.E.U16 R27, [R24.64] ;  /* 0x00000006181b7981 */ /* 0x0000e8000c1e1500 */
[----:B-----5:R1:W-:Y:S01]  /*13d90*/  STL [R1+0x38], R9 ;  /* 0x0000380901007387 */ /* 0x0203e20000100800 */
[----:B------:R-:W-:-:S05]  /*13da0*/  IMAD.WIDE R16, R11, 0x2, R16 ;  /* 0x000000020b107825 */ /* 0x000fca00078e0210 */
[----:B-1----:R1:W5:Y:S04]  /*13db0*/  LDG.E.U16 R9, [R16.64] ;  /* 0x0000000610097981 */ /* 0x002368000c1e1500 */
[----:B-1----:R-:W5:Y:S01]  /*13dc0*/  LDL.64 R16, [R1+0x918] ;  /* 0x0009180001107983 */ /* 0x002f620000100a00 */
[----:B------:R-:W-:-:S05]  /*13dd0*/  IMAD.WIDE R18, R11, 0x2, R18 ;  /* 0x000000020b127825 */ /* 0x000fca00078e0212 */
[----:B------:R1:W5:Y:S04]  /*13de0*/  LDG.E.U16 R26, [R18.64] ;  /* 0x00000006121a7981 */ /* 0x000368000c1e1500 */
[----:B-1----:R-:W5:Y:S01]  /*13df0*/  LDL.64 R18, [R1+0x900] ;  /* 0x0009000001127983 */ /* 0x002f620000100a00 */
[----:B--2---:R-:W-:-:S05]  /*13e00*/  IMAD.WIDE R2, R11, 0x2, R2 ;  /* 0x000000020b027825 */ /* 0x004fca00078e0202 */
[----:B0-----:R0:W2:Y:S04]  /*13e10*/  LDG.E.U16 R25, [R2.64] ;  /* 0x0000000602197981 */ /* 0x0010a8000c1e1500 */
[----:B---3--:R-:W-:Y:S04]  /*13e20*/  STL [R1+0x138c], R27 ;  /* 0x00138c1b01007387 */ /* 0x008fe80000100800 */
[----:B----4-:R1:W-:Y:S01]  /*13e30*/  STL [R1+0xe0], R10 ;  /* 0x0000e00a01007387 */ /* 0x0103e20000100800 */
[----:B-----5:R-:W-:-:S05]  /*13e40*/  IMAD.WIDE R16, R11, 0x2, R16 ;  /* 0x000000020b107825 */ /* 0x020fca00078e0210 */
[----:B-1----:R1:W3:Y:S04]  /*13e50*/  LDG.E.U16 R10, [R16.64] ;  /* 0x00000006100a7981 */ /* 0x0022e8000c1e1500 */
[----:B------:R4:W-:Y:S01]  /*13e60*/  STL [R1+0xe4], R9 ;  /* 0x0000e40901007387 */ /* 0x0009e20000100800 */
[----:B------:R-:W-:-:S05]  /*13e70*/  IMAD.WIDE R18, R11, 0x2, R18 ;  /* 0x000000020b127825 */ /* 0x000fca00078e0212 */
[----:B----4-:R4:W5:Y:S01]  /*13e80*/  LDG.E.U16 R9, [R18.64] ;  /* 0x0000000612097981 */ /* 0x010962000c1e1500 */
[----:B0-----:R-:W-:-:S03]  /*13e90*/  IMAD.WIDE R2, R11, 0x2, R28 ;  /* 0x000000020b027825 */ /* 0x001fc600078e021c */
[----:B------:R-:W5:Y:S01]  /*13ea0*/  LDL.64 R28, [R1+0x8a8] ;  /* 0x0008a800011c7983 */ /* 0x000f620000100a00 */
[----:B-1----:R-:W-:-:S03]  /*13eb0*/  IMAD.WIDE R16, R11, 0x2, R6 ;  /* 0x000000020b107825 */ /* 0x002fc600078e0206 */
[----:B------:R0:W-:Y:S01]  /*13ec0*/  STL [R1+0xc], R26 ;  /* 0x00000c1a01007387 */ /* 0x0001e20000100800 */
[----:B----4-:R-:W-:-:S03]  /*13ed0*/  IMAD.WIDE R18, R11, 0x2, R4 ;  /* 0x000000020b127825 */ /* 0x010fc600078e0204 */
[----:B------:R1:W4:Y:S04]  /*13ee0*/  LDG.E.U16 R5, [R2.64] ;  /* 0x0000000602057981 */ /* 0x000328000c1e1500 */
[----:B0-----:R-:W4:Y:S04]  /*13ef0*/  LDL.64 R26, [R1+0x8a0] ;  /* 0x0008a000011a7983 */ /* 0x001f280000100a00 */
[----:B-1----:R-:W4:Y:S04]  /*13f00*/  LDL.64 R2, [R1+0x8d8] ;  /* 0x0008d80001027983 */ /* 0x002f280000100a00 */
[----:B--2---:R0:W-:Y:S04]  /*13f10*/  STL [R1+0xc8], R25 ;  /* 0x0000c81901007387 */ /* 0x0041e80000100800 */
[----:B0-----:R-:W2:Y:S04]  /*13f20*/  LDL.64 R24, [R1+0x898] ;  /* 0x0008980001187983 */ /* 0x001ea80000100a00 */
[----:B---3--:R0:W-:Y:S04]  /*13f30*/  STL [R1+0xdc], R10 ;  /* 0x0000dc0a01007387 */ /* 0x0081e80000100800 */
[----:B0-----:R0:W3:Y:S04]  /*13f40*/  LDG.E.U16 R10, [R16.64] ;  /* 0x00000006100a7981 */ /* 0x0010e8000c1e1500 */
[----:B0-----:R-:W2:Y:S04]  /*13f50*/  LDL.64 R16, [R1+0x8c8] ;  /* 0x0008c80001107983 */ /* 0x001ea80000100a00 */
[----:B-----5:R0:W-:Y:S04]  /*13f60*/  STL [R1+0xc0], R9 ;  /* 0x0000c00901007387 */ /* 0x0201e80000100800 */
[----:B------:R-:W5:Y:S04]  /*13f70*/  LDL.64 R6, [R1+0x888] ;  /* 0x0008880001067983 */ /* 0x000f680000100a00 */
[----:B0-----:R0:W5:Y:S01]  /*13f80*/  LDG.E.U16 R9, [R18.64] ;  /* 0x0000000612097981 */ /* 0x001162000c1e1500 */
[----:B----4-:R-:W-:-:S03]  /*13f90*/  IMAD.WIDE R2, R11, 0x2, R2 ;  /* 0x000000020b027825 */ /* 0x010fc600078e0202 */
[----:B0-----:R-:W4:Y:S04]  /*13fa0*/  LDL.64 R18, [R1+0x8c0] ;  /* 0x0008c00001127983 */ /* 0x001f280000100a00 */
[----:B------:R0:W-:Y:S04]  /*13fb0*/  STL [R1+0xcc], R5 ;  /* 0x0000cc0501007387 */ /* 0x0001e80000100800 */
[----:B0-----:R-:W4:Y:S04]  /*13fc0*/  LDL.64 R4, [R1+0x880] ;  /* 0x0008800001047983 */ /* 0x001f280000100a00 */
[----:B---3--:R0:W-:Y:S04]  /*13fd0*/  STL [R1+0x90], R10 ;  /* 0x0000900a01007387 */ /* 0x0081e80000100800 */
[----:B0-----:R0:W3:Y:S01]  /*13fe0*/  LDG.E.U16 R10, [R2.64] ;  /* 0x00000006020a7981 */ /* 0x0010e2000c1e1500 */
[----:B--2---:R-:W-:-:S03]  /*13ff0*/  IMAD.WIDE R16, R11, 0x2, R16 ;  /* 0x000000020b107825 */ /* 0x004fc600078e0210 */
[----:B0-----:R-:W2:Y:S04]  /*14000*/  LDL.64 R2, [R1+0x8b8] ;  /* 0x0008b80001027983 */ /* 0x001ea80000100a00 */
[----:B-----5:R0:W-:Y:S04]  /*14010*/  STL [R1+0xb0], R9 ;  /* 0x0000b00901007387 */ /* 0x0201e80000100800 */
[----:B0-----:R0:W5:Y:S01]  /*14020*/  LDG.E.U16 R9, [R16.64] ;  /* 0x0000000610097981 */ /* 0x001162000c1e1500 */
[----:B----4-:R-:W-:-:S03]  /*14030*/  IMAD.WIDE R18, R11, 0x2, R18 ;  /* 0x000000020b127825 */ /* 0x010fc600078e0212 */
[----:B---3--:R1:W-:Y:S04]  /*14040*/  STL [R1+0xc4], R10 ;  /* 0x0000c40a01007387 */ /* 0x0083e80000100800 */
[----:B-1----:R1:W3:Y:S01]  /*14050*/  LDG.E.U16 R10, [R18.64] ;  /* 0x00000006120a7981 */ /* 0x0022e2000c1e1500 */
[----:B--2---:R-:W-:-:S04]  /*14060*/  IMAD.WIDE R2, R11, 0x2, R2 ;  /* 0x000000020b027825 */ /* 0x004fc800078e0202 */
[----:B0-----:R-:W-:-:S04]  /*14070*/  IMAD.WIDE R16, R11, 0x2, R28 ;  /* 0x000000020b107825 */ /* 0x001fc800078e021c */
[C---:B-1----:R-:W-:Y:S02]  /*14080*/  IMAD.WIDE R18, R11.reuse, 0x2, R26 ;  /* 0x000000020b127825 */ /* 0x042fe400078e021a */
[----:B------:R0:W2:Y:S04]  /*14090*/  LDG.E.U16 R27, [R2.64] ;  /* 0x00000006021b7981 */ /* 0x0000a8000c1e1500 */
[----:B-----5:R1:W-:Y:S04]  /*140a0*/  STL [R1+0x7c], R9 ;  /* 0x00007c0901007387 */ /* 0x0203e80000100800 */
[----:B-1----:R1:W4:Y:S04]  /*140b0*/  LDG.E.U16 R9, [R16.64] ;  /* 0x0000000610097981 */ /* 0x002328000c1e1500 */
[----:B---3--:R3:W-:Y:S01]  /*140c0*/  STL [R1+0x98], R10 ;  /* 0x0000980a01007387 */ /* 0x0087e20000100800 */
[----:B0-----:R-:W-:-:S03]  /*140d0*/  IMAD.WIDE R2, R11, 0x2, R24 ;  /* 0x000000020b027825 */ /* 0x001fc600078e0218 */
[----:B------:R-:W5:Y:S01]  /*140e0*/  LDL.64 R28, [R1+0x848] ;  /* 0x00084800011c7983 */ /* 0x000f620000100a00 */
[----:B-1----:R-:W-:-:S03]  /*140f0*/  IMAD.WIDE R16, R11, 0x2, R6 ;  /* 0x000000020b107825 */ /* 0x002fc600078e0206 */
[----:B------:R0:W5:Y:S04]  /*14100*/  LDG.E.U16 R25, [R2.64] ;  /* 0x0000000602197981 */ /* 0x000168000c1e1500 */
[----:B---3--:R1:W3:Y:S04]  /*14110*/  LDG.E.U16 R10, [R18.64] ;  /* 0x00000006120a7981 */ /* 0x0082e8000c1e1500 */
[----:B--2---:R2:W-:Y:S04]  /*14120*/  STL [R1+0xb8], R27 ;  /* 0x0000b81b01007387 */ /* 0x0045e80000100800 */
[----:B0-----:R-:W5:Y:S04]  /*14130*/  LDL.64 R2, [R1+0x878] ;  /* 0x0008780001027983 */ /* 0x001f680000100a00 */
[----:B------:R-:W5:Y:S04]  /*14140*/  LDL.64 R6, [R1+0x808] ;  /* 0x0008080001067983 */ /* 0x000f680000100a00 */
[----:B--2---:R-:W2:Y:S04]  /*14150*/  LDL.64 R26, [R1+0x828] ;  /* 0x00082800011a7983 */ /* 0x004ea80000100a00 */
[----:B----4-:R0:W-:Y:S01]  /*14160*/  STL [R1+0x64], R9 ;  /* 0x0000640901007387 */ /* 0x0101e20000100800 */
[----:B-1----:R-:W-:-:S03]  /*14170*/  IMAD.WIDE R18, R11, 0x2, R4 ;  /* 0x000000020b127825 */ /* 0x002fc600078e0204 */
[----:B------:R-:W4:Y:S04]  /*14180*/  LDL.64 R4, [R1+0x7e8] ;  /* 0x0007e80001047983 */ /* 0x000f280000100a00 */
[----:B0-----:R0:W2:Y:S04]  /*14190*/  LDG.E.U16 R9, [R16.64] ;  /* 0x0000000610097981 */ /* 0x0010a8000c1e1500 */
[----:B0-----:R-:W4:Y:S04]  /*141a0*/  LDL.64 R16, [R1+0x868] ;  /* 0x0008680001107983 */ /* 0x001f280000100a00 */
[----:B---3--:R0:W-:Y:S04]  /*141b0*/  STL [R1+0x8c], R10 ;  /* 0x00008c0a01007387 */ /* 0x0081e80000100800 */
[----:B0-----:R0:W3:Y:S01]  /*141c0*/  LDG.E.U16 R10, [R18.64] ;  /* 0x00000006120a7981 */ /* 0x0010e2000c1e1500 */
[----:B-----5:R-:W-:-:S03]  /*141d0*/  IMAD.WIDE R2, R11, 0x2, R2 ;  /* 0x000000020b027825 */ /* 0x020fc600078e0202 */
[----:B0-----:R-:W5:Y:S04]  /*141e0*/  LDL.64 R18, [R1+0x860] ;  /* 0x0008600001127983 */ /* 0x001f680000100a00 */
[----:B------:R0:W-:Y:S04]  /*141f0*/  STL [R1+0xac], R25 ;  /* 0x0000ac1901007387 */ /* 0x0001e80000100800 */
[----:B0-----:R-:W5:Y:S04]  /*14200*/  LDL.64 R24, [R1+0x7c8] ;  /* 0x0007c80001187983 */ /* 0x001f680000100a00 */
[----:B--2---:R0:W-:Y:S04]  /*14210*/  STL [R1+0x44], R9 ;  /* 0x0000440901007387 */ /* 0x0041e80000100800 */
[----:B0-----:R0:W2:Y:S01]  /*14220*/  LDG.E.U16 R9, [R2.64] ;  /* 0x0000000602097981 */ /* 0x0010a2000c1e1500 */
[----:B----4-:R-:W-:-:S03]  /*14230*/  IMAD.WIDE R16, R11, 0x2, R16 ;  /* 0x000000020b107825 */ /* 0x010fc600078e0210 */
[----:B0-----:R-:W4:Y:S04]  /*14240*/  LDL.64 R2, [R1+0x858] ;  /* 0x0008580001027983 */ /* 0x001f280000100a00 */
[----:B---3--:R0:W-:Y:S04]  /*14250*/  STL [R1+0x68], R10 ;  /* 0x0000680a01007387 */ /* 0x0081e80000100800 */
[----:B0-----:R0:W3:Y:S01]  /*14260*/  LDG.E.U16 R10, [R16.64] ;  /* 0x00000006100a7981 */ /* 0x0010e2000c1e1500 */
[----:B-----5:R-:W-:-:S04]  /*14270*/  IMAD.WIDE R18, R11, 0x2, R18 ;  /* 0x000000020b127825 */ /* 0x020fc800078e0212 */
[C---:B0-----:R-:W-:Y:S01]  /*14280*/  IMAD.WIDE R16, R11.reuse, 0x2, R28 ;  /* 0x000000020b107825 */ /* 0x041fe200078e021c */
[----:B--2---:R0:W-:Y:S03]  /*14290*/  STL [R1+0x84], R9 ;  /* 0x0000840901007387 */ /* 0x0041e60000100800 */
[C---:B----4-:R-:W-:Y:S01]  /*142a0*/  IMAD.WIDE R2, R11.reuse, 0x2, R2 ;  /* 0x000000020b027825 */ /* 0x050fe200078e0202 */
[----:B0-----:R0:W2:Y:S04]  /*142b0*/  LDG.E.U16 R9, [R18.64] ;  /* 0x0000000612097981 */ /* 0x0010a8000c1e1500 */
[----:B------:R1:W4:Y:S01]  /*142c0*/  LDG.E.U16 R29, [R2.64] ;  /* 0x00000006021d7981 */ /* 0x000322000c1e1500 */
[----:B0-----:R-:W-:-:S03]  /*142d0*/  IMAD.WIDE R18, R11, 0x2, R26 ;  /* 0x000000020b127825 */ /* 0x001fc600078e021a */
[----:B------:R0:W5:Y:S01]  /*142e0*/  LDG.E.U16 R26, [R16.64] ;  /* 0x00000006101a7981 */ /* 0x000162000c1e1500 */
[----:B-1----:R-:W-:-:S03]  /*142f0*/  IMAD.WIDE R2, R11, 0x2, R6 ;  /* 0x000000020b027825 */ /* 0x002fc600078e0206 */
[----:B------:R1:W4:Y:S04]  /*14300*/  LDG.E.U16 R27, [R18.64] ;  /* 0x00000006121b7981 */ /* 0x000328000c1e1500 */
[----:B------:R-:W4:Y:S01]  /*14310*/  LDL.64 R6, [R1+0x820] ;  /* 0x0008200001067983 */ /* 0x000f220000100a00 */
[----:B0-----:R-:W-:-:S03]  /*14320*/  IMAD.WIDE R16, R11, 0x2, R4 ;  /* 0x000000020b107825 */ /* 0x001fc600078e0204 */
[----:B------:R-:W4:Y:S01]  /*14330*/  LDL.64 R4, [R1+0x800] ;  /* 0x0008000001047983 */ /* 0x000f220000100a00 */
[----:B-1----:R-:W-:-:S03]  /*14340*/  IMAD.WIDE R18, R11, 0x2, R24 ;  /* 0x000000020b127825 */ /* 0x002fc600078e0218 */
[----:B------:R0:W5:Y:S04]  /*14350*/  LDG.E.U16 R25, [R2.64] ;  /* 0x0000000602197981 */ /* 0x000168000c1e1500 */
[----:B0-----:R-:W5:Y:S04]  /*14360*/  LDL.64 R2, [R1+0x840] ;  /* 0x0008400001027983 */ /* 0x001f680000100a00 */
[----:B---3--:R0:W-:Y:S04]  /*14370*/  STL [R1+0x3c], R10 ;  /* 0x00003c0a01007387 */ /* 0x0081e80000100800 */
[----:B0-----:R0:W3:Y:S04]  /*14380*/  LDG.E.U16 R10, [R16.64] ;  /* 0x00000006100a7981 */ /* 0x0010e8000c1e1500 */
[----:B0-----:R-:W3:Y:S04]  /*14390*/  LDL.64 R16, [R1+0x7a8] ;  /* 0x0007a80001107983 */ /* 0x001ee80000100a00 */
[----:B--2---:R0:W-:Y:S04]  /*143a0*/  STL [R1+0x4c], R9 ;  /* 0x00004c0901007387 */ /* 0x0041e80000100800 */
[----:B0-----:R0:W2:Y:S04]  /*143b0*/  LDG.E.U16 R9, [R18.64] ;  /* 0x0000000612097981 */ /* 0x0010a8000c1e1500 */
[----:B0-----:R-:W2:Y:S04]  /*143c0*/  LDL.64 R18, [R1+0x838] ;  /* 0x0008380001127983 */ /* 0x001ea80000100a00 */
[----:B----4-:R0:W-:Y:S04]  /*143d0*/  STL [R1+0x60], R29 ;  /* 0x0000601d01007387 */ /* 0x0101e80000100800 */
[----:B0-----:R-:W4:Y:S04]  /*143e0*/  LDL.64 R28, [R1+0x7f8] ;  /* 0x0007f800011c7983 */ /* 0x001f280000100a00 */
[----:B------:R-:W-:Y:S04]  /*143f0*/  STL [R1+0x2c], R27 ;  /* 0x00002c1b01007387 */ /* 0x000fe80000100800 */
[----:B-----5:R0:W-:Y:S04]  /*14400*/  STL [R1+0x34], R26 ;  /* 0x0000341a01007387 */ /* 0x0201e80000100800 */
[----:B0-----:R-:W5:Y:S04]  /*14410*/  LDL.64 R26, [R1+0x7e0] ;  /* 0x0007e000011a7983 */ /* 0x001f680000100a00 */
[----:B------:R0:W-:Y:S04]  /*14420*/  STL [R1+0x24], R25 ;  /* 0x0000241901007387 */ /* 0x0001e80000100800 */
[----:B0-----:R-:W4:Y:S04]  /*14430*/  LDL.64 R24, [R1+0x7c0] ;  /* 0x0007c00001187983 */ /* 0x001f280000100a00 */
[----:B---3--:R0:W-:Y:S01]  /*14440*/  STL [R1+0x1c], R10 ;  /* 0x00001c0a01007387 */ /* 0x0081e20000100800 */
[----:B------:R-:W-:-:S05]  /*14450*/  IMAD.WIDE R16, R11, 0x2, R16 ;  /* 0x000000020b107825 */ /* 0x000fca00078e0210 */
[----:B0-----:R0:W3:Y:S01]  /*14460*/  LDG.E.U16 R10, [R16.64] ;  /* 0x00000006100a7981 */ /* 0x0010e2000c1e1500 */
[----:B------:R-:W-:-:S03]  /*14470*/  IMAD.WIDE R2, R11, 0x2, R2 ;  /* 0x000000020b027825 */ /* 0x000fc600078e0202 */
[----:B0-----:R-:W4:Y:S04]  /*14480*/  LDL.64 R16, [R1+0x818] ;  /* 0x0008180001107983 */ /* 0x001f280000100a00 */
[----:B--2---:R0:W-:Y:S01]  /*14490*/  STL [R1+0x18], R9 ;  /* 0x0000180901007387 */ /* 0x0041e20000100800 */
[----:B------:R-:W-:-:S03]  /*144a0*/  IMAD.WIDE R18, R11, 0x2, R18 ;  /* 0x000000020b127825 */ /* 0x000fc600078e0212 */
[----:B0-----:R0:W2:Y:S04]  /*144b0*/  LDG.E.U16 R9, [R2.64] ;  /* 0x0000000602097981 */ /* 0x0010a8000c1e1500 */
[----:B---3--:R1:W-:Y:S04]  /*144c0*/  STL [R1+0x14], R10 ;  /* 0x0000140a01007387 */ /* 0x0083e80000100800 */
[----:B-1----:R1:W3:Y:S01]  /*144d0*/  LDG.E.U16 R10, [R18.64] ;  /* 0x00000006120a7981 */ /* 0x0022e2000c1e1500 */
[----:B----4-:R-:W-:-:S04]  /*144e0*/  IMAD.WIDE R16, R11, 0x2, R16 ;  /* 0x000000020b107825 */ /* 0x010fc800078e0210 */
[C---:B0-----:R-:W-:Y:S02]  /*144f0*/  IMAD.WIDE R2, R11.reuse, 0x2, R6 ;  /* 0x000000020b027825 */ /* 0x041fe400078e0206 */
[----:B------:R-:W4:Y:S02]  /*14500*/  LDL.64 R6, [R1+0x7a0] ;  /* 0x0007a00001067983 */ /* 0x000f240000100a00 */
[C---:B-1----:R-:W-:Y:S02]  /*14510*/  IMAD.WIDE R18, R11.reuse, 0x2, R4 ;  /* 0x000000020b127825 */ /* 0x042fe400078e0204 */
[----:B------:R-:W4:Y:S04]  /*14520*/  LDL R4, [R1+0x70] ;  /* 0x0000700001047983 */ /* 0x000f280000100800 */
[----:B------:R0:W4:Y:S04]  /*14530*/  LDG.E.U16 R5, [R18.64] ;  /* 0x0000000612057981 */ /* 0x000128000c1e1500 */
[----:B--2---:R1:W-:Y:S01]  /*14540*/  STL [R1+0x30], R9 ;  /* 0x0000300901007387 */ /* 0x0043e20000100800 */
[----:B0-----:R-:W-:-:S03]  /*14550*/  IMAD.WIDE R18, R11, 0x2, R24 ;  /* 0x000000020b127825 */ /* 0x001fc600078e0218 */
[----:B-1----:R0:W2:Y:S02]  /*14560*/  LDG.E.U16 R9, [R2.64] ;  /* 0x0000000602097981 */ /* 0x0020a4000c1e1500 */
[C---:B0-----:R-:W-:Y:S02]  /*14570*/  IMAD.WIDE R2, R11.reuse, 0x2, R28 ;  /* 0x000000020b027825 */ /* 0x041fe400078e021c */
[----:B------:R-:W2:Y:S04]  /*14580*/  LDG.E.U16 R28, [R18.64] ;  /* 0x00000006121c7981 */ /* 0x000ea8000c1e1500 */
[----:B------:R4:W2:Y:S04]  /*14590*/  LDG.E.U16 R24, [R2.64] ;  /* 0x0000000602187981 */ /* 0x0008a8000c1e1500 */
[----:B---3--:R0:W-:Y:S04]  /*145a0*/  STL [R1+0x20], R10 ;  /* 0x0000200a01007387 */ /* 0x0081e80000100800 */
[----:B0-----:R5:W3:Y:S02]  /*145b0*/  LDG.E.U16 R10, [R16.64] ;  /* 0x00000006100a7981 */ /* 0x001ae4000c1e1500 */
[----:B-----5:R-:W-:-:S05]  /*145c0*/  IMAD.WIDE R16, R11, 0x2, R26 ;  /* 0x000000020b107825 */ /* 0x020fca00078e021a */
[----:B------:R0:W5:Y:S01]  /*145d0*/  LDG.E.U16 R29, [R16.64] ;  /* 0x00000006101d7981 */ /* 0x000162000c1e1500 */
[----:B----4-:R-:W-:Y:S01]  /*145e0*/  IMAD.WIDE R2, R11, 0x2, R6 ;  /* 0x000000020b027825 */ /* 0x010fe200078e0206 */
[----:B------:R-:W-:Y:S02]  /*145f0*/  ISETP.GT.U32.AND.EX P2, PT, R0, RZ, PT, P2 ;  /* 0x000000ff0000720c */ /* 0x000fe40003f44120 */
[----:B0-----:R-:W4:Y:S04]  /*14600*/  LDL.LU R17, [R1+0xa0] ;  /* 0x0000a00001117983 */ /* 0x001f280000300800 */
[----:B------:R0:W3:Y:S04]  /*14610*/  LDG.E.U16 R16, [R2.64] ;  /* 0x0000000602107981 */ /* 0x0000e8000c1e1500 */
[----:B-----5:R-:W-:Y:S04]  /*14620*/  STL [R1+0x134c], R29 ;  /* 0x00134c1d01007387 */ /* 0x020fe80000100800 */
[----:B--2---:R1:W-:Y:S04]  /*14630*/  STL [R1+0x1348], R28 ;  /* 0x0013481c01007387 */ /* 0x0043e80000100800 */
[----:B------:R-:W-:Y:S04]  /*14640*/  STL [R1+0x10], R9 ;  /* 0x0000100901007387 */ /* 0x000fe80000100800 */
[----:B------:R-:W2:Y:S04]  /*14650*/  LDL.64 R18, [R1+0x7d8] ;  /* 0x0007d80001127983 */ /* 0x000ea80000100a00 */
[----:B------:R-:W5:Y:S01]  /*14660*/  LDL.LU R0, [R1+0x13b0] ;  /* 0x0013b00001007983 */ /* 0x000f620000300800 */
[----:B------:R-:W-:-:S03]  /*14670*/  FMUL R12, R12, c[0x0][0x188] ;  /* 0x000062000c0c7a20 */ /* 0x000fc60000400000 */
[----:B------:R-:W2:Y:S04]  /*14680*/  LDL.LU R25, [R1+0x80] ;  /* 0x0000800001197983 */ /* 0x000ea80000300800 */
[----:B0-----:R-:W2:Y:S01]  /*14690*/  LDL.64 R2, [R1+0x7b8] ;  /* 0x0007b80001027983 */ /* 0x001ea20000100a00 */
[----:B------:R-:W-:-:S03]  /*146a0*/  FSEL R27, R12, -INF , !P2 ;  /* 0xff8000000c1b7808 */ /* 0x000fc60005000000 */
[----:B---3--:R-:W-:Y:S04]  /*146b0*/  STL [R1+0x8], R10 ;  /* 0x0000080a01007387 */ /* 0x008fe80000100800 */
[----:B------:R-:W-:Y:S04]  /*146c0*/  STL [R1+0x1350], R16 ;  /* 0x0013501001007387 */ /* 0x000fe80000100800 */
[----:B------:R-:W-:Y:S04]  /*146d0*/  STL [R1+0x4], R5 ;  /* 0x0000040501007387 */ /* 0x000fe80000100800 */
[----:B------:R5:W-:Y:S04]  /*146e0*/  STL [R1], R24 ;  /* 0x0000001801007387 */ /* 0x000be80000100800 */
[----:B-1----:R-:W3:Y:S04]  /*146f0*/  LDL.64 R28, [R1+0x798] ;  /* 0x00079800011c7983 */ /* 0x002ee80000100a00 */
[----:B------:R-:W2:Y:S01]  /*14700*/  LDL.LU R6, [R1+0x88] ;  /* 0x0000880001067983 */ /* 0x000ea20000300800 */
[----:B-----5:R-:W-:-:S05]  /*14710*/  IADD3 R24, P2, R0, 0x8, RZ ;  /* 0x0000000800187810 */ /* 0x020fca0007f5e0ff */
[----:B------:R-:W-:Y:S02]  /*14720*/  IMAD.X R12, RZ, RZ, R4, P2 ;  /* 0x000000ffff0c7224 */ /* 0x000fe400010e0604 */
[----:B------:R-:W5:Y:S04]  /*14730*/  LDL.LU R4, [R1+0xa8] ;  /* 0x0000a80001047983 */ /* 0x000f680000300800 */
[----:B------:R-:W-:Y:S04]  /*14740*/  STL [R1+0x550], R27 ;  /* 0x0005501b01007387 */ /* 0x000fe80000100800 */
[----:B------:R0:W-:Y:S04]  /*14750*/  STL [R1+0x1390], R27 ;  /* 0x0013901b01007387 */ /* 0x0001e80000100800 */
[----:B0-----:R-:W5:Y:S04]  /*14760*/  LDL.LU R27, [R1+0x9c] ;  /* 0x00009c00011b7983 */ /* 0x001f680000300800 */
[----:B------:R-:W0:Y:S01]  /*14770*/  S2R R9, SR_TID.X ;  /* 0x0000000000097919 */ /* 0x000e220000002100 */
[----:B------:R-:W-:-:S03]  /*14780*/  FMUL R14, R14, c[0x0][0x188] ;  /* 0x000062000e0e7a20 */ /* 0x000fc60000400000 */
[----:B------:R-:W1:Y:S01]  /*14790*/  S2R R10, SR_CTAID.X ;  /* 0x00000000000a7919 */ /* 0x000e620000002500 */
[----:B0-----:R-:W-:-:S04]  /*147a0*/  LOP3.LUT R7, R9, 0x60, RZ, 0xc0, !PT ;  /* 0x0000006009077812 */ /* 0x001fc800078ec0ff */
[--C-:B------:R-:W-:Y:S02]  /*147b0*/  SHF.R.U32.HI R5, RZ, 0x1, R7.reuse ;  /* 0x00000001ff057819 */ /* 0x100fe40000011607 */
[----:B------:R-:W-:Y:S02]  /*147c0*/  SHF.R.U32.HI R16, RZ, 0x1, R7 ;  /* 0x00000001ff107819 */ /* 0x000fe40000011607 */
[C---:B------:R-:W-:Y:S01]  /*147d0*/  LOP3.LUT R26, R9.reuse, 0x1c, RZ, 0xc0, !PT ;  /* 0x0000001c091a7812 */ /* 0x040fe200078ec0ff */
[----:B-1----:R-:W-:Y:S01]  /*147e0*/  IMAD.SHL.U32 R10, R10, 0x80, RZ ;  /* 0x000000800a0a7824 */ /* 0x002fe200078e00ff */
[----:B------:R-:W-:Y:S02]  /*147f0*/  LOP3.LUT R9, R9, 0x1c, RZ, 0xc0, !PT ;  /* 0x0000001c09097812 */ /* 0x000fe400078ec0ff */
[----:B------:R-:W-:Y:S01]  /*14800*/  LEA.HI R5, R26, R5, RZ, 0x1e ;  /* 0x000000051a057211 */ /* 0x000fe200078ff0ff */
[----:B--2---:R-:W-:Y:S01]  /*14810*/  IMAD.WIDE R18, R11, 0x2, R18 ;  /* 0x000000020b127825 */ /* 0x004fe200078e0212 */
[----:B------:R-:W-:-:S02]  /*14820*/  LEA.HI R16, R9, R16, RZ, 0x1e ;  /* 0x0000001009107211 */ /* 0x000fc400078ff0ff */
[C---:B------:R-:W-:Y:S01]  /*14830*/  IADD3 R5, R10.reuse, R5, RZ ;  /* 0x000000050a057210 */ /* 0x040fe20007ffe0ff */
[----:B------:R-:W-:Y:S01]  /*14840*/  IMAD.WIDE R2, R11, 0x2, R2 ;  /* 0x000000020b027825 */ /* 0x000fe200078e0202 */
[----:B------:R-:W-:Y:S01]  /*14850*/  IADD3 R16, R10, R16, RZ ;  /* 0x000000100a107210 */ /* 0x000fe20007ffe0ff */
[----:B------:R0:W2:Y:S01]  /*14860*/  LDG.E.U16 R18, [R18.64] ;  /* 0x0000000612127981 */ /* 0x0000a2000c1e1500 */
[----:B------:R-:W-:Y:S01]  /*14870*/  ISETP.GT.U32.AND P2, PT, R24, R5, PT ;  /* 0x000000051800720c */ /* 0x000fe20003f44070 */
[----:B----4-:R-:W-:Y:S01]  /*14880*/  FMUL R17, R17, c[0x0][0x188] ;  /* 0x0000620011117a20 */ /* 0x010fe20000400000 */
[----:B------:R-:W-:Y:S02]  /*14890*/  IADD3 R16, R16, 0x48, RZ ;  /* 0x0000004810107810 */ /* 0x000fe40007ffe0ff */
[----:B------:R-:W-:Y:S01]  /*148a0*/  ISETP.GT.U32.AND.EX P2, PT, R12, RZ, PT, P2 ;  /* 0x000000ff0c00720c */ /* 0x000fe20003f44120 */
[----:B0-----:R3:W4:Y:S03]  /*148b0*/  LDG.E.U16 R19, [R2.64] ;  /* 0x0000000602137981 */ /* 0x001726000c1e1500 */
[----:B------:R-:W-:-:S02]  /*148c0*/  FSEL R17, R17, -INF , !P2 ;  /* 0xff80000011117808 */ /* 0x000fc40005000000 */
[----:B------:R-:W-:Y:S01]  /*148d0*/  ISETP.GT.U32.AND P2, PT, R24, R16, PT ;  /* 0x000000101800720c */ /* 0x000fe20003f44070 */
[----:B---3--:R-:W-:Y:S01]  /*148e0*/  IMAD.WIDE R2, R11, 0x2, R28 ;  /* 0x000000020b027825 */ /* 0x008fe200078e021c */
[----:B-----5:R-:W-:-:S04]  /*148f0*/  ISETP.GT.U32.AND.EX P6, PT, R27, RZ, PT, P6 ;  /* 0x000000ff1b00720c */ /* 0x020fc80003fc4160 */
[----:B------:R-:W-:Y:S02]  /*14900*/  FSEL R7, R14, -INF , !P6 ;  /* 0xff8000000e077808 */ /* 0x000fe40007000000 */
[----:B------:R-:W0:Y:S02]  /*14910*/  S2R R14, SR_TID.X ;  /* 0x00000000000e7919 */ /* 0x000e240000002100 */
[----:B0-----:R-:W-:-:S04]  /*14920*/  LOP3.LUT R14, R14, 0x60, RZ, 0xc0, !PT ;  /* 0x000000600e0e7812 */ /* 0x001fc800078ec0ff */
[----:B------:R-:W-:-:S04]  /*14930*/  SHF.R.U32.HI R14, RZ, 0x1, R14 ;  /* 0x00000001ff0e7819 */ /* 0x000fc8000001160e */
[----:B------:R-:W-:Y:S02]  /*14940*/  LEA.HI R14, R9, R14, RZ, 0x1e ;  /* 0x0000000e090e7211 */ /* 0x000fe400078ff0ff */
[----:B------:R-:W3:Y:S03]  /*14950*/  LDL.LU R9, [R1+0x13ac] ;  /* 0x0013ac0001097983 */ /* 0x000ee60000300800 */
[----:B------:R-:W-:Y:S01]  /*14960*/  IMAD.IADD R14, R10, 0x1, R14 ;  /* 0x000000010a0e7824 */ /* 0x000fe200078e020e */
[----:B------:R-:W-:Y:S01]  /*14970*/  ISETP.GT.U32.AND.EX P2, PT, R12, RZ, PT, P2 ;  /* 0x000000ff0c00720c */ /* 0x000fe20003f44120 */
[----:B------:R-:W5:Y:S03]  /*14980*/  LDL.LU R10, [R1+0x13a8] ;  /* 0x0013a800010a7983 */ /* 0x000f660000300800 */
[----:B------:R-:W-:-:S04]  /*14990*/  IADD3 R14, R14, 0x40, RZ ;  /* 0x000000400e0e7810 */ /* 0x000fc80007ffe0ff */
[----:B------:R-:W-:Y:S02]  /*149a0*/  ISETP.GT.U32.AND P6, PT, R24, R14, PT ;  /* 0x0000000e1800720c */ /* 0x000fe40003fc4070 */
[----:B------:R0:W3:Y:S01]  /*149b0*/  LDG.E.U16 R24, [R2.64] ;  /* 0x0000000602187981 */ /* 0x0000e2000c1e1500 */
[----:B------:R-:W-:Y:S01]  /*149c0*/  FMUL R14, R25, c[0x0][0x188] ;  /* 0x00006200190e7a20 */ /* 0x000fe20000400000 */
[----:B------:R-:W-:Y:S02]  /*149d0*/  ISETP.GT.U32.AND.EX P6, PT, R12, RZ, PT, P6 ;  /* 0x000000ff0c00720c */ /* 0x000fe40003fc4160 */
[----:B------:R-:W-:Y:S02]  /*149e0*/  STL [R1+0x558], R7 ;  /* 0x0005580701007387 */ /* 0x000fe40000100800 */
[----:B------:R-:W-:Y:S02]  /*149f0*/  FSEL R12, R14, -INF , !P6 ;  /* 0xff8000000e0c7808 */ /* 0x000fe40007000000 */
[----:B------:R-:W-:Y:S04]  /*14a00*/  STL [R1+0x1374], R7 ;  /* 0x0013740701007387 */ /* 0x000fe80000100800 */
[----:B--2---:R-:W-:Y:S04]  /*14a10*/  STL [R1+0x133c], R18 ;  /* 0x00133c1201007387 */ /* 0x004fe80000100800 */
[----:B----4-:R-:W-:Y:S04]  /*14a20*/  STL [R1+0x1340], R19 ;  /* 0x0013401301007387 */ /* 0x010fe80000100800 */
[----:B------:R-:W2:Y:S01]  /*14a30*/  LDL.LU R11, [R1+0x13a4] ;  /* 0x0013a400010b7983 */ /* 0x000ea20000300800 */
[----:B0-----:R-:W-:-:S02]  /*14a40*/  FMUL R3, R4, c[0x0][0x188] ;  /* 0x0000620004037a20 */ /* 0x001fc40000400000 */
[----:B------:R-:W-:Y:S02]  /*14a50*/  FMUL R8, R8, c[0x0][0x188] ;  /* 0x0000620008087a20 */ /* 0x000fe40000400000 */
[----:B------:R-:W-:Y:S02]  /*14a60*/  FMUL R2, R6, c[0x0][0x188] ;  /* 0x0000620006027a20 */ /* 0x000fe40000400000 */
[----:B------:R-:W-:Y:S02]  /*14a70*/  FMUL R15, R15, c[0x0][0x188] ;  /* 0x000062000f0f7a20 */ /* 0x000fe40000400000 */
[----:B------:R-:W-:Y:S01]  /*14a80*/  FMUL R13, R13, c[0x0][0x188] ;  /* 0x000062000d0d7a20 */ /* 0x000fe20000400000 */
[----:B------:R-:W-:Y:S06]  /*14a90*/  BAR.SYNC.DEFER_BLOCKING 0x0 ;  /* 0x0000000000007b1d */ /* 0x000fec0000010000 */
[----:B---3--:R-:W-:Y:S04]  /*14aa0*/  STL [R1+0x1344], R24 ;  /* 0x0013441801007387 */ /* 0x008fe80000100800 */
[----:B------:R0:W-:Y:S04]  /*14ab0*/  STL [R1+0x1394], R12 ;  /* 0x0013940c01007387 */ /* 0x0001e80000100800 */
[----:B0-----:R-:W3:Y:S04]  /*14ac0*/  LDL.LU R12, [R1+0x70] ;  /* 0x00007000010c7983 */ /* 0x001ee80000300800 */
[----:B------:R-:W0:Y:S04]  /*14ad0*/  S2R R24, SR_TID.X ;  /* 0x0000000000187919 */ /* 0x000e280000002100 */
[----:B------:R-:W1:Y:S01]  /*14ae0*/  S2R R14, SR_CTAID.X ;  /* 0x00000000000e7919 */ /* 0x000e620000002500 */
[----:B------:R-:W-:-:S02]  /*14af0*/  ISETP.GT.U32.AND P6, PT, R0, R5, PT ;  /* 0x000000050000720c */ /* 0x000fc40003fc4070 */
[----:B------:R-:W-:Y:S01]  /*14b00*/  FSEL R2, R2, -INF , !P2 ;  /* 0xff80000002027808 */ /* 0x000fe20005000000 */
[----:B------:R-:W4:Y:S01]  /*14b10*/  LDL.LU R28, [R1+0x110] ;  /* 0x00011000011c7983 */ /* 0x000f220000300800 */
[----:B0-----:R-:W-:-:S03]  /*14b20*/  LOP3.LUT R19, R24, 0x60, RZ, 0xc0, !PT ;  /* 0x0000006018137812 */ /* 0x001fc600078ec0ff */
[----:B------:R-:W2:Y:S01]  /*14b30*/  LDL.LU R18, [R1+0xb4] ;  /* 0x0000b40001127983 */ /* 0x000ea20000300800 */
[----:B------:R-:W-:-:S03]  /*14b40*/  SHF.R.U32.HI R4, RZ, 0x1, R19 ;  /* 0x00000001ff047819 */ /* 0x000fc60000011613 */
[----:B------:R-:W4:Y:S01]  /*14b50*/  LDL.LU R7, [R1+0xa4] ;  /* 0x0000a40001077983 */ /* 0x000f220000300800 */
[----:B-1----:R-:W-:Y:S02]  /*14b60*/  SHF.L.U32 R14, R14, 0x7, RZ ;  /* 0x000000070e0e7819 */ /* 0x002fe400000006ff */
[----:B------:R-:W-:-:S05]  /*14b70*/  LEA.HI R4, R26, R4, RZ, 0x1e ;  /* 0x000000041a047211 */ /* 0x000fca00078ff0ff */
[----:B------:R-:W-:Y:S01]  /*14b80*/  IMAD.IADD R4, R14, 0x1, R4 ;  /* 0x000000010e047824 */ /* 0x000fe200078e0204 */
[----:B------:R-:W-:Y:S01]  /*14b90*/  ISETP.GE.U32.AND P2, PT, R0, R5, PT ;  /* 0x000000050000720c */ /* 0x000fe20003f46070 */
[----:B------:R0:W-:Y:S03]  /*14ba0*/  STL [R1+0x28], R2 ;  /* 0x0000280201007387 */ /* 0x0001e60000100800 */
[----:B------:R-:W-:Y:S01]  /*14bb0*/  IADD3 R4, R4, 0x8, RZ ;  /* 0x0000000804047810 */ /* 0x000fe20007ffe0ff */
[----:B------:R-:W4:Y:S04]  /*14bc0*/  LDL.LU R16, [R1+0x100] ;  /* 0x0001000001107983 */ /* 0x000f280000300800 */
[----:B------:R-:W4:Y:S01]  /*14bd0*/  LDL.LU R29, [R1+0xfc] ;  /* 0x0000fc00011d7983 */ /* 0x000f220000300800 */
[----:B0-----:R-:W-:-:S03]  /*14be0*/  FMUL R2, R9, c[0x0][0x188] ;  /* 0x0000620009027a20 */ /* 0x001fc60000400000 */
[----:B------:R-:W4:Y:S01]  /*14bf0*/  LDL.LU R6, [R1+0xf4] ;  /* 0x0000f40001067983 */ /* 0x000f220000300800 */
[----:B---3--:R-:W-:-:S04]  /*14c00*/  ISETP.GT.U32.AND.EX P6, PT, R12, RZ, PT, P6 ;  /* 0x000000ff0c00720c */ /* 0x008fc80003fc4160 */
[----:B------:R-:W-:Y:S02]  /*14c10*/  FSEL R25, R8, -INF , !P6 ;  /* 0xff80000008197808 */ /* 0x000fe40007000000 */
[----:B------:R-:W-:Y:S02]  /*14c20*/  LOP3.LUT R8, R24, 0x1c, RZ, 0xc0, !PT ;  /* 0x0000001c18087812 */ /* 0x000fe400078ec0ff */
[----:B------:R-:W-:Y:S02]  /*14c30*/  SHF.R.U32.HI R24, RZ, 0x1, R19 ;  /* 0x00000001ff187819 */ /* 0x000fe40000011613 */
[----:B------:R-:W-:Y:S02]  /*14c40*/  FSEL R26, R3, -INF , !P6 ;  /* 0xff800000031a7808 */ /* 0x000fe40007000000 */
[----:B------:R-:W-:Y:S02]  /*14c50*/  LEA.HI R24, R8, R24, RZ, 0x1e ;  /* 0x0000001808187211 */ /* 0x000fe400078ff0ff */
[----:B------:R-:W-:-:S02]  /*14c60*/  ISETP.GT.U32.AND P6, PT, R0, R4, PT ;  /* 0x000000040000720c */ /* 0x000fc40003fc4070 */
[----:B------:R-:W-:Y:S02]  /*14c70*/  ISETP.GE.U32.AND.EX P2, PT, R12, RZ, PT, P2 ;  /* 0x000000ff0c00720c */ /* 0x000fe40003f46120 */
[----:B------:R-:W-:Y:S01]  /*14c80*/  IADD3 R24, R14, R24, RZ ;  /* 0x000000180e187210 */ /* 0x000fe20007ffe0ff */
[----:B-----5:R-:W-:Y:S01]  /*14c90*/  FMUL R3, R10, c[0x0][0x188] ;  /* 0x000062000a037a20 */ /* 0x020fe20000400000 */
[----:B------:R-:W-:Y:S02]  /*14ca0*/  SHF.R.U32.HI R19, RZ, 0x1, R19 ;  /* 0x00000001ff137819 */ /* 0x000fe40000011613 */
[----:B------:R-:W-:Y:S02]  /*14cb0*/  ISETP.GT.U32.AND.EX P6, PT, R12, RZ, PT, P6 ;  /* 0x000000ff0c00720c */ /* 0x000fe40003fc4160 */
[----:B------:R-:W-:Y:S02]  /*14cc0*/  FSEL R9, R2, -INF , !P2 ;  /* 0xff80000002097808 */ /* 0x000fe40005000000 */
[----:B------:R-:W-:-:S02]  /*14cd0*/  IADD3 R24, R24, 0x40, RZ ;  /* 0x0000004018187810 */ /* 0x000fc40007ffe0ff */
[----:B------:R-:W-:Y:S02]  /*14ce0*/  ISETP.GE.U32.AND P2, PT, R0, R4, PT ;  /* 0x000000040000720c */ /* 0x000fe40003f46070 */
[----:B------:R-:W-:Y:S01]  /*14cf0*/  LEA.HI R19, R8, R19, RZ, 0x1e ;  /* 0x0000001308137211 */ /* 0x000fe200078ff0ff */
[----:B--2---:R-:W-:Y:S01]  /*14d00*/  FMUL R2, R11, c[0x0][0x188] ;  /* 0x000062000b027a20 */ /* 0x004fe20000400000 */
[----:B------:R-:W-:Y:S02]  /*14d10*/  FSEL R10, R3, -INF , !P6 ;  /* 0xff800000030a7808 */ /* 0x000fe40007000000 */
[----:B------:R-:W-:Y:S01]  /*14d20*/  ISETP.GT.U32.AND P6, PT, R0, R24, PT ;  /* 0x000000180000720c */ /* 0x000fe20003fc4070 */
[----:B------:R-:W-:Y:S01]  /*14d30*/  IMAD.IADD R19, R14, 0x1, R19 ;  /* 0x000000010e137824 */ /* 0x000fe200078e0213 */
[----:B------:R-:W-:Y:S01]  /*14d40*/  ISETP.GE.U32.AND.EX P2, PT, R12, RZ, PT, P2 ;  /* 0x000000ff0c00720c */ /* 0x000fe20003f46120 */
[----:B------:R-:W-:Y:S01]  /*14d50*/  FMUL R3, R20, c[0x0][0x188] ;  /* 0x0000620014037a20 */ /* 0x000fe20000400000 */
[----:B------:R-:W-:-:S02]  /*14d60*/  ISETP.GT.U32.AND.EX P6, PT, R12, RZ, PT, P6 ;  /* 0x000000ff0c00720c */ /* 0x000fc40003fc4160 */
[----:B------:R-:W-:Y:S02]  /*14d70*/  FSEL R11, R2, -INF , !P2 ;  /* 0xff800000020b7808 */ /* 0x000fe40005000000 */
[----:B------:R-:W-:Y:S02]  /*14d80*/  ISETP.GE.U32.AND P2, PT, R0, R24, PT ;  /* 0x000000180000720c */ /* 0x000fe40003f46070 */
[----:B------:R-:W-:Y:S02]  /*14d90*/  IADD3 R19, R19, 0x48, RZ ;  /* 0x0000004813137810 */ /* 0x000fe40007ffe0ff */
[----:B------:R-:W-:Y:S01]  /*14da0*/  FSEL R8, R3, -INF , !P6 ;  /* 0xff80000003087808 */ /* 0x000fe20007000000 */
[----:B------:R-:W-:Y:S01]  /*14db0*/  FMUL R3, R21, c[0x0][0x188] ;  /* 0x0000620015037a20 */ /* 0x000fe20000400000 */
[----:B------:R-:W-:Y:S02]  /*14dc0*/  ISETP.GE.U32.AND.EX P2, PT, R12, RZ, PT, P2 ;  /* 0x000000ff0c00720c */ /* 0x000fe40003f46120 */
[----:B------:R-:W-:Y:S01]  /*14dd0*/  ISETP.GT.U32.AND P6, PT, R0, R19, PT ;  /* 0x000000130000720c */ /* 0x000fe20003fc4070 */
[----:B------:R-:W-:Y:S01]  /*14de0*/  FMUL R2, R22, c[0x0][0x188] ;  /* 0x0000620016027a20 */ /* 0x000fe20000400000 */
[----:B------:R-:W-:-:S02]  /*14df0*/  FSEL R3, R3, -INF , !P2 ;  /* 0xff80000003037808 */ /* 0x000fc40005000000 */
[----:B------:R-:W-:Y:S02]  /*14e00*/  ISETP.GT.U32.AND.EX P6, PT, R12, RZ, PT, P6 ;  /* 0x000000ff0c00720c */ /* 0x000fe40003fc4160 */
[----:B------:R-:W-:Y:S01]  /*14e10*/  ISETP.GE.U32.AND P2, PT, R0, R19, PT ;  /* 0x000000130000720c */ /* 0x000fe20003f46070 */
[----:B------:R-:W-:Y:S01]  /*14e20*/  FMUL R14, R23, c[0x0][0x188] ;  /* 0x00006200170e7a20 */ /* 0x000fe20000400000 */
[----:B------:R-:W-:Y:S02]  /*14e30*/  FSEL R2, R2, -INF , !P6 ;  /* 0xff80000002027808 */ /* 0x000fe40007000000 */
[----:B------:R-:W-:Y:S02]  /*14e40*/  ISETP.GE.U32.AND.EX P2, PT, R12, RZ, PT, P2 ;  /* 0x000000ff0c00720c */ /* 0x000fe40003f46120 */
[----:B------:R-:W-:Y:S02]  /*14e50*/  IADD3 R0, P6, R0, 0x39, RZ ;  /* 0x0000003900007810 */ /* 0x000fe40007fde0ff */
[----:B------:R-:W-:-:S02]  /*14e60*/  FSEL R14, R14, -INF , !P2 ;  /* 0xff8000000e0e7808 */ /* 0x000fc40005000000 */
[----:B------:R-:W-:Y:S02]  /*14e70*/  IADD3.X R20, RZ, R12, RZ, P6, !PT ;  /* 0x0000000cff147210 */ /* 0x000fe400037fe4ff */
[C---:B------:R-:W-:Y:S01]  /*14e80*/  ISETP.GT.U32.AND P2, PT, R0.reuse, R4, PT ;  /* 0x000000040000720c */ /* 0x040fe20003f44070 */
[----:B------:R-:W-:Y:S01]  /*14e90*/  STL [R1+0x1398], R26 ;  /* 0x0013981a01007387 */ /* 0x000fe20000100800 */
[----:B------:R-:W-:Y:S02]  /*14ea0*/  ISETP.GT.U32.AND P6, PT, R0, R5, PT ;  /* 0x000000050000720c */ /* 0x000fe40003fc4070 */
[----:B------:R-:W-:Y:S01]  /*14eb0*/  ISETP.GT.U32.AND.EX P2, PT, R20, RZ, PT, P2 ;  /* 0x000000ff1400720c */ /* 0x000fe20003f44120 */
[----:B------:R0:W-:Y:S04]  /*14ec0*/  STL [R1+0x139c], R10 ;  /* 0x00139c0a01007387 */ /* 0x0001e80000100800 */
[----:B------:R-:W-:Y:S04]  /*14ed0*/  STL [R1+0x13a0], R11 ;  /* 0x0013a00b01007387 */ /* 0x000fe80000100800 */
[----:B------:R-:W2:Y:S01]  /*14ee0*/  LDL.LU R5, [R1+0xf0] ;  /* 0x0000f00001057983 */ /* 0x000ea20000300800 */
[----:B0-----:R-:W-:-:S03]  /*14ef0*/  FSEL R10, R15, -INF , !P2 ;  /* 0xff8000000f0a7808 */ /* 0x001fc60005000000 */
[----:B------:R-:W3:Y:S04]  /*14f00*/  LDL.LU R4, [R1+0xec] ;  /* 0x0000ec0001047983 */ /* 0x000ee80000300800 */
[----:B------:R-:W5:Y:S01]  /*14f10*/  LDL R15, [R1+0x404] ;  /* 0x00040400010f7983 */ /* 0x000f620000100800 */
[----:B------:R-:W-:-:S04]  /*14f20*/  ISETP.GT.U32.AND.EX P6, PT, R20, RZ, PT, P6 ;  /* 0x000000ff1400720c */ /* 0x000fc80003fc4160 */
[----:B------:R-:W-:Y:S01]  /*14f30*/  FSEL R22, R13, -INF , !P6 ;  /* 0xff8000000d167808 */ /* 0x000fe20007000000 */
[----:B------:R-:W-:Y:S01]  /*14f40*/  STL [R1+0x548], R10 ;  /* 0x0005480a01007387 */ /* 0x000fe20000100800 */
[----:B------:R-:W-:-:S03]  /*14f50*/  ISETP.GT.U32.AND P6, PT, R0, R24, PT ;  /* 0x000000180000720c */ /* 0x000fc60003fc4070 */
[----:B------:R-:W-:Y:S01]  /*14f60*/  STL [R1+0x544], R22 ;  /* 0x0005441601007387 */ /* 0x000fe20000100800 */
[----:B------:R-:W-:-:S03]  /*14f70*/  ISETP.GT.U32.AND P2, PT, R0, R19, PT ;  /* 0x000000130000720c */ /* 0x000fc60003f44070 */
[----:B------:R-:W2:Y:S01]  /*14f80*/  LDL.LU R21, [R1+0xe8] ;  /* 0x0000e80001157983 */ /* 0x000ea20000300800 */
[----:B------:R-:W-:-:S03]  /*14f90*/  ISETP.GT.U32.AND.EX P4, PT, R18, RZ, PT, P4 ;  /* 0x000000ff1200720c */ /* 0x000fc60003f84140 */
[----:B------:R-:W2:Y:S01]  /*14fa0*/  LDL R24, [R1+0x3e8] ;  /* 0x0003e80001187983 */ /* 0x000ea20000100800 */
[----:B----4-:R-:W-:-:S03]  /*14fb0*/  ISETP.GT.U32.AND.EX P1, PT, R7, RZ, PT, P1 ;  /* 0x000000ff0700720c */ /* 0x010fc60003f24110 */
[----:B------:R-:W2:Y:S01]  /*14fc0*/  LDL.LU R19, [R1+0xd8] ;  /* 0x0000d80001137983 */ /* 0x000ea20000300800 */
[----:B------:R-:W-:-:S03]  /*14fd0*/  ISETP.GT.U32.AND.EX P0, PT, R7, RZ, PT, P0 ;  /* 0x000000ff0700720c */ /* 0x000fc60003f04100 */
[----:B------:R-:W2:Y:S04]  /*14fe0*/  LDL R18, [R1+0x3e0] ;  /* 0x0003e00001127983 */ /* 0x000ea80000100800 */
[----:B------:R-:W2:Y:S01]  /*14ff0*/  LDL.LU R7, [R1+0xd4] ;  /* 0x0000d40001077983 */ /* 0x000ea20000300800 */
[C---:B------:R-:W-:Y:S02]  /*15000*/  ISETP.GT.U32.AND.EX P3, PT, R27.reuse, RZ, PT, P3 ;  /* 0x000000ff1b00720c */ /* 0x040fe40003f64130 */
[----:B------:R-:W-:Y:S01]  /*15010*/  ISETP.GT.U32.AND.EX P5, PT, R27, RZ, PT, P5 ;  /* 0x000000ff1b00720c */ /* 0x000fe20003fa4150 */
[----:B-----5:R0:W-:Y:S04]  /*15020*/  STS.U16 [R15+0x8000], R16 ;  /* 0x008000100f007388 */ /* 0x0201e80000000400 */
[----:B------:R1:W-:Y:S04]  /*15030*/  STS.U16 [R15+0x8400], R29 ;  /* 0x0084001d0f007388 */ /* 0x0003e80000000400 */
[----:B------:R5:W-:Y:S04]  /*15040*/  STS.U16 [R15+0x8800], R6 ;  /* 0x008800060f007388 */ /* 0x000be80000000400 */
[----:B0-----:R-:W4:Y:S04]  /*15050*/  LDL R16, [R1+0x3dc] ;  /* 0x0003dc0001107983 */ /* 0x001f280000100800 */
[----:B-1----:R-:W4:Y:S04]  /*15060*/  LDL.LU R29, [R1+0xd0] ;  /* 0x0000d000011d7983 */ /* 0x002f280000300800 */
[----:B-----5:R-:W5:Y:S04]  /*15070*/  LDL R6, [R1+0x3d0] ;  /* 0x0003d00001067983 */ /* 0x020f680000100800 */
[----:B------:R-:W-:Y:S04]  /*15080*/  STL [R1+0x1358], R25 ;  /* 0x0013581901007387 */ /* 0x000fe80000100800 */
[----:B------:R-:W-:Y:S04]  /*15090*/  STL [R1+0x1354], R9 ;  /* 0x0013540901007387 */ /* 0x000fe80000100800 */
[----:B------:R-:W-:Y:S04]  /*150a0*/  STL [R1+0x135c], R17 ;  /* 0x00135c1101007387 */ /* 0x000fe80000100800 */
[----:B------:R-:W5:Y:S04]  /*150b0*/  LDL.LU R11, [R1+0xbc] ;  /* 0x0000bc00010b7983 */ /* 0x000f680000300800 */
[----:B------:R-:W5:Y:S04]  /*150c0*/  LDL R10, [R1+0x448] ;  /* 0x00044800010a7983 */ /* 0x000f680000100800 */
[----:B--2---:R0:W-:Y:S04]  /*150d0*/  STS.U16 [R15+0x8c00], R5 ;  /* 0x008c00050f007388 */ /* 0x0041e80000000400 */
[----:B------:R-:W2:Y:S04]  /*150e0*/  LDL.LU R26, [R1+0x94] ;  /* 0x00009400011a7983 */ /* 0x000ea80000300800 */
[----:B0-----:R-:W2:Y:S04]  /*150f0*/  LDL R5, [R1+0x444] ;  /* 0x0004440001057983 */ /* 0x001ea80000100800 */
[----:B------:R-:W2:Y:S04]  /*15100*/  LDL.LU R12, [R1+0x78] ;  /* 0x00007800010c7983 */ /* 0x000ea80000300800 */
[----:B------:R-:W2:Y:S01]  /*15110*/  LDL R27, [R1+0x440] ;  /* 0x00044000011b7983 */ /* 0x000ea20000100800 */
[----:B------:R-:W-:-:S04]  /*15120*/  FMNMX R0, R25, R9, !PT ;  /* 0x0000000919007209 */ /* 0x000fc80007800000 */
[----:B------:R-:W-:Y:S01]  /*15130*/  FMNMX R0, R17, R0, !PT ;  /* 0x0000000011007209 */ /* 0x000fe20007800000 */
[----:B---3--:R0:W-:Y:S03]  /*15140*/  STS.U16 [R15+0x9000], R4 ;  /* 0x009000040f007388 */ /* 0x0081e60000000400 */
[----:B------:R-:W-:Y:S01]  /*15150*/  FMNMX R0, R28, R0, !PT ;  /* 0x000000001c007209 */ /* 0x000fe20007800000 */
[----:B------:R-:W3:Y:S03]  /*15160*/  LDL R17, [R1+0x434] ;  /* 0x0004340001117983 */ /* 0x000ee60000100800 */
[----:B------:R-:W-:Y:S01]  /*15170*/  FMNMX R0, R24, R0, !PT ;  /* 0x0000000018007209 */ /* 0x000fe20007800000 */
[----:B0-----:R-:W3:Y:S03]  /*15180*/  LDL.LU R4, [R1+0x6c] ;  /* 0x00006c0001047983 */ /* 0x001ee60000300800 */
[----:B------:R-:W-:Y:S01]  /*15190*/  FMNMX R0, R18, R0, !PT ;  /* 0x0000000012007209 */ /* 0x000fe20007800000 */
[----:B------:R0:W-:Y:S01]  /*151a0*/  STL [R1+0x1360], R28 ;  /* 0x0013601c01007387 */ /* 0x0001e20000100800 */
[----:B------:R-:W-:-:S02]  /*151b0*/  ISETP.GT.U32.AND.EX P6, PT, R20, RZ, PT, P6 ;  /* 0x000000ff1400720c */ /* 0x000fc40003fc4160 */
[----:B------:R-:W-:Y:S01]  /*151c0*/  ISETP.GT.U32.AND.EX P2, PT, R20, RZ, PT, P2 ;  /* 0x000000ff1400720c */ /* 0x000fe20003f44120 */
[----:B------:R1:W-:Y:S04]  /*151d0*/  STS.U16 [R15+0x9400], R21 ;  /* 0x009400150f007388 */ /* 0x0003e80000000400 */
[----:B0-----:R-:W3:Y:S04]  /*151e0*/  LDL.LU R28, [R1+0x74] ;  /* 0x00007400011c7983 */ /* 0x001ee80000300800 */
[----:B------:R-:W3:Y:S04]  /*151f0*/  LDL R9, [R1+0x584] ;  /* 0x0005840001097983 */ /* 0x000ee80000100800 */
[----:B------:R-:W3:Y:S04]  /*15200*/  LDL.LU R25, [R1+0x48] ;  /* 0x0000480001197983 */ /* 0x000ee80000300800 */
[----:B------:R-:W3:Y:S04]  /*15210*/  LDL R20, [R1+0x57c] ;  /* 0x00057c0001147983 */ /* 0x000ee80000100800 */
[----:B------:R-:W3:Y:S04]  /*15220*/  LDL.LU R13, [R1+0x40] ;  /* 0x00004000010d7983 */ /* 0x000ee80000300800 */
[----:B------:R-:W3:Y:S04]  /*15230*/  LDL.LU R23, [R1+0x108] ;  /* 0x0001080001177983 */ /* 0x000ee80000300800 */
[----:B-1----:R-:W3:Y:S04]  /*15240*/  LDL R21, [R1+0x118] ;  /* 0x0001180001157983 */ /* 0x002ee80000100800 */
[----:B------:R0:W-:Y:S04]  /*15250*/  STS.U16 [R15+0x9800], R19 ;  /* 0x009800130f007388 */ /* 0x0001e80000000400 */
[----:B------:R1:W-:Y:S01]  /*15260*/  STS.U16 [R15+0x9c00], R7 ;  /* 0x009c00070f007388 */ /* 0x0003e20000000400 */
[----:B----4-:R-:W-:-:S03]  /*15270*/  FMNMX R0, R16, R0, !PT ;  /* 0x0000000010007209 */ /* 0x010fc60007800000 */
[----:B------:R-:W4:Y:S04]  /*15280*/  LDL R16, [R1+0x9a8] ;  /* 0x0009a80001107983 */ /* 0x000f280000100800 */
[----:B------:R-:W4:Y:S01]  /*15290*/  LDL.LU R24, [R1+0x50] ;  /* 0x0000500001187983 */ /* 0x000f220000300800 */
[----:B-----5:R-:W-:-:S03]  /*152a0*/  FMNMX R0, R6, R0, !PT ;  /* 0x0000000006007209 */ /* 0x020fc60007800000 */
[----:B0-----:R-:W5:Y:S04]  /*152b0*/  LDL R19, [R1+0x3ec] ;  /* 0x0003ec0001137983 */ /* 0x001f680000100800 */
[----:B------:R-:W4:Y:S04]  /*152c0*/  LDL.LU R18, [R1+0x38] ;  /* 0x0000380001127983 */ /* 0x000f280000300800 */
[----:B------:R0:W-:Y:S04]  /*152d0*/  STS.U16 [R15+0xa000], R29 ;  /* 0x00a0001d0f007388 */ /* 0x0001e80000000400 */
[----:B-1----:R-:W4:Y:S01]  /*152e0*/  LDL R7, [R1+0x3e4] ;  /* 0x0003e40001077983 */ /* 0x002f220000100800 */
[----:B------:R-:W-:-:S03]  /*152f0*/  FMNMX R0, R10, R0, !PT ;  /* 0x000000000a007209 */ /* 0x000fc60007800000 */
[----:B0-----:R-:W4:Y:S04]  /*15300*/  LDL.LU R29, [R1+0xc] ;  /* 0x00000c00011d7983 */ /* 0x001f280000300800 */
[----:B------:R-:W4:Y:S04]  /*15310*/  LDL R6, [R1+0x3d8] ;  /* 0x0003d80001067983 */ /* 0x000f280000100800 */
[----:B------:R0:W-:Y:S04]  /*15320*/  STS.U16 [R15+0xa400], R11 ;  /* 0x00a4000b0f007388 */ /* 0x0001e80000000400 */
[----:B--2---:R1:W-:Y:S01]  /*15330*/  STS.U16 [R15+0xa800], R26 ;  /* 0x00a8001a0f007388 */ /* 0x0043e20000000400 */
[----:B------:R-:W-:-:S03]  /*15340*/  FMNMX R0, R5, R0, !PT ;  /* 0x0000000005007209 */ /* 0x000fc60007800000 */
[----:B0-----:R-:W2:Y:S04]  /*15350*/  LDL.LU R11, [R1+0x13a0] ;  /* 0x0013a000010b7983 */ /* 0x001ea80000300800 */
[----:B------:R-:W2:Y:S01]  /*15360*/  LDL.LU R10, [R1+0x139c] ;  /* 0x00139c00010a7983 */ /* 0x000ea20000300800 */
[----:B------:R-:W-:-:S03]  /*15370*/  FMNMX R0, R27, R0, !PT ;  /* 0x000000001b007209 */ /* 0x000fc60007800000 */
[----:B-1----:R-:W2:Y:S04]  /*15380*/  LDL.LU R26, [R1+0x1398] ;  /* 0x00139800011a7983 */ /* 0x002ea80000300800 */
[----:B------:R-:W2:Y:S04]  /*15390*/  LDL R5, [R1+0x3d4] ;  /* 0x0003d40001057983 */ /* 0x000ea80000100800 */
[----:B------:R0:W-:Y:S04]  /*153a0*/  STS.U16 [R15+0xac00], R12 ;  /* 0x00ac000c0f007388 */ /* 0x0001e80000000400 */
[----:B0-----:R-:W2:Y:S04]  /*153b0*/  LDL.LU R12, [R1+0x1394] ;  /* 0x00139400010c7983 */ /* 0x001ea80000300800 */
[----:B------:R-:W2:Y:S01]  /*153c0*/  LDL.LU R27, [R1+0x1390] ;  /* 0x00139000011b7983 */ /* 0x000ea20000300800 */
[----:B---3--:R-:W-:-:S04]  /*153d0*/  FMNMX R0, R17, R0, !PT ;  /* 0x0000000011007209 */ /* 0x008fc80007800000 */
[----:B------:R-:W-:Y:S01]  /*153e0*/  FMNMX R0, R9, R0, !PT ;  /* 0x0000000009007209 */ /* 0x000fe20007800000 */
[----:B------:R-:W-:Y:S04]  /*153f0*/  STS.U16 [R15+0xb000], R28 ;  /* 0x00b0001c0f007388 */ /* 0x000fe80000000400 */
[----:B------:R0:W-:Y:S01]  /*15400*/  STS.U16 [R15+0xb400], R4 ;  /* 0x00b400040f007388 */ /* 0x0001e20000000400 */
[----:B------:R-:W-:-:S03]  /*15410*/  FMNMX R0, R20, R0, !PT ;  /* 0x0000000014007209 */ /* 0x000fc60007800000 */
[----:B0-----:R-:W3:Y:S04]  /*15420*/  LDL R4, [R1+0x450] ;  /* 0x0004500001047983 */ /* 0x001ee80000100800 */
[----:B------:R-:W-:Y:S04]  /*15430*/  STS.U16 [R15+0xb800], R25 ;  /* 0x00b800190f007388 */ /* 0x000fe80000000400 */
[----:B------:R0:W-:Y:S01]  /*15440*/  STS.U16 [R15+0xbc00], R13 ;  /* 0x00bc000d0f007388 */ /* 0x0001e20000000400 */
[----:B--2---:R-:W-:-:S03]  /*15450*/  FMNMX R0, R27, R0, !PT ;  /* 0x000000001b007209 */ /* 0x004fc60007800000 */
[----:B------:R-:W2:Y:S01]  /*15460*/  LDL.LU R27, [R1+0x138c] ;  /* 0x00138c00011b7983 */ /* 0x000ea20000300800 */
[----:B------:R-:W-:-:S05]  /*15470*/  FMNMX R0, R22, R0, !PT ;  /* 0x0000000016007209 */ /* 0x000fca0007800000 */
[----:B------:R-:W1:Y:S01]  /*15480*/  SHFL.BFLY PT, R15, R0, 0x2, 0x1f ;  /* 0x0c401f00000f7f89 */ /* 0x000e6200000e0000 */
[----:B0-----:R-:W-:-:S03]  /*15490*/  FMNMX R13, R10, R11, !PT ;  /* 0x0000000b0a0d7209 */ /* 0x001fc60007800000 */
[----:B------:R-:W-:Y:S04]  /*154a0*/  STL [R1+0x137c], R10 ;  /* 0x00137c0a01007387 */ /* 0x000fe80000100800 */
[----:B------:R-:W-:Y:S04]  /*154b0*/  STL [R1+0x1378], R11 ;  /* 0x0013780b01007387 */ /* 0x000fe80000100800 */
[----:B------:R-:W-:Y:S01]  /*154c0*/  STL [R1+0x1380], R26 ;  /* 0x0013801a01007387 */ /* 0x000fe20000100800 */
[----:B------:R-:W-:-:S03]  /*154d0*/  FMNMX R13, R26, R13, !PT ;  /* 0x0000000d1a0d7209 */ /* 0x000fc60007800000 */
[----:B------:R-:W3:Y:S04]  /*154e0*/  LDL R17, [R1+0x28] ;  /* 0x0000280001117983 */ /* 0x000ee80000100800 */
[----:B----4-:R-:W-:Y:S04]  /*154f0*/  STS.U16 [R16+0x8100], R23 ;  /* 0x0081001710007388 */ /* 0x010fe80000000400 */
[----:B------:R-:W4:Y:S01]  /*15500*/  LDL R9, [R1+0x44c] ;  /* 0x00044c0001097983 */ /* 0x000f220000100800 */
[----:B-1----:R-:W-:-:S03]  /*15510*/  FMNMX R0, R0, R15, !PT ;  /* 0x0000000f00007209 */ /* 0x002fc60007800000 */
[----:B------:R0:W-:Y:S04]  /*15520*/  STS.U16 [R16+0x8500], R24 ;  /* 0x0085001810007388 */ /* 0x0001e80000000400 */
[----:B------:R-:W-:Y:S04]  /*15530*/  STL [R1+0x1384], R16 ;  /* 0x0013841001007387 */ /* 0x000fe80000100800 */
[----:B------:R-:W-:Y:S04]  /*15540*/  STS.U16 [R16+0x8900], R18 ;  /* 0x0089001210007388 */ /* 0x000fe80000000400 */
[----:B------:R-:W3:Y:S01]  /*15550*/  LDL R25, [R1+0x11c] ;  /* 0x00011c0001197983 */ /* 0x000ee20000100800 */
[----:B------:R-:W-:-:S03]  /*15560*/  FMNMX R13, R21, R13, !PT ;  /* 0x0000000d150d7209 */ /* 0x000fc60007800000 */
[----:B------:R1:W-:Y:S04]  /*15570*/  STS.U16 [R16+0x8d00], R29 ;  /* 0x008d001d10007388 */ /* 0x0003e80000000400 */
[----:B0-----:R-:W4:Y:S04]  /*15580*/  LDL R24, [R1+0x1b0] ;  /* 0x0001b00001187983 */ /* 0x001f280000100800 */
[----:B-1----:R-:W4:Y:S04]  /*15590*/  LDL R29, [R1+0x554] ;  /* 0x00055400011d7983 */ /* 0x002f280000100800 */
[----:B------:R0:W-:Y:S01]  /*155a0*/  STL [R1+0x1388], R0 ;  /* 0x0013880001007387 */ /* 0x0001e20000100800 */
[----:B-----5:R-:W-:-:S03]  /*155b0*/  FMNMX R13, R19, R13, !PT ;  /* 0x0000000d130d7209 */ /* 0x020fc60007800000 */
[----:B------:R-:W5:Y:S04]  /*155c0*/  LDL R26, [R1+0x54c] ;  /* 0x00054c00011a7983 */ /* 0x000f680000100800 */
[----:B0-----:R-:W5:Y:S01]  /*155d0*/  LDL R0, [R1+0x3fc] ;  /* 0x0003fc0001007983 */ /* 0x001f620000100800 */
[----:B------:R-:W-:-:S03]  /*155e0*/  FMNMX R13, R7, R13, !PT ;  /* 0x0000000d070d7209 */ /* 0x000fc60007800000 */
[----:B--2---:R0:W-:Y:S04]  /*155f0*/  STS.U16 [R16+0x9100], R27 ;  /* 0x0091001b10007388 */ /* 0x0041e80000000400 */
[----:B0-----:R-:W2:Y:S04]  /*15600*/  LDL R16, [R1+0x430] ;  /* 0x0004300001107983 */ /* 0x001ea80000100800 */
[----:B------:R-:W2:Y:S04]  /*15610*/  LDL.LU R20, [R1+0x54] ;  /* 0x0000540001147983 */ /* 0x000ea80000300800 */
[----:B------:R-:W2:Y:S04]  /*15620*/  LDL R10, [R1+0x3f8] ;  /* 0x0003f800010a7983 */ /* 0x000ea80000100800 */
[----:B------:R-:W2:Y:S04]  /*15630*/  LDL R19, [R1+0x42c] ;  /* 0x00042c0001137983 */ /* 0x000ea80000100800 */
[----:B------:R-:W2:Y:S04]  /*15640*/  LDL R18, [R1+0x588] ;  /* 0x0005880001127983 */ /* 0x000ea80000100800 */
[----:B------:R-:W2:Y:S04]  /*15650*/  LDL.LU R22, [R1+0x58] ;  /* 0x0000580001167983 */ /* 0x000ea80000300800 */
[----:B------:R-:W2:Y:S04]  /*15660*/  LDL R11, [R1+0x3f0] ;  /* 0x0003f000010b7983 */ /* 0x000ea80000100800 */
[----:B------:R-:W2:Y:S01]  /*15670*/  LDL R7, [R1+0x420] ;  /* 0x0004200001077983 */ /* 0x000ea20000100800 */
[----:B------:R-:W-:-:S02]  /*15680*/  FMNMX R13, R6, R13, !PT ;  /* 0x0000000d060d7209 */ /* 0x000fc40007800000 */
[----:B------:R-:W-:Y:S02]  /*15690*/  FMNMX R21, R8, R3, !PT ;  /* 0x0000000308157209 */ /* 0x000fe40007800000 */
[----:B------:R-:W-:Y:S02]  /*156a0*/  FMNMX R13, R5, R13, !PT ;  /* 0x0000000d050d7209 */ /* 0x000fe40007800000 */
[----:B------:R-:W-:Y:S02]  /*156b0*/  FMNMX R15, R2, R14, !PT ;  /* 0x0000000e020f7209 */ /* 0x000fe40007800000 */
[----:B---3--:R-:W-:Y:S02]  /*156c0*/  FMNMX R13, R4, R13, !PT ;  /* 0x0000000d040d7209 */ /* 0x008fe40007800000 */
[----:B------:R-:W-:Y:S01]  /*156d0*/  FMNMX R21, R12, R21, !PT ;  /* 0x000000150c157209 */ /* 0x000fe20007800000 */
[----:B------:R-:W3:Y:S01]  /*156e0*/  LDL R4, [R1+0x580] ;  /* 0x0005800001047983 */ /* 0x000ee20000100800 */
[----:B------:R-:W-:-:S02]  /*156f0*/  FMNMX R15, R17, R15, !PT ;  /* 0x0000000f110f7209 */ /* 0x000fc40007800000 */
[----:B----4-:R-:W-:Y:S01]  /*15700*/  FMNMX R13, R9, R13, !PT ;  /* 0x0000000d090d7209 */ /* 0x010fe20007800000 */
[----:B------:R-:W4:Y:S01]  /*15710*/  LDL.LU R23, [R1+0x5c] ;  /* 0x00005c0001177983 */ /* 0x000f220000300800 */
[----:B------:R-:W-:Y:S02]  /*15720*/  FMNMX R21, R25, R21, !PT ;  /* 0x0000001519157209 */ /* 0x000fe40007800000 */
[----:B------:R-:W-:Y:S01]  /*15730*/  FMNMX R15, R24, R15, !PT ;  /* 0x0000000f180f7209 */ /* 0x000fe20007800000 */
[----:B------:R-:W4:Y:S01]  /*15740*/  LDL R5, [R1+0x3f4] ;  /* 0x0003f40001057983 */ /* 0x000f220000100800 */
[----:B------:R-:W-:-:S03]  /*15750*/  FMNMX R13, R29, R13, !PT ;  /* 0x0000000d1d0d7209 */ /* 0x000fc60007800000 */
[----:B------:R-:W4:Y:S04]  /*15760*/  LDL R6, [R1+0x428] ;  /* 0x0004280001067983 */ /* 0x000f280000100800 */
[----:B------:R-:W4:Y:S04]  /*15770*/  LDL R27, [R1+0x56c] ;  /* 0x00056c00011b7983 */ /* 0x000f280000100800 */
[----:B------:R-:W4:Y:S01]  /*15780*/  LDL R28, [R1+0x548] ;  /* 0x00054800011c7983 */ /* 0x000f220000100800 */
[----:B-----5:R-:W-:Y:S02]  /*15790*/  FMNMX R13, R26, R13, !PT ;  /* 0x0000000d1a0d7209 */ /* 0x020fe40007800000 */
[----:B------:R-:W-:Y:S01]  /*157a0*/  FMNMX R21, R0, R21, !PT ;  /* 0x0000001500157209 */ /* 0x000fe20007800000 */
[----:B------:R0:W-:Y:S04]  /*157b0*/  STL [R1+0x131c], R14 ;  /* 0x00131c0e01007387 */ /* 0x0001e80000100800 */
[----:B------:R-:W5:Y:S04]  /*157c0*/  LDL R17, [R1+0x564] ;  /* 0x0005640001117983 */ /* 0x000f680000100800 */
[----:B------:R-:W5:Y:S04]  /*157d0*/  LDL R9, [R1+0x578] ;  /* 0x0005780001097983 */ /* 0x000f680000100800 */
[----:B0-----:R-:W5:Y:S04]  /*157e0*/  LDL R14, [R1+0x568] ;  /* 0x00056800010e7983 */ /* 0x001f680000100800 */
[----:B------:R-:W5:Y:S04]  /*157f0*/  LDL R25, [R1+0x560] ;  /* 0x0005600001197983 */ /* 0x000f680000100800 */
[----:B------:R-:W5:Y:S04]  /*15800*/  LDL R24, [R1+0x574] ;  /* 0x0005740001187983 */ /* 0x000f680000100800 */
[----:B------:R-:W5:Y:S04]  /*15810*/  LDL R29, [R1+0x55c] ;  /* 0x00055c00011d7983 */ /* 0x000f680000100800 */
[----:B------:R-:W5:Y:S01]  /*15820*/  LDL.LU R0, [R1+0x1388] ;  /* 0x0013880001007983 */ /* 0x000f620000300800 */
[----:B--2---:R-:W-:-:S03]  /*15830*/  FMNMX R15, R16, R15, !PT ;  /* 0x0000000f100f7209 */ /* 0x004fc60007800000 */
[----:B------:R-:W2:Y:S04]  /*15840*/  LDL.LU R16, [R1+0x1384] ;  /* 0x0013840001107983 */ /* 0x000ea80000300800 */
[----:B------:R-:W2:Y:S01]  /*15850*/  LDL.LU R26, [R1+0x1380] ;  /* 0x00138000011a7983 */ /* 0x000ea20000300800 */
[----:B------:R-:W-:-:S03]  /*15860*/  FMNMX R21, R10, R21, !PT ;  /* 0x000000150a157209 */ /* 0x000fc60007800000 */
[----:B------:R-:W2:Y:S01]  /*15870*/  LDL.LU R10, [R1+0x137c] ;  /* 0x00137c00010a7983 */ /* 0x000ea20000300800 */
[----:B------:R-:W-:-:S03]  /*15880*/  FMNMX R15, R19, R15, !PT ;  /* 0x0000000f130f7209 */ /* 0x000fc60007800000 */
[----:B------:R-:W2:Y:S01]  /*15890*/  LDL R19, [R1+0x570] ;  /* 0x0005700001137983 */ /* 0x000ea20000100800 */
[----:B------:R-:W-:-:S03]  /*158a0*/  FMNMX R13, R18, R13, !PT ;  /* 0x0000000d120d7209 */ /* 0x000fc60007800000 */
[----:B------:R-:W2:Y:S01]  /*158b0*/  LDL R18, [R1+0x58c] ;  /* 0x00058c0001127983 */ /* 0x000ea20000100800 */
[----:B------:R-:W-:-:S03]  /*158c0*/  FMNMX R21, R11, R21, !PT ;  /* 0x000000150b157209 */ /* 0x000fc60007800000 */
[----:B------:R-:W2:Y:S01]  /*158d0*/  LDL.LU R11, [R1+0x1378] ;  /* 0x00137800010b7983 */ /* 0x000ea20000300800 */
[----:B------:R-:W-:-:S03]  /*158e0*/  FMNMX R15, R7, R15, !PT ;  /* 0x0000000f070f7209 */ /* 0x000fc60007800000 */
[----:B------:R-:W2:Y:S01]  /*158f0*/  LDL.LU R7, [R1+0x1374] ;  /* 0x0013740001077983 */ /* 0x000ea20000300800 */
[----:B---3--:R-:W-:-:S03]  /*15900*/  FMNMX R13, R4, R13, !PT ;  /* 0x0000000d040d7209 */ /* 0x008fc60007800000 */
[----:B------:R-:W3:Y:S01]  /*15910*/  LDL.LU R4, [R1+0x1370] ;  /* 0x0013700001047983 */ /* 0x000ee20000300800 */
[----:B----4-:R-:W-:-:S03]  /*15920*/  FMNMX R21, R5, R21, !PT ;  /* 0x0000001505157209 */ /* 0x010fc60007800000 */
[----:B------:R-:W4:Y:S01]  /*15930*/  LDL.LU R5, [R1+0x136c] ;  /* 0x00136c0001057983 */ /* 0x000f220000300800 */
[----:B------:R-:W-:-:S03]  /*15940*/  FMNMX R15, R6, R15, !PT ;  /* 0x0000000f060f7209 */ /* 0x000fc60007800000 */
[----:B------:R-:W4:Y:S01]  /*15950*/  LDL.LU R6, [R1+0x1368] ;  /* 0x0013680001067983 */ /* 0x000f220000300800 */
[----:B--2---:R-:W-:-:S03]  /*15960*/  FMNMX R13, R7, R13, !PT ;  /* 0x0000000d070d7209 */ /* 0x004fc60007800000 */
[----:B------:R-:W2:Y:S01]  /*15970*/  LDL.LU R7, [R1+0x1364] ;  /* 0x0013640001077983 */ /* 0x000ea20000300800 */
[----:B-----5:R-:W-:Y:S02]  /*15980*/  FMNMX R21, R14, R21, !PT ;  /* 0x000000150e157209 */ /* 0x020fe40007800000 */
[----:B------:R-:W-:Y:S01]  /*15990*/  FMNMX R13, R28, R13, !PT ;  /* 0x0000000d1c0d7209 */ /* 0x000fe20007800000 */
[----:B------:R-:W-:Y:S01]  /*159a0*/  FMUL R22, R22, c[0x0][0x188] ;  /* 0x0000620016167a20 */ /* 0x000fe20000400000 */
[----:B------:R-:W-:Y:S02]  /*159b0*/  FMNMX R21, R17, R21, !PT ;  /* 0x0000001511157209 */ /* 0x000fe40007800000 */
[----:B------:R-:W-:Y:S01]  /*159c0*/  FMNMX R15, R27, R15, !PT ;  /* 0x0000000f1b0f7209 */ /* 0x000fe20007800000 */
[----:B------:R-:W-:Y:S01]  /*159d0*/  FMUL R20, R20, c[0x0][0x188] ;  /* 0x0000620014147a20 */ /* 0x000fe20000400000 */
[----:B------:R-:W0:Y:S01]  /*159e0*/  SHFL.BFLY PT, R27, R13, 0x2, 0x1f ;  /* 0x0c401f000d1b7f89 */ /* 0x000e2200000e0000 */
[----:B------:R-:W-:-:S02]  /*159f0*/  FMNMX R21, R25, R21, !PT ;  /* 0x0000001519157209 */ /* 0x000fc40007800000 */
[----:B------:R-:W-:Y:S01]  /*15a00*/  FMNMX R15, R9, R15, !PT ;  /* 0x0000000f090f7209 */ /* 0x000fe20007800000 */
[----:B------:R-:W-:Y:S01]  /*15a10*/  FMUL R23, R23, c[0x0][0x188] ;  /* 0x0000620017177a20 */ /* 0x000fe20000400000 */
[----:B------:R-:W-:Y:S01]  /*15a20*/  FSEL R22, R22, -INF , !P4 ;  /* 0xff80000016167808 */ /* 0x000fe20006000000 */
[----:B---3--:R-:W-:Y:S01]  /*15a30*/  FMUL R4, R4, c[0x0][0x188] ;  /* 0x0000620004047a20 */ /* 0x008fe20000400000 */
[----:B------:R-:W-:Y:S01]  /*15a40*/  FMNMX R21, R29, R21, !PT ;  /* 0x000000151d157209 */ /* 0x000fe20007800000 */
[----:B------:R-:W3:Y:S01]  /*15a50*/  LDL.LU R17, [R1+0x90] ;  /* 0x0000900001117983 */ /* 0x000ee20000300800 */
[----:B------:R-:W-:Y:S02]  /*15a60*/  FMNMX R15, R24, R15, !PT ;  /* 0x0000000f180f7209 */ /* 0x000fe40007800000 */
[----:B------:R-:W-:Y:S01]  /*15a70*/  FSEL R14, R20, -INF , !P1 ;  /* 0xff800000140e7808 */ /* 0x000fe20004800000 */
[----:B------:R-:W-:Y:S01]  /*15a80*/  STL [R1+0x534], R22 ;  /* 0x0005341601007387 */ /* 0x000fe20000100800 */
[----:B----4-:R-:W-:Y:S01]  /*15a90*/  FMUL R6, R6, c[0x0][0x188] ;  /* 0x0000620006067a20 */ /* 0x010fe20000400000 */
[----:B------:R-:W-:-:S02]  /*15aa0*/  FSEL R28, R23, -INF , !P0 ;  /* 0xff800000171c7808 */ /* 0x000fc40004000000 */
[----:B------:R-:W4:Y:S01]  /*15ab0*/  LDL.LU R25, [R1+0x7c] ;  /* 0x00007c0001197983 */ /* 0x000f220000300800 */
[----:B------:R-:W-:Y:S02]  /*15ac0*/  FMNMX R21, R18, R21, !PT ;  /* 0x0000001512157209 */ /* 0x000fe40007800000 */
[----:B------:R-:W-:Y:S01]  /*15ad0*/  FMNMX R15, R19, R15, !PT ;  /* 0x0000000f130f7209 */ /* 0x000fe20007800000 */
[----:B------:R-:W5:Y:S01]  /*15ae0*/  LDL.LU R24, [R1+0x64] ;  /* 0x0000640001187983 */ /* 0x000f620000300800 */
[----:B------:R-:W-:Y:S01]  /*15af0*/  FSEL R18, R4, -INF , !P3 ;  /* 0xff80000004127808 */ /* 0x000fe20005800000 */
[----:B------:R-:W-:Y:S01]  /*15b00*/  FMUL R5, R5, c[0x0][0x188] ;  /* 0x0000620005057a20 */ /* 0x000fe20000400000 */
[----:B------:R-:W-:Y:S01]  /*15b10*/  FSEL R19, R6, -INF , !P5 ;  /* 0xff80000006137808 */ /* 0x000fe20006800000 */
[----:B------:R-:W5:Y:S01]  /*15b20*/  LDL.LU R29, [R1+0x44] ;  /* 0x00004400011d7983 */ /* 0x000f620000300800 */
[----:B------:R-:W-:-:S03]  /*15b30*/  FMNMX R4, R22, R15, !PT ;  /* 0x0000000f16047209 */ /* 0x000fc60007800000 */
[----:B------:R1:W-:Y:S01]  /*15b40*/  STL [R1+0x528], R14 ;  /* 0x0005280e01007387 */ /* 0x0003e20000100800 */
[----:B------:R-:W-:-:S03]  /*15b50*/  IMAD.MOV.U32 R15, RZ, RZ, R18 ;  /* 0x000000ffff0f7224 */ /* 0x000fc600078e0012 */
[----:B------:R-:W5:Y:S01]  /*15b60*/  LDL.LU R9, [R1+0x34] ;  /* 0x0000340001097983 */ /* 0x000f620000300800 */
[----:B------:R-:W-:-:S03]  /*15b70*/  FMNMX R6, R14, R21, !PT ;  /* 0x000000150e067209 */ /* 0x000fc60007800000 */
[----:B------:R-:W-:Y:S01]  /*15b80*/  STL [R1+0x538], R28 ;  /* 0x0005381c01007387 */ /* 0x000fe20000100800 */
[----:B------:R-:W-:-:S03]  /*15b90*/  FSEL R5, R5, -INF , !P6 ;  /* 0xff80000005057808 */ /* 0x000fc60007000000 */
[----:B------:R0:W-:Y:S01]  /*15ba0*/  STL [R1+0x52c], R18 ;  /* 0x00052c1201007387 */ /* 0x0001e20000100800 */
[----:B------:R-:W-:-:S03]  /*15bb0*/  FMNMX R4, R28, R4, !PT ;  /* 0x000000041c047209 */ /* 0x000fc60007800000 */
[----:B------:R-:W5:Y:S01]  /*15bc0*/  LDL.LU R23, [R1+0x24] ;  /* 0x0000240001177983 */ /* 0x000f620000300800 */
[----:B------:R-:W-:-:S03]  /*15bd0*/  FMNMX R6, R15, R6, !PT ;  /* 0x000000060f067209 */ /* 0x000fc60007800000 */
[----:B------:R-:W-:Y:S04]  /*15be0*/  STL [R1+0x53c], R19 ;  /* 0x00053c1301007387 */ /* 0x000fe80000100800 */
[----:B------:R-:W5:Y:S04]  /*15bf0*/  LDL.LU R21, [R1+0x3c] ;  /* 0x00003c0001157983 */ /* 0x000f680000300800 */
[----:B-1----:R-:W5:Y:S04]  /*15c00*/  LDL.LU R14, [R1+0x1c] ;  /* 0x00001c00010e7983 */ /* 0x002f680000300800 */
[----:B0-----:R-:W5:Y:S04]  /*15c10*/  LDL.LU R18, [R1+0x18] ;  /* 0x0000180001127983 */ /* 0x001f680000300800 */
[----:B------:R-:W5:Y:S04]  /*15c20*/  LDL.LU R22, [R1+0x14] ;  /* 0x0000140001167983 */ /* 0x000f680000300800 */
[----:B------:R-:W5:Y:S04]  /*15c30*/  LDL.LU R28, [R1+0x1360] ;  /* 0x00136000011c7983 */ /* 0x000f680000300800 */
[----:B------:R0:W-:Y:S01]  /*15c40*/  STL [R1+0x530], R5 ;  /* 0x0005300501007387 */ /* 0x0001e20000100800 */
[----:B--2---:R-:W-:-:S05]  /*15c50*/  FMUL R7, R7, c[0x0][0x188] ;  /* 0x0000620007077a20 */ /* 0x004fca0000400000 */
[----:B------:R-:W-:Y:S02]  /*15c60*/  FSEL R20, R7, -INF , !P2 ;  /* 0xff80000007147808 */ /* 0x000fe40005000000 */
[----:B------:R-:W-:Y:S02]  /*15c70*/  FMNMX R7, R19, R4, !PT ;  /* 0x0000000413077209 */ /* 0x000fe40007800000 */
[----:B------:R-:W-:Y:S01]  /*15c80*/  FMNMX R4, R5, R6, !PT ;  /* 0x0000000605047209 */ /* 0x000fe20007800000 */
[----:B------:R-:W-:Y:S01]  /*15c90*/  STL [R1+0x540], R20 ;  /* 0x0005401401007387 */ /* 0x000fe20000100800 */
[----:B0-----:R-:W-:-:S03]  /*15ca0*/  FMNMX R5, R13, R27, !PT ;  /* 0x0000001b0d057209 */ /* 0x001fc60007800000 */
[----:B------:R-:W2:Y:S04]  /*15cb0*/  LDL.LU R19, [R1+0x410] ;  /* 0x0004100001137983 */ /* 0x000ea80000300800 */
[----:B------:R-:W2:Y:S04]  /*15cc0*/  LDL.LU R27, [R1+0x2c] ;  /* 0x00002c00011b7983 */ /* 0x000ea80000300800 */
[----:B------:R-:W0:Y:S04]  /*15cd0*/  SHFL.BFLY PT, R15, R0, 0x1, 0x1f ;  /* 0x0c201f00000f7f89 */ /* 0x000e2800000e0000 */
[----:B---3--:R1:W-:Y:S04]  /*15ce0*/  STS.U16 [R16+0x9500], R17 ;  /* 0x0095001110007388 */ /* 0x0083e80000000400 */
[----:B----4-:R3:W-:Y:S04]  /*15cf0*/  STS.U16 [R16+0x9900], R25 ;  /* 0x0099001910007388 */ /* 0x0107e80000000400 */
[----:B-----5:R-:W-:Y:S04]  /*15d00*/  STS.U16 [R16+0x9d00], R24 ;  /* 0x009d001810007388 */ /* 0x020fe80000000400 */
[----:B-1----:R-:W4:Y:S04]  /*15d10*/  LDL.LU R17, [R1+0x135c] ;  /* 0x00135c0001117983 */ /* 0x002f280000300800 */
[----:B---3--:R-:W3:Y:S04]  /*15d20*/  LDL.LU R25, [R1+0x1358] ;  /* 0x0013580001197983 */ /* 0x008ee80000300800 */
[----:B------:R1:W-:Y:S01]  /*15d30*/  STS.U16 [R16+0xa100], R29 ;  /* 0x00a1001d10007388 */ /* 0x0003e20000000400 */
[----:B0-----:R-:W-:-:S03]  /*15d40*/  FMNMX R0, R0, R15, !PT ;  /* 0x0000000f00007209 */ /* 0x001fc60007800000 */
[----:B-1----:R-:W5:Y:S04]  /*15d50*/  LDL.LU R29, [R1+0xe0] ;  /* 0x0000e000011d7983 */ /* 0x002f680000300800 */
[----:B------:R-:W3:Y:S04]  /*15d60*/  LDL R24, [R1+0x9a4] ;  /* 0x0009a40001187983 */ /* 0x000ee80000100800 */
[----:B------:R0:W-:Y:S04]  /*15d70*/  STS.U16 [R16+0xa500], R21 ;  /* 0x00a5001510007388 */ /* 0x0001e80000000400 */
[----:B------:R1:W-:Y:S04]  /*15d80*/  STS.U16 [R16+0xa900], R9 ;  /* 0x00a9000910007388 */ /* 0x0003e80000000400 */
[----:B0-----:R-:W3:Y:S04]  /*15d90*/  LDL.LU R21, [R1+0x98] ;  /* 0x0000980001157983 */ /* 0x001ee80000300800 */
[----:B-1----:R-:W3:Y:S04]  /*15da0*/  LDL.LU R9, [R1+0x1354] ;  /* 0x0013540001097983 */ /* 0x002ee80000300800 */
[----:B--2---:R0:W-:Y:S04]  /*15db0*/  STS.U16 [R16+0xad00], R27 ;  /* 0x00ad001b10007388 */ /* 0x0041e80000000400 */
[----:B0-----:R-:W2:Y:S04]  /*15dc0*/  LDL.LU R16, [R1+0x1350] ;  /* 0x0013500001107983 */ /* 0x001ea80000300800 */
[----:B------:R-:W2:Y:S04]  /*15dd0*/  LDL.LU R27, [R1+0x4c] ;  /* 0x00004c00011b7983 */ /* 0x000ea80000300800 */
[----:B------:R-:W2:Y:S01]  /*15de0*/  LDL R15, [R1+0x9a8] ;  /* 0x0009a800010f7983 */ /* 0x000ea20000100800 */
[----:B------:R-:W-:-:S03]  /*15df0*/  FMNMX R7, R20, R7, !PT ;  /* 0x0000000714077209 */ /* 0x000fc60007800000 */
[----:B------:R-:W0:Y:S04]  /*15e00*/  SHFL.BFLY PT, R20, R4, 0x2, 0x1f ;  /* 0x0c401f0004147f89 */ /* 0x000e2800000e0000 */
[----:B------:R-:W1:Y:S04]  /*15e10*/  SHFL.BFLY PT, R13, R7, 0x2, 0x1f ;  /* 0x0c401f00070d7f89 */ /* 0x000e6800000e0000 */
[----:B------:R-:W0:Y:S04]  /*15e20*/  SHFL.BFLY PT, R6, R5, 0x1, 0x1f ;  /* 0x0c201f0005067f89 */ /* 0x000e2800000e0000 */
[----:B--2---:R2:W-:Y:S04]  /*15e30*/  STS.U16 [R15+0xb100], R23 ;  /* 0x00b100170f007388 */ /* 0x0045e80000000400 */
[----:B------:R0:W-:Y:S04]  /*15e40*/  STS.U16 [R15+0xb500], R14 ;  /* 0x00b5000e0f007388 */ /* 0x0001e80000000400 */
[----:B------:R1:W-:Y:S04]  /*15e50*/  STS.U16 [R15+0xb900], R18 ;  /* 0x00b900120f007388 */ /* 0x0003e80000000400 */
[----:B--2---:R-:W2:Y:S04]  /*15e60*/  LDL.LU R23, [R1+0x30] ;  /* 0x0000300001177983 */ /* 0x004ea80000300800 */
[----:B0-----:R-:W2:Y:S01]  /*15e70*/  LDL.LU R14, [R1+0x10] ;  /* 0x00001000010e7983 */ /* 0x001ea20000300800 */
[----:B-1----:R-:W-:-:S03]  /*15e80*/  FMNMX R18, R0, R19, !PT ;  /* 0x0000001300127209 */ /* 0x002fc60007800000 */
[----:B------:R0:W-:Y:S01]  /*15e90*/  STS.U16 [R15+0xbd00], R22 ;  /* 0x00bd00160f007388 */ /* 0x0001e20000000400 */
[----:B------:R-:W-:Y:S02]  /*15ea0*/  FMNMX R0, R4, R20, !PT ;  /* 0x0000001404007209 */ /* 0x000fe40007800000 */
[----:B------:R-:W-:Y:S01]  /*15eb0*/  FMNMX R4, R7, R13, !PT ;  /* 0x0000000d07047209 */ /* 0x000fe20007800000 */
[----:B0-----:R-:W2:Y:S01]  /*15ec0*/  LDL.LU R22, [R1+0x4] ;  /* 0x0000040001167983 */ /* 0x001ea20000300800 */
[----:B---3--:R-:W-:-:S03]  /*15ed0*/  FADD R15, R25, -R18 ;  /* 0x80000012190f7221 */ /* 0x008fc60000000000 */
[----:B------:R-:W3:Y:S04]  /*15ee0*/  LDL.LU R20, [R1+0x68] ;  /* 0x0000680001147983 */ /* 0x000ee80000300800 */
[----:B------:R-:W-:Y:S04]  /*15ef0*/  STL [R1+0x35c], R18 ;  /* 0x00035c1201007387 */ /* 0x000fe80000100800 */
[----:B------:R-:W2:Y:S04]  /*15f00*/  LDL.LU R25, [R1+0x8c] ;  /* 0x00008c0001197983 */ /* 0x000ea80000300800 */
[----:B------:R-:W2:Y:S04]  /*15f10*/  LDL.LU R7, [R1+0x114] ;  /* 0x0001140001077983 */ /* 0x000ea80000300800 */
[----:B------:R-:W3:Y:S01]  /*15f20*/  LDL.LU R13, [R1+0xf8] ;  /* 0x0000f800010d7983 */ /* 0x000ee20000300800 */
[----:B------:R-:W-:Y:S01]  /*15f30*/  FMNMX R6, R5, R6, !PT ;  /* 0x0000000605067209 */ /* 0x000fe20007800000 */
[----:B------:R-:W-:-:S02]  /*15f40*/  FMUL R5, R15, 1.4426950216293334961 ;  /* 0x3fb8aa3b0f057820 */ /* 0x000fc40000400000 */
[----:B------:R-:W4:Y:S04]  /*15f50*/  LDL.LU R15, [R1+0xb0] ;  /* 0x0000b000010f7983 */ /* 0x000f280000300800 */
[----:B--2---:R0:W-:Y:S04]  /*15f60*/  STS.U16 [R24+0x8200], R7 ;  /* 0x0082000718007388 */ /* 0x0041e80000000400 */
[----:B---3--:R1:W-:Y:S01]  /*15f70*/  STS.U16 [R24+0x8600], R13 ;  /* 0x0086000d18007388 */ /* 0x0083e20000000400 */
[----:B0-----:R-:W-:-:S03]  /*15f80*/  FADD R7, R9, -R18 ;  /* 0x8000001209077221 */ /* 0x001fc60000000000 */
[----:B------:R-:W2:Y:S01]  /*15f90*/  LDL.LU R9, [R1+0xc0] ;  /* 0x0000c00001097983 */ /* 0x000ea20000300800 */
[----:B-1----:R0:W1:Y:S03]  /*15fa0*/  MUFU.EX2 R13, R5 ;  /* 0x00000005000d7308 */ /* 0x0020660000000800 */
[----:B0-----:R-:W3:Y:S01]  /*15fb0*/  LDL.LU R5, [R1+0xc8] ;  /* 0x0000c80001057983 */ /* 0x001ee20000300800 */
[----:B------:R-:W-:-:S03]  /*15fc0*/  FMUL R7, R7, 1.4426950216293334961 ;  /* 0x3fb8aa3b07077820 */ /* 0x000fc60000400000 */
[----:B-----5:R0:W-:Y:S04]  /*15fd0*/  STS.U16 [R24+0x8a00], R29 ;  /* 0x008a001d18007388 */ /* 0x0201e80000000400 */
[----:B0-----:R-:W5:Y:S04]  /*15fe0*/  LDL.LU R29, [R1+0x134c] ;  /* 0x00134c00011d7983 */ /* 0x001f680000300800 */
[----:B-1----:R-:W-:Y:S04]  /*15ff0*/  STL [R1+0x524], R13 ;  /* 0x0005240d01007387 */ /* 0x002fe80000100800 */
[----:B---3--:R-:W-:Y:S04]  /*16000*/  STS.U16 [R24+0x8e00], R5 ;  /* 0x008e000518007388 */ /* 0x008fe80000000400 */
[----:B--2---:R-:W-:Y:S04]  /*16010*/  STS.U16 [R24+0x9200], R9 ;  /* 0x0092000918007388 */ /* 0x004fe80000000400 */
[----:B----4-:R-:W-:Y:S04]  /*16020*/  STS.U16 [R24+0x9600], R15 ;  /* 0x0096000f18007388 */ /* 0x010fe80000000400 */
[----:B------:R0:W-:Y:S02]  /*16030*/  STS.U16 [R24+0x9a00], R21 ;  /* 0x009a001518007388 */ /* 0x0001e40000000400 */
[----:B0-----:R0:W1:Y:S01]  /*16040*/  MUFU.EX2 R21, R7 ;  /* 0x0000000700157308 */ /* 0x0010620000000800 */
[----:B------:R-:W-:Y:S01]  /*16050*/  FADD R5, R17, -R18 ;  /* 0x8000001211057221 */ /* 0x000fe20000000000 */
[----:B------:R-:W-:Y:S03]  /*16060*/  STS.U16 [R24+0x9e00], R25 ;  /* 0x009e001918007388 */ /* 0x000fe60000000400 */
[----:B------:R-:W-:-:S02]  /*16070*/  FMUL R5, R5, 1.4426950216293334961 ;  /* 0x3fb8aa3b05057820 */ /* 0x000fc40000400000 */
[----:B0-----:R-:W-:Y:S01]  /*16080*/  FADD R7, R28, -R18 ;  /* 0x800000121c077221 */ /* 0x001fe20000000000 */
[----:B------:R-:W-:Y:S04]  /*16090*/  STS.U16 [R24+0xa200], R20 ;  /* 0x00a2001418007388 */ /* 0x000fe80000000400 */
[----:B-1----:R-:W-:Y:S04]  /*160a0*/  STL [R1+0x520], R21 ;  /* 0x0005201501007387 */ /* 0x002fe80000100800 */
[----:B------:R-:W2:Y:S04]  /*160b0*/  LDL.LU R15, [R1+0x414] ;  /* 0x00041400010f7983 */ /* 0x000ea80000300800 */
[----:B------:R-:W3:Y:S04]  /*160c0*/  LDL.LU R28, [R1+0x1348] ;  /* 0x00134800011c7983 */ /* 0x000ee80000300800 */
[----:B------:R-:W-:Y:S04]  /*160d0*/  STS.U16 [R24+0xa600], R27 ;  /* 0x00a6001b18007388 */ /* 0x000fe80000000400 */
[----:B------:R-:W-:Y:S04]  /*160e0*/  STS.U16 [R24+0xaa00], R23 ;  /* 0x00aa001718007388 */ /* 0x000fe80000000400 */
[----:B------:R0:W-:Y:S02]  /*160f0*/  STS.U16 [R24+0xae00], R14 ;  /* 0x00ae000e18007388 */ /* 0x0001e40000000400 */
[----:B0-----:R0:W1:Y:S02]  /*16100*/  MUFU.EX2 R14, R5 ;  /* 0x00000005000e7308 */ /* 0x0010640000000800 */
[----:B0-----:R-:W4:Y:S04]  /*16110*/  LDL.LU R5, [R1+0x10c] ;  /* 0x00010c0001057983 */ /* 0x001f280000300800 */
[----:B------:R-:W0:Y:S01]  /*16120*/  S2R R27, SR_TID.X ;  /* 0x00000000001b7919 */ /* 0x000e220000002100 */
[----:B------:R-:W-:-:S03]  /*16130*/  FMUL R7, R7, 1.4426950216293334961 ;  /* 0x3fb8aa3b07077820 */ /* 0x000fc60000400000 */
[----:B------:R0:W-:Y:S03]  /*16140*/  STS.U16 [R24+0xb200], R22 ;  /* 0x00b2001618007388 */ /* 0x0001e60000000400 */
[----:B------:R-:W0:Y:S01]  /*16150*/  MUFU.EX2 R7, R7 ;  /* 0x0000000700077308 */ /* 0x000e220000000800 */
[----:B------:R-:W2:Y:S04]  /*16160*/  LDL.LU R20, [R1+0xcc] ;  /* 0x0000cc0001147983 */ /* 0x000ea80000300800 */
[----:B------:R-:W2:Y:S04]  /*16170*/  LDL.LU R17, [R1+0x20] ;  /* 0x0000200001117983 */ /* 0x000ea80000300800 */
[----:B------:R-:W2:Y:S04]  /*16180*/  LDL.LU R9, [R1+0x8] ;  /* 0x0000080001097983 */ /* 0x000ea80000300800 */
[----:B------:R-:W2:Y:S01]  /*16190*/  LDL.LU R25, [R1] ;  /* 0x0000000001197983 */ /* 0x000ea20000300800 */
[----:B0-----:R-:W-:-:S02]  /*161a0*/  LOP3.LUT R23, R27, 0x3f, RZ, 0xc0, !PT ;  /* 0x0000003f1b177812 */ /* 0x001fc400078ec0ff */
[----:B------:R-:W-:Y:S02]  /*161b0*/  LOP3.LUT P0, RZ, R27, 0x40, RZ, 0xc0, !PT ;  /* 0x000000401bff7812 */ /* 0x000fe4000780c0ff */
[----:B------:R-:W-:Y:S02]  /*161c0*/  SHF.L.U32 R23, R23, 0x1, RZ ;  /* 0x0000000117177819 */ /* 0x000fe400000006ff */
[----:B------:R-:W-:Y:S01]  /*161d0*/  SEL R22, RZ, 0x90, !P0 ;  /* 0x00000090ff167807 */ /* 0x000fe20004000000 */
[----:B-----5:R0:W-:Y:S03]  /*161e0*/  STS.U16 [R24+0xb600], R29 ;  /* 0x00b6001d18007388 */ /* 0x0201e60000000400 */
[----:B------:R-:W-:Y:S01]  /*161f0*/  LOP3.LUT R22, R22, R23, RZ, 0x3c, !PT ;  /* 0x0000001716167212 */ /* 0x000fe200078e3cff */
[----:B0-----:R-:W5:Y:S03]  /*16200*/  LDL.LU R29, [R1+0x60] ;  /* 0x00006000011d7983 */ /* 0x001f660000300800 */
[----:B------:R-:W-:Y:S01]  /*16210*/  LOP3.LUT R22, R22, 0x60, RZ, 0x3c, !PT ;  /* 0x0000006016167812 */ /* 0x000fe200078e3cff */
[----:B---3--:R0:W-:Y:S04]  /*16220*/  STS.U16 [R24+0xba00], R28 ;  /* 0x00ba001c18007388 */ /* 0x0081e80000000400 */
[----:B0-----:R-:W3:Y:S04]  /*16230*/  LDL.LU R28, [R1+0x104] ;  /* 0x00010400011c7983 */ /* 0x001ee80000300800 */
[----:B-1----:R-:W-:Y:S04]  /*16240*/  STL [R1+0x51c], R14 ;  /* 0x00051c0e01007387 */ /* 0x002fe80000100800 */
[----:B------:R0:W-:Y:S04]  /*16250*/  STL [R1+0x1338], R14 ;  /* 0x0013380e01007387 */ /* 0x0001e80000100800 */
[----:B------:R-:W-:Y:S04]  /*16260*/  STS.U16 [R24+0xbe00], R16 ;  /* 0x00be001018007388 */ /* 0x000fe80000000400 */
[----:B0-----:R-:W5:Y:S04]  /*16270*/  LDL.LU R14, [R1+0x84] ;  /* 0x00008400010e7983 */ /* 0x001f680000300800 */
[----:B------:R-:W5:Y:S04]  /*16280*/  LDL.LU R23, [R1+0xac] ;  /* 0x0000ac0001177983 */ /* 0x000f680000300800 */
[----:B------:R0:W-:Y:S04]  /*16290*/  STL.64 [R1+0x1330], R12 ;  /* 0x0013300c01007387 */ /* 0x0001e80000100a00 */
[----:B----4-:R1:W-:Y:S04]  /*162a0*/  STS.U16 [R22+0x8300], R5 ;  /* 0x0083000516007388 */ /* 0x0103e80000000400 */
[----:B0-----:R-:W4:Y:S01]  /*162b0*/  LDL.LU R12, [R1+0xc4] ;  /* 0x0000c400010c7983 */ /* 0x001f220000300800 */
[----:B-1----:R-:W-:-:S03]  /*162c0*/  FADD R5, -R18, R19 ;  /* 0x0000001312057221 */ /* 0x002fc60000000100 */
[----:B------:R-:W4:Y:S04]  /*162d0*/  LDL.LU R13, [R1+0xb8] ;  /* 0x0000b800010d7983 */ /* 0x000f280000300800 */
[----:B------:R-:W4:Y:S04]  /*162e0*/  LDL.LU R24, [R1+0x1344] ;  /* 0x0013440001187983 */ /* 0x000f280000300800 */
[----:B------:R-:W4:Y:S04]  /*162f0*/  LDL.LU R16, [R1+0xdc] ;  /* 0x0000dc0001107983 */ /* 0x000f280000300800 */
[----:B------:R-:W4:Y:S04]  /*16300*/  LDL.LU R19, [R1+0x1340] ;  /* 0x0013400001137983 */ /* 0x000f280000300800 */
[----:B------:R-:W4:Y:S04]  /*16310*/  LDL.LU R18, [R1+0x133c] ;  /* 0x00133c0001127983 */ /* 0x000f280000300800 */
[----:B------:R0:W-:Y:S04]  /*16320*/  STL [R1+0x518], R7 ;  /* 0x0005180701007387 */ /* 0x0001e80000100800 */
[----:B0-----:R-:W4:Y:S01]  /*16330*/  LDL.LU R7, [R1+0xe4] ;  /* 0x0000e40001077983 */ /* 0x001f220000300800 */
[----:B------:R-:W-:-:S03]  /*16340*/  FMUL R5, R5, 1.4426950216293334961 ;  /* 0x3fb8aa3b05057820 */ /* 0x000fc60000400000 */
[----:B---3--:R2:W-:Y:S02]  /*16350*/  STS.U16 [R22+0x8700], R28 ;  /* 0x0087001c16007388 */ /* 0x0085e40000000400 */
[----:B--2---:R-:W-:-:S05]  /*16360*/  FMNMX R28, R6, R15, !PT ;  /* 0x0000000f061c7209 */ /* 0x004fca0007800000 */
[--C-:B------:R-:W-:Y:S01]  /*16370*/  FADD R11, R11, -R28.reuse ;  /* 0x8000001c0b0b7221 */ /* 0x100fe20000000000 */
[----:B------:R-:W-:Y:S04]  /*16380*/  STL [R1+0x358], R28 ;  /* 0x0003581c01007387 */ /* 0x000fe80000100800 */
[----:B----4-:R0:W-:Y:S02]  /*16390*/  STS.U16 [R22+0x8b00], R7 ;  /* 0x008b000716007388 */ /* 0x0101e40000000400 */
[----:B0-----:R-:W-:Y:S02]  /*163a0*/  FADD R7, R10, -R28 ;  /* 0x8000001c0a077221 */ /* 0x001fe40000000000 */
[----:B------:R-:W-:Y:S02]  /*163b0*/  STS.U16 [R22+0x8f00], R16 ;  /* 0x008f001016007388 */ /* 0x000fe40000000400 */
[----:B------:R-:W-:-:S02]  /*163c0*/  FMUL R7, R7, 1.4426950216293334961 ;  /* 0x3fb8aa3b07077820 */ /* 0x000fc40000400000 */
[----:B------:R0:W-:Y:S04]  /*163d0*/  STS.U16 [R22+0x9300], R20 ;  /* 0x0093001416007388 */ /* 0x0001e80000000400 */
[----:B------:R-:W-:Y:S01]  /*163e0*/  MUFU.EX2 R7, R7 ;  /* 0x0000000700077308 */ /* 0x000fe20000000800 */
[----:B------:R-:W-:Y:S07]  /*163f0*/  STS.U16 [R22+0x9700], R12 ;  /* 0x0097000c16007388 */ /* 0x000fee0000000400 */
[----:B0-----:R-:W0:Y:S01]  /*16400*/  MUFU.EX2 R20, R5 ;  /* 0x0000000500147308 */ /* 0x001e220000000800 */
[----:B------:R-:W-:Y:S04]  /*16410*/  STS.U16 [R22+0x9b00], R13 ;  /* 0x009b000d16007388 */ /* 0x000fe80000000400 */
[----:B-----5:R-:W-:Y:S04]  /*16420*/  STS.U16 [R22+0x9f00], R23 ;  /* 0x009f001716007388 */ /* 0x020fe80000000400 */
[----:B------:R-:W-:Y:S04]  /*16430*/  STS.U16 [R22+0xa300], R14 ;  /* 0x00a3000e16007388 */ /* 0x000fe80000000400 */
[----:B------:R-:W-:Y:S04]  /*16440*/  STS.U16 [R22+0xa700], R29 ;  /* 0x00a7001d16007388 */ /* 0x000fe80000000400 */
[----:B------:R-:W-:Y:S04]  /*16450*/  STS.U16 [R22+0xab00], R17 ;  /* 0x00ab001116007388 */ /* 0x000fe80000000400 */
[----:B------:R-:W-:Y:S04]  /*16460*/  STS.U16 [R22+0xaf00], R9 ;  /* 0x00af000916007388 */ /* 0x000fe80000000400 */
[----:B------:R1:W-:Y:S04]  /*16470*/  STS.U16 [R22+0xb300], R25 ;  /* 0x00b3001916007388 */ /* 0x0003e80000000400 */
[----:B------:R-:W-:Y:S04]  /*16480*/  STS.U16 [R22+0xb700], R18 ;  /* 0x00b7001216007388 */ /* 0x000fe80000000400 */
[----:B------:R-:W-:Y:S04]  /*16490*/  STS.U16 [R22+0xbb00], R19 ;  /* 0x00bb001316007388 */ /* 0x000fe80000000400 */
[----:B------:R-:W-:Y:S04]  /*164a0*/  STS.U16 [R22+0xbf00], R24 ;  /* 0x00bf001816007388 */ /* 0x000fe80000000400 */
[----:B0-----:R-:W-:Y:S04]  /*164b0*/  STL [R1+0x41c], R20 ;  /* 0x00041c1401007387 */ /* 0x001fe80000100800 */
[----:B------:R0:W-:Y:S01]  /*164c0*/  STL [R1+0x514], R7 ;  /* 0x0005140701007387 */ /* 0x0001e20000100800 */
[----:B-1----:R-:W-:Y:S01]  /*164d0*/  LOP3.LUT R25, R27, 0x7, RZ, 0xc0, !PT ;  /* 0x000000071b197812 */ /* 0x002fe200078ec0ff */
[----:B0-----:R-:W-:-:S02]  /*164e0*/  FMUL R7, R11, 1.4426950216293334961 ;  /* 0x3fb8aa3b0b077820 */ /* 0x001fc40000400000 */
[----:B------:R-:W2:Y:S04]  /*164f0*/  LDL.LU R17, [R1+0x118] ;  /* 0x0001180001117983 */ /* 0x000ea80000300800 */
[----:B------:R-:W0:Y:S01]  /*16500*/  MUFU.EX2 R7, R7 ;  /* 0x0000000700077308 */ /* 0x000e220000000800 */
[----:B------:R-:W-:Y:S02]  /*16510*/  IMAD.SHL.U32 R27, R27, 0x2, RZ ;  /* 0x000000021b1b7824 */ /* 0x000fe400078e00ff */
[----:B------:R-:W-:-:S05]  /*16520*/  IMAD R10, R25, 0x90, RZ ;  /* 0x00000090190a7824 */ /* 0x000fca00078e02ff */
[----:B------:R-:W-:Y:S01]  /*16530*/  LOP3.LUT R10, R10, 0x30, R27, 0x78, !PT ;  /* 0x000000300a0a7812 */ /* 0x000fe200078e781b */
[----:B------:R-:W-:Y:S01]  /*16540*/  FADD R9, R26, -R28 ;  /* 0x8000001c1a097221 */ /* 0x000fe20000000000 */
[----:B------:R-:W-:Y:S06]  /*16550*/  BAR.SYNC.DEFER_BLOCKING 0x0 ;  /* 0x0000000000007b1d */ /* 0x000fec0000010000 */
[----:B0-----:R0:W-:Y:S02]  /*16560*/  STL [R1+0x510], R7 ;  /* 0x0005100701007387 */ /* 0x0011e40000100800 */
[----:B0-----:R-:W-:-:S02]  /*16570*/  FADD R7, -R28, R15 ;  /* 0x0000000f1c077221 */ /* 0x001fc40000000100 */
[----:B------:R-:W0:Y:S04]  /*16580*/  LDSM.16.M88.4 R24, [R10+0x8000] ;  /* 0x008000000a18783b */ /* 0x000e280000000200 */
[----:B------:R-:W1:Y:S04]  /*16590*/  LDSM.16.M88.4 R12, [R10+0x8400] ;  /* 0x008400000a0c783b */ /* 0x000e680000000200 */
[----:B0-----:R-:W-:Y:S04]  /*165a0*/  STL.64 [R1+0x1c0], R24 ;  /* 0x0001c01801007387 */ /* 0x001fe80000100a00 */
[----:B------:R-:W-:Y:S01]  /*165b0*/  STL.64 [R1+0x1c8], R26 ;  /* 0x0001c81a01007387 */ /* 0x000fe20000100a00 */
[----:B-1----:R-:W-:-:S03]  /*165c0*/  MOV R22, R12 ;  /* 0x0000000c00167202 */ /* 0x002fc60000000f00 */
[----:B------:R-:W-:Y:S04]  /*165d0*/  STL.64 [R1+0x1a0], R12 ;  /* 0x0001a00c01007387 */ /* 0x000fe80000100a00 */
[----:B------:R0:W-:Y:S02]  /*165e0*/  STL.64 [R1+0x1a8], R14 ;  /* 0x0001a80e01007387 */ /* 0x0001e40000100a00 */
[----:B0-----:R-:W-:Y:S02]  /*165f0*/  IMAD.MOV.U32 R15, RZ, RZ, R13 ;  /* 0x000000ffff0f7224 */ /* 0x001fe400078e000d */
[----:B------:R-:W3:Y:S04]  /*16600*/  LDL.LU R14, [R1+0x1338] ;  /* 0x00133800010e7983 */ /* 0x000ee80000300800 */
[----:B------:R-:W4:Y:S01]  /*16610*/  LDL.LU.64 R12, [R1+0x1330] ;  /* 0x00133000010c7983 */ /* 0x000f220000300a00 */
[----:B------:R-:W-:-:S04]  /*16620*/  FMUL R9, R9, 1.4426950216293334961 ;  /* 0x3fb8aa3b09097820 */ /* 0x000fc80000400000 */
[----:B------:R0:W1:Y:S01]  /*16630*/  MUFU.EX2 R26, R9 ;  /* 0x00000009001a7308 */ /* 0x0000620000000800 */
[----:B------:R-:W5:Y:S02]  /*16640*/  SHFL.BFLY PT, R6, R4, 0x1, 0x1f ;  /* 0x0c201f0004067f89 */ /* 0x000f6400000e0000 */
[----:B-----5:R-:W-:Y:S01]  /*16650*/  FMNMX R4, R4, R6, !PT ;  /* 0x0000000604047209 */ /* 0x020fe20007800000 */
[----:B------:R-:W-:-:S04]  /*16660*/  FMUL R6, R7, 1.4426950216293334961 ;  /* 0x3fb8aa3b07067820 */ /* 0x000fc80000400000 */
[----:B------:R5:W0:Y:S01]  /*16670*/  MUFU.EX2 R18, R6 ;  /* 0x0000000600127308 */ /* 0x000a220000000800 */
[----:B---3--:R-:W-:Y:S04]  /*16680*/  STL.64 [R1+0x1328], R14 ;  /* 0x0013280e01007387 */ /* 0x008fe80000100a00 */
[----:B----4-:R-:W-:Y:S04]  /*16690*/  STL.64 [R1+0x1320], R12 ;  /* 0x0013200c01007387 */ /* 0x010fe80000100a00 */
[----:B0-----:R-:W3:Y:S04]  /*166a0*/  LDL R9, [R1+0x458] ;  /* 0x0004580001097983 */ /* 0x001ee80000100800 */
[----:B------:R-:W4:Y:S04]  /*166b0*/  LDL.LU R25, [R1+0x11c] ;  /* 0x00011c0001197983 */ /* 0x000f280000300800 */
[----:B------:R-:W4:Y:S04]  /*166c0*/  LDL.LU R16, [R1+0x454] ;  /* 0x0004540001107983 */ /* 0x000f280000300800 */
[----:B------:R-:W0:Y:S04]  /*166d0*/  LDSM.16.M88.4 R12, [R10+0x8800] ;  /* 0x008800000a0c783b */ /* 0x000e280000000200 */
[----:B-1----:R-:W-:Y:S04]  /*166e0*/  STL [R1+0x50c], R26 ;  /* 0x00050c1a01007387 */ /* 0x002fe80000100800 */
[----:B0-----:R-:W-:Y:S01]  /*166f0*/  STL.64 [R1+0x190], R12 ;  /* 0x0001900c01007387 */ /* 0x001fe20000100a00 */
[----:B------:R-:W-:Y:S01]  /*16700*/  MOV R24, R12 ;  /* 0x0000000c00187202 */ /* 0x000fe20000000f00 */
[----:B------:R-:W-:-:S02]  /*16710*/  IMAD.MOV.U32 R23, RZ, RZ, R13 ;  /* 0x000000ffff177224 */ /* 0x000fc400078e000d */
[----:B------:R-:W-:Y:S04]  /*16720*/  STL.64 [R1+0x198], R14 ;  /* 0x0001980e01007387 */ /* 0x000fe80000100a00 */
[----:B------:R-:W0:Y:S04]  /*16730*/  LDSM.16.M88.4 R12, [R10+0x8c00] ;  /* 0x008c00000a0c783b */ /* 0x000e280000000200 */
[----:B0-----:R-:W-:Y:S01]  /*16740*/  STL.64 [R1+0x180], R12 ;  /* 0x0001800c01007387 */ /* 0x001fe20000100a00 */
[----:B------:R-:W-:-:S03]  /*16750*/  MOV R27, R13 ;  /* 0x0000000d001b7202 */ /* 0x000fc60000000f00 */
[----:B------:R-:W-:Y:S04]  /*16760*/  STL.64 [R1+0x188], R14 ;  /* 0x0001880e01007387 */ /* 0x000fe80000100a00 */
[----:B------:R-:W0:Y:S04]  /*16770*/  LDSM.16.M88.4 R12, [R10+0x9000] ;  /* 0x009000000a0c783b */ /* 0x000e280000000200 */
[----:B------:R1:W-:Y:S04]  /*16780*/  STL [R1+0x1308], R27 ;  /* 0x0013081b01007387 */ /* 0x0003e80000100800 */
[----:B------:R-:W-:Y:S04]  /*16790*/  STL [R1+0x1304], R24 ;  /* 0x0013041801007387 */ /* 0x000fe80000100800 */
[----:B-----5:R-:W5:Y:S04]  /*167a0*/  LDL R6, [R1+0x510] ;  /* 0x0005100001067983 */ /* 0x020f680000100800 */
[----:B-1----:R-:W5:Y:S04]  /*167b0*/  LDL R27, [R1+0x514] ;  /* 0x00051400011b7983 */ /* 0x002f680000100800 */
[----:B0-----:R-:W-:Y:S04]  /*167c0*/  STL.64 [R1+0x170], R12 ;  /* 0x0001700c01007387 */ /* 0x001fe80000100a00 */
[----:B------:R-:W-:Y:S04]  /*167d0*/  STL.64 [R1+0x178], R14 ;  /* 0x0001780e01007387 */ /* 0x000fe80000100a00 */
[----:B------:R-:W0:Y:S04]  /*167e0*/  LDSM.16.M88.4 R12, [R10+0x9400] ;  /* 0x009400000a0c783b */ /* 0x000e280000000200 */
[----:B------:R-:W5:Y:S04]  /*167f0*/  LDL R19, [R1+0x518] ;  /* 0x0005180001137983 */ /* 0x000f680000100800 */
[----:B------:R-:W-:Y:S04]  /*16800*/  STL [R1+0x418], R18 ;  /* 0x0004181201007387 */ /* 0x000fe80000100800 */
[----:B------:R-:W1:Y:S04]  /*16810*/  SHFL.BFLY PT, R5, R0, 0x1, 0x1f ;  /* 0x0c201f0000057f89 */ /* 0x000e6800000e0000 */
[----:B0-----:R-:W-:Y:S04]  /*16820*/  STL.64 [R1+0x160], R12 ;  /* 0x0001600c01007387 */ /* 0x001fe80000100a00 */
[----:B------:R-:W-:Y:S04]  /*16830*/  STL.64 [R1+0x168], R14 ;  /* 0x0001680e01007387 */ /* 0x000fe80000100a00 */
[----:B------:R-:W0:Y:S01]  /*16840*/  LDSM.16.M88.4 R12, [R10+0x9800] ;  /* 0x009800000a0c783b */ /* 0x000e220000000200 */
[----:B-1----:R-:W-:Y:S01]  /*16850*/  FMNMX R5, R0, R5, !PT ;  /* 0x0000000500057209 */ /* 0x002fe20007800000 */
[----:B--2---:R-:W-:-:S02]  /*16860*/  FADD R0, R17, -R28 ;  /* 0x8000001c11007221 */ /* 0x004fc40000000000 */
[----:B0-----:R-:W-:Y:S04]  /*16870*/  STL.64 [R1+0xb0], R12 ;  /* 0x0000b00c01007387 */ /* 0x001fe80000100a00 */
[----:B------:R0:W-:Y:S04]  /*16880*/  STL.64 [R1+0xb8], R14 ;  /* 0x0000b80e01007387 */ /* 0x0001e80000100a00 */
[----:B0-----:R-:W2:Y:S04]  /*16890*/  LDL.LU.64 R14, [R1+0x1328] ;  /* 0x00132800010e7983 */ /* 0x001ea80000300a00 */
[----:B------:R-:W5:Y:S04]  /*168a0*/  LDL.LU.64 R12, [R1+0x1320] ;  /* 0x00132000010c7983 */ /* 0x000f680000300a00 */
[----:B------:R-:W5:Y:S01]  /*168b0*/  LDL.LU R11, [R1+0x460] ;  /* 0x00046000010b7983 */ /* 0x000f620000300800 */
[----:B---3--:R-:W-:-:S03]  /*168c0*/  FMNMX R28, R4, R9, !PT ;  /* 0x00000009041c7209 */ /* 0x008fc60007800000 */
[----:B------:R-:W3:Y:S04]  /*168d0*/  LDL.LU R9, [R1+0x464] ;  /* 0x0004640001097983 */ /* 0x000ee80000300800 */
[----:B------:R-:W3:Y:S01]  /*168e0*/  LDL.LU R10, [R1+0x468] ;  /* 0x00046800010a7983 */ /* 0x000ee20000300800 */
[----:B----4-:R-:W-:-:S03]  /*168f0*/  FMNMX R29, R5, R16, !PT ;  /* 0x00000010051d7209 */ /* 0x010fc60007800000 */
[----:B------:R-:W4:Y:S01]  /*16900*/  LDL.LU R5, [R1+0x46c] ;  /* 0x00046c0001057983 */ /* 0x000f220000300800 */
[----:B------:R-:W-:Y:S02]  /*16910*/  FMUL R0, R0, 1.4426950216293334961 ;  /* 0x3fb8aa3b00007820 */ /* 0x000fe40000400000 */
[----:B------:R-:W-:Y:S02]  /*16920*/  FADD R4, R8, -R29 ;  /* 0x8000001d08047221 */ /* 0x000fe40000000000 */
[----:B------:R0:W1:Y:S02]  /*16930*/  MUFU.EX2 R7, R0 ;  /* 0x0000000000077308 */ /* 0x0000640000000800 */
[----:B0-----:R-:W-:-:S06]  /*16940*/  FMUL R0, R4, 1.4426950216293334961 ;  /* 0x3fb8aa3b04007820 */ /* 0x001fcc0000400000 */
[----:B------:R-:W0:Y:S01]  /*16950*/  MUFU.EX2 R0, R0 ;  /* 0x0000000000007308 */ /* 0x000e220000000800 */
[----:B------:R-:W-:Y:S01]  /*16960*/  FADD R2, R2, -R28 ;  /* 0x8000001c02027221 */ /* 0x000fe20000000000 */
[----:B-1----:R1:W-:Y:S01]  /*16970*/  STL [R1+0x508], R7 ;  /* 0x0005080701007387 */ /* 0x0023e20000100800 */
[----:B------:R-:W-:-:S03]  /*16980*/  FADD R17, R25, -R29 ;  /* 0x8000001d19117221 */ /* 0x000fc60000000000 */
[----:B------:R-:W-:Y:S01]  /*16990*/  STL [R1+0x11c8], R29 ;  /* 0x0011c81d01007387 */ /* 0x000fe20000100800 */
[----:B------:R-:W-:-:S03]  /*169a0*/  IMAD.MOV.U32 R24, RZ, RZ, R22 ;  /* 0x000000ffff187224 */ /* 0x000fc600078e0016 */
[----:B------:R0:W-:Y:S01]  /*169b0*/  STL [R1], R2 ;  /* 0x0000000201007387 */ /* 0x0001e20000100800 */
[----:B-1----:R-:W-:Y:S02]  /*169c0*/  F2FP.PACK_AB R7, R7, R26 ;  /* 0x0000001a0707723e */ /* 0x002fe400000000ff */
[----:B--2---:R-:W-:Y:S02]  /*169d0*/  MOV R25, R15 ;  /* 0x0000000f00197202 */ /* 0x004fe40000000f00 */
[----:B------:R-:W2:Y:S01]  /*169e0*/  LDL.LU R15, [R1+0x48c] ;  /* 0x00048c00010f7983 */ /* 0x000ea20000300800 */
[----:B-----5:R-:W-:-:S03]  /*169f0*/  F2FP.PACK_AB R4, R21, R13 ;  /* 0x0000000d1504723e */ /* 0x020fc600000000ff */
[----:B0-----:R0:W-:Y:S01]  /*16a00*/  STL [R1+0x504], R0 ;  /* 0x0005040001007387 */ /* 0x0011e20000100800 */
[----:B------:R-:W-:-:S03]  /*16a10*/  FMUL R8, R20, R11 ;  /* 0x0000000b14087220 */ /* 0x000fc60000400000 */
[----:B------:R-:W5:Y:S04]  /*16a20*/  LDL.LU R22, [R1+0x480] ;  /* 0x0004800001167983 */ /* 0x000f680000300800 */
[----:B------:R-:W2:Y:S04]  /*16a30*/  LDL.LU R13, [R1+0x484] ;  /* 0x00048400010d7983 */ /* 0x000ea80000300800 */
[----:B------:R-:W2:Y:S01]  /*16a40*/  LDL.LU R21, [R1+0x488] ;  /* 0x0004880001157983 */ /* 0x000ea20000300800 */
[----:B----4-:R-:W-:Y:S01]  /*16a50*/  FMUL R11, R18, R5 ;  /* 0x00000005120b7220 */ /* 0x010fe20000400000 */
[----:B------:R-:W-:-:S02]  /*16a60*/  F2FP.PACK_AB R5, R6, R27 ;  /* 0x0000001b0605723e */ /* 0x000fc400000000ff */
[----:B------:R-:W-:Y:S02]  /*16a70*/  F2FP.PACK_AB R6, R19, R14 ;  /* 0x0000000e1306723e */ /* 0x000fe400000000ff */
[----:B------:R-:W4:Y:S04]  /*16a80*/  LDL.LU R14, [R1+0x131c] ;  /* 0x00131c00010e7983 */ /* 0x000f280000300800 */
[----:B------:R-:W2:Y:S04]  /*16a90*/  LDL.LU R19, [R1+0x490] ;  /* 0x0004900001137983 */ /* 0x000ea80000300800 */
[----:B------:R-:W2:Y:S04]  /*16aa0*/  LDL.LU R2, [R1+0x494] ;  /* 0x0004940001027983 */ /* 0x000ea80000300800 */
[----:B------:R-:W2:Y:S01]  /*16ab0*/  LDL.LU R26, [R1+0x498] ;  /* 0x00049800011a7983 */ /* 0x000ea20000300800 */
[----:B------:R-:W-:-:S04]  /*16ac0*/  FADD R3, R3, -R29 ;  /* 0x8000001d03037221 */ /* 0x000fc80000000000 */
[----:B------:R-:W-:-:S04]  /*16ad0*/  FMUL R3, R3, 1.4426950216293334961 ;  /* 0x3fb8aa3b03037820 */ /* 0x000fc80000400000 */
[----:B0-----:R-:W0:Y:S01]  /*16ae0*/  MUFU.EX2 R0, R3 ;  /* 0x0000000300007308 */ /* 0x001e220000000800 */
[----:B--2---:R-:W-:Y:S04]  /*16af0*/  STL [R1+0x1318], R26 ;  /* 0x0013181a01007387 */ /* 0x004fe80000100800 */
[----:B0-----:R-:W-:Y:S04]  /*16b00*/  STL [R1+0x500], R0 ;  /* 0x0005000001007387 */ /* 0x001fe80000100800 */
[----:B------:R0:W-:Y:S04]  /*16b10*/  STL.64 [R1+0x1310], R24 ;  /* 0x0013101801007387 */ /* 0x0001e80000100a00 */
[----:B0-----:R-:W2:Y:S04]  /*16b20*/  LDL R24, [R1+0x1c0] ;  /* 0x0001c00001187983 */ /* 0x001ea80000100800 */
[----:B------:R-:W2:Y:S01]  /*16b30*/  LDL R25, [R1+0x1c4] ;  /* 0x0001c40001197983 */ /* 0x000ea20000100800 */
[----:B---3--:R-:W-:-:S02]  /*16b40*/  FMUL R9, R20, R9 ;  /* 0x0000000914097220 */ /* 0x008fc40000400000 */
[----:B------:R-:W-:Y:S02]  /*16b50*/  FMUL R10, R18, R10 ;  /* 0x0000000a120a7220 */ /* 0x000fe40000400000 */
[----:B----4-:R-:W-:-:S05]  /*16b60*/  FADD R3, R14, -R28 ;  /* 0x8000001c0e037221 */ /* 0x010fca0000000000 */
[----:B------:R-:W-:Y:S04]  /*16b70*/  STL [R1+0x12bc], R3 ;  /* 0x0012bc0301007387 */ /* 0x000fe80000100800 */
[----:B------:R-:W3:Y:S01]  /*16b80*/  LDL.LU R26, [R1+0x1318] ;  /* 0x00131800011a7983 */ /* 0x000ee20000300800 */
[----:B------:R-:W-:-:S04]  /*16b90*/  FADD R12, R12, -R29 ;  /* 0x8000001d0c0c7221 */ /* 0x000fc80000000000 */
[----:B------:R-:W-:Y:S01]  /*16ba0*/  FMUL R0, R12, 1.4426950216293334961 ;  /* 0x3fb8aa3b0c007820 */ /* 0x000fe20000400000 */
[----:B--2---:R-:W-:Y:S01]  /*16bb0*/  HMMA.16816.F32 R8, R4, R24, R8 ;  /* 0x000000180408723c */ /* 0x004fe20000001808 */
[----:B------:R-:W2:Y:S01]  /*16bc0*/  LDL.LU.64 R24, [R1+0x1310] ;  /* 0x0013100001187983 */ /* 0x000ea20000300a00 */
[----:B------:R-:W-:Y:S02]  /*16bd0*/  FADD R16, -R29, R16 ;  /* 0x000000101d107221 */ /* 0x000fe40000000100 */
[C---:B-----5:R-:W-:Y:S02]  /*16be0*/  FMUL R12, R20.reuse, R22 ;  /* 0x00000016140c7220 */ /* 0x060fe40000400000 */
[----:B------:R-:W-:Y:S02]  /*16bf0*/  FMUL R13, R20, R13 ;  /* 0x0000000d140d7220 */ /* 0x000fe40000400000 */
[C---:B------:R-:W-:Y:S02]  /*16c00*/  FMUL R14, R18.reuse, R21 ;  /* 0x00000015120e7220 */ /* 0x040fe40000400000 */
[----:B------:R-:W-:Y:S11]  /*16c10*/  FMUL R15, R18, R15 ;  /* 0x0000000f120f7220 */ /* 0x000ff60000400000 */
[----:B------:R-:W-:Y:S02]  /*16c20*/  @!UPT UIADD3 URZ, URZ, URZ, URZ ;  /* 0x0000003f3f3ff290 */ /* 0x000fe4000fffe03f */
[----:B------:R0:W-:Y:S02]  /*16c30*/  STL.64 [R1+0x120], R8 ;  /* 0x0001200801007387 */ /* 0x0001e40000100a00 */
[----:B0-----:R-:W0:Y:S02]  /*16c40*/  MUFU.EX2 R8, R0 ;  /* 0x0000000000087308 */ /* 0x001e240000000800 */
[----:B------:R1:W-:Y:S01]  /*16c50*/  STL.64 [R1+0x128], R10 ;  /* 0x0001280a01007387 */ /* 0x0003e20000100a00 */
[----:B------:R-:W-:-:S03]  /*16c60*/  FMUL R9, R20, R2 ;  /* 0x0000000214097220 */ /* 0x000fc60000400000 */
[----:B------:R-:W4:Y:S01]  /*16c70*/  LDL.LU R3, [R1+0x49c] ;  /* 0x00049c0001037983 */ /* 0x000f220000300800 */
[----:B-1----:R-:W-:-:S03]  /*16c80*/  FMUL R10, R16, 1.4426950216293334961 ;  /* 0x3fb8aa3b100a7820 */ /* 0x002fc60000400000 */
[----:B0-----:R0:W-:Y:S04]  /*16c90*/  STL [R1+0x4fc], R8 ;  /* 0x0004fc0801007387 */ /* 0x0011e80000100800 */
[----:B------:R-:W-:Y:S01]  /*16ca0*/  STL [R1+0x4], R10 ;  /* 0x0000040a01007387 */ /* 0x000fe20000100800 */
[----:B0-----:R-:W-:-:S03]  /*16cb0*/  FMUL R8, R20, R19 ;  /* 0x0000001314087220 */ /* 0x001fc60000400000 */
[----:B------:R-:W5:Y:S04]  /*16cc0*/  LDL.LU R20, [R1+0x4a0] ;  /* 0x0004a00001147983 */ /* 0x000f680000300800 */
[----:B------:R-:W5:Y:S04]  /*16cd0*/  LDL.LU R21, [R1+0x4a4] ;  /* 0x0004a40001157983 */ /* 0x000f680000300800 */
[----:B------:R-:W5:Y:S04]  /*16ce0*/  LDL.LU R22, [R1+0x470] ;  /* 0x0004700001167983 */ /* 0x000f680000300800 */
[----:B------:R-:W5:Y:S04]  /*16cf0*/  LDL.LU R19, [R1+0x474] ;  /* 0x0004740001137983 */ /* 0x000f680000300800 */
[----:B------:R-:W5:Y:S04]  /*16d00*/  LDL.LU R2, [R1+0x4a8] ;  /* 0x0004a80001027983 */ /* 0x000f680000300800 */
[----:B------:R-:W5:Y:S01]  /*16d10*/  LDL.LU R27, [R1+0x1308] ;  /* 0x00130800011b7983 */ /* 0x000f620000300800 */
[----:B--2---:R-:W-:Y:S03]  /*16d20*/  HMMA.16816.F32 R12, R4, R24, R12 ;  /* 0x00000018040c723c */ /* 0x004fe6000000180c */
[----:B------:R-:W2:Y:S11]  /*16d30*/  LDL.LU R24, [R1+0x1304] ;  /* 0x0013040001187983 */ /* 0x000eb60000300800 */
[----:B------:R-:W-:Y:S10]  /*16d40*/  @!UPT UIADD3 URZ, URZ, URZ, URZ ;  /* 0x0000003f3f3ff290 */ /* 0x000ff4000fffe03f */
[----:B------:R-:W-:Y:S01]  /*16d50*/  IMAD.MOV.U32 R29, RZ, RZ, R15 ;  /* 0x000000ffff1d7224 */ /* 0x000fe200078e000f */
[----:B------:R-:W-:Y:S04]  /*16d60*/  STL.64 [R1+0x110], R12 ;  /* 0x0001100c01007387 */ /* 0x000fe80000100a00 */
[----:B------:R-:W-:Y:S04]  /*16d70*/  STL [R1+0x118], R14 ;  /* 0x0001180e01007387 */ /* 0x000fe80000100800 */
[----:B------:R0:W-:Y:S04]  /*16d80*/  STL [R1+0x11cc], R29 ;  /* 0x0011cc1d01007387 */ /* 0x0001e80000100800 */
[----:B0-----:R-:W5:Y:S01]  /*16d90*/  LDL R29, [R1+0x41c] ;  /* 0x00041c00011d7983 */ /* 0x001f620000100800 */
[----:B---3--:R-:W-:-:S02]  /*16da0*/  FMUL R10, R18, R26 ;  /* 0x0000001a120a7220 */ /* 0x008fc40000400000 */
[----:B------:R-:W-:Y:S02]  /*16db0*/  IMAD.MOV.U32 R13, RZ, RZ, R23 ;  /* 0x000000ffff0d7224 */ /* 0x000fe400078e0017 */
[----:B----4-:R-:W-:Y:S02]  /*16dc0*/  FMUL R11, R18, R3 ;  /* 0x00000003120b7220 */ /* 0x010fe40000400000 */
[----:B------:R-:W-:Y:S01]  /*16dd0*/  FMUL R0, R17, 1.4426950216293334961 ;  /* 0x3fb8aa3b11007820 */ /* 0x000fe20000400000 */
[----:B------:R-:W3:Y:S04]  /*16de0*/  LDL.LU R3, [R1+0x4ac] ;  /* 0x0004ac0001037983 */ /* 0x000ee80000300800 */
[----:B------:R-:W4:Y:S01]  /*16df0*/  LDL.LU R16, [R1+0x3c0] ;  /* 0x0003c00001107983 */ /* 0x000f220000300800 */
[----:B------:R-:W0:Y:S03]  /*16e00*/  MUFU.EX2 R0, R0 ;  /* 0x0000000000007308 */ /* 0x000e260000000800 */
[----:B0-----:R-:W-:Y:S04]  /*16e10*/  STL [R1+0x4f8], R0 ;  /* 0x0004f80001007387 */ /* 0x001fe80000100800 */
[----:B------:R-:W3:Y:S01]  /*16e20*/  LDL.LU R17, [R1+0x3c4] ;  /* 0x0003c40001117983 */ /* 0x000ee20000300800 */
[----:B--2---:R-:W-:-:S07]  /*16e30*/  MOV R12, R24 ;  /* 0x00000018000c7202 */ /* 0x004fce0000000f00 */
[----:B------:R-:W-:Y:S01]  /*16e40*/  HMMA.16816.F32 R8, R4, R12, R8 ;  /* 0x0000000c0408723c */ /* 0x000fe20000001808 */
[C---:B-----5:R-:W-:Y:S02]  /*16e50*/  FMUL R24, R29.reuse, R22 ;  /* 0x000000161d187220 */ /* 0x060fe40000400000 */
[----:B------:R-:W-:Y:S02]  /*16e60*/  FMUL R22, R18, R2 ;  /* 0x0000000212167220 */ /* 0x000fe40000400000 */
[----:B------:R-:W2:Y:S04]  /*16e70*/  LDL.LU R18, [R1+0x47c] ;  /* 0x00047c0001127983 */ /* 0x000ea80000300800 */
[----:B------:R-:W5:Y:S01]  /*16e80*/  LDL.LU R12, [R1+0x2a0] ;  /* 0x0002a000010c7983 */ /* 0x000f620000300800 */
[----:B------:R-:W-:-:S03]  /*16e90*/  FMUL R25, R29, R19 ;  /* 0x000000131d197220 */ /* 0x000fc60000400000 */
[----:B------:R-:W2:Y:S10]  /*16ea0*/  LDL.LU R13, [R1+0x2a4] ;  /* 0x0002a400010d7983 */ /* 0x000eb40000300800 */
[----:B------:R-:W-:Y:S04]  /*16eb0*/  STL.64 [R1+0x100], R8 ;  /* 0x0001000801007387 */ /* 0x000fe80000100a00 */
[----:B------:R0:W-:Y:S04]  /*16ec0*/  STL.64 [R1+0x108], R10 ;  /* 0x0001080a01007387 */ /* 0x0001e80000100a00 */
[----:B------:R-:W2:Y:S04]  /*16ed0*/  LDL.LU R26, [R1+0x3b0] ;  /* 0x0003b000011a7983 */ /* 0x000ea80000300800 */
[----:B------:R-:W2:Y:S04]  /*16ee0*/  LDL.LU R19, [R1+0x478] ;  /* 0x0004780001137983 */ /* 0x000ea80000300800 */
[----:B------:R-:W2:Y:S04]  /*16ef0*/  LDL.LU R15, [R1+0x3b4] ;  /* 0x0003b400010f7983 */ /* 0x000ea80000300800 */
[----:B------:R-:W2:Y:S04]  /*16f00*/  LDL.LU R14, [R1+0x3c8] ;  /* 0x0003c800010e7983 */ /* 0x000ea80000300800 */
[----:B------:R-:W2:Y:S04]  /*16f10*/  LDL.LU R2, [R1+0x3cc] ;  /* 0x0003cc0001027983 */ /* 0x000ea80000300800 */
[----:B0-----:R-:W2:Y:S01]  /*16f20*/  LDL R11, [R1+0x418] ;  /* 0x00041800010b7983 */ /* 0x001ea20000100800 */
[----:B----4-:R-:W-:-:S02]  /*16f30*/  FMUL R16, R29, R16 ;  /* 0x000000101d107220 */ /* 0x010fc40000400000 */
[----:B---3--:R-:W-:Y:S02]  /*16f40*/  FMUL R17, R29, R17 ;  /* 0x000000111d117220 */ /* 0x008fe40000400000 */
[----:B--2---:R-:W-:Y:S02]  /*16f50*/  FMUL R23, R11, R3 ;  /* 0x000000030b177220 */ /* 0x004fe40000400000 */
[----:B------:R-:W2:Y:S04]  /*16f60*/  LDL.LU R3, [R1+0x2a8] ;  /* 0x0002a80001037983 */ /* 0x000ea80000300800 */
[----:B------:R-:W3:Y:S04]  /*16f70*/  LDL.LU R0, [R1+0x2ac] ;  /* 0x0002ac0001007983 */ /* 0x000ee80000300800 */
[----:B------:R-:W-:Y:S04]  /*16f80*/  STL [R1+0x1300], R18 ;  /* 0x0013001201007387 */ /* 0x000fe80000100800 */
[----:B------:R0:W-:Y:S04]  /*16f90*/  STL.64 [R1+0x12f8], R16 ;  /* 0x0012f81001007387 */ /* 0x0001e80000100a00 */
[----:B0-----:R-:W4:Y:S01]  /*16fa0*/  LDL R16, [R1+0x180] ;  /* 0x0001800001107983 */ /* 0x001f220000100800 */
[C---:B------:R-:W-:Y:S01]  /*16fb0*/  FMUL R8, R29.reuse, R26 ;  /* 0x0000001a1d087220 */ /* 0x040fe20000400000 */
[----:B------:R-:W-:Y:S01]  /*16fc0*/  MOV R17, R27 ;  /* 0x0000001b00117202 */ /* 0x000fe20000000f00 */
[----:B------:R-:W-:-:S02]  /*16fd0*/  FMUL R20, R29, R20 ;  /* 0x000000141d147220 */ /* 0x000fc40000400000 */
[----:B------:R-:W-:Y:S01]  /*16fe0*/  FMUL R21, R29, R21 ;  /* 0x000000151d157220 */ /* 0x000fe20000400000 */
[----:B------:R0:W-:Y:S04]  /*16ff0*/  STL [R1+0x12c0], R8 ;  /* 0x0012c00801007387 */ /* 0x0001e80000100800 */
[----:B------:R-:W2:Y:S02]  /*17000*/  LDL.LU R18, [R1+0x1300] ;  /* 0x0013000001127983 */ /* 0x000ea40000300800 */
[----:B----4-:R-:W-:Y:S02]  /*17010*/  HMMA.16816.F32 R20, R4, R16, R20 ;  /* 0x000000100414723c */ /* 0x010fe40000001814 */
[----:B------:R-:W4:Y:S01]  /*17020*/  LDL.LU.64 R16, [R1+0x12f8] ;  /* 0x0012f80001107983 */ /* 0x000f220000300a00 */
[----:B------:R-:W-:-:S02]  /*17030*/  FMUL R26, R11, R19 ;  /* 0x000000130b1a7220 */ /* 0x000fc40000400000 */
[C---:B------:R-:W-:Y:S01]  /*17040*/  FMUL R19, R11.reuse, R2 ;  /* 0x000000020b137220 */ /* 0x040fe20000400000 */
[----:B0-----:R-:W3:Y:S01]  /*17050*/  LDL.LU R8, [R1+0x3b8] ;  /* 0x0003b80001087983 */ /* 0x001ee20000300800 */
[C---:B--2---:R-:W-:Y:S02]  /*17060*/  FMUL R27, R11.reuse, R18 ;  /* 0x000000120b1b7220 */ /* 0x044fe40000400000 */
[C---:B------:R-:W-:Y:S11]  /*17070*/  FMUL R18, R11.reuse, R14 ;  /* 0x0000000e0b127220 */ /* 0x040ff60000400000 */
[----:B------:R-:W-:Y:S03]  /*17080*/  @!UPT UIADD3 URZ, URZ, URZ, URZ ;  /* 0x0000003f3f3ff290 */ /* 0x000fe6000fffe03f */
[----:B------:R-:W-:Y:S04]  /*17090*/  STL.64 [R1+0xf0], R20 ;  /* 0x0000f01401007387 */ /* 0x000fe80000100a00 */
[----:B------:R-:W-:Y:S04]  /*170a0*/  STL.64 [R1+0xf8], R22 ;  /* 0x0000f81601007387 */ /* 0x000fe80000100a00 */
[----:B------:R-:W-:Y:S04]  /*170b0*/  STL.64 [R1+0x12f0], R18 ;  /* 0x0012f01201007387 */ /* 0x000fe80000100a00 */
[----:B----4-:R0:W-:Y:S04]  /*170c0*/  STL.64 [R1+0x12e8], R16 ;  /* 0x0012e81001007387 */ /* 0x0101e80000100a00 */
[----:B0-----:R-:W2:Y:S04]  /*170d0*/  LDL R16, [R1+0x170] ;  /* 0x0001700001107983 */ /* 0x001ea80000100800 */
[----:B------:R-:W2:Y:S01]  /*170e0*/  LDL R17, [R1+0x174] ;  /* 0x0001740001117983 */ /* 0x000ea20000100800 */
[----:B------:R-:W-:-:S03]  /*170f0*/  FMUL R14, R11, R3 ;  /* 0x000000030b0e7220 */ /* 0x000fc60000400000 */
[----:B------:R-:W0:Y:S01]  /*17100*/  S2R R3, SR_TID.X ;  /* 0x0000000000037919 */ /* 0x000e220000002100 */
[----:B------:R-:W-:Y:S02]  /*17110*/  FMUL R9, R29, R15 ;  /* 0x0000000f1d097220 */ /* 0x000fe40000400000 */
[----:B---3--:R-:W-:Y:S01]  /*17120*/  FMUL R15, R11, R0 ;  /* 0x000000000b0f7220 */ /* 0x008fe20000400000 */
[----:B------:R-:W3:Y:S01]  /*17130*/  LDL.LU R2, [R1+0x28] ;  /* 0x0000280001027983 */ /* 0x000ee20000300800 */
[C---:B-----5:R-:W-:Y:S02]  /*17140*/  FMUL R12, R29.reuse, R12 ;  /* 0x0000000c1d0c7220 */ /* 0x060fe40000400000 */
[----:B------:R-:W-:Y:S01]  /*17150*/  FMUL R13, R29, R13 ;  /* 0x0000000d1d0d7220 */ /* 0x000fe20000400000 */
[----:B------:R-:W-:Y:S04]  /*17160*/  STL.64 [R1+0x12e0], R14 ;  /* 0x0012e00e01007387 */ /* 0x000fe80000100a00 */
[----:B------:R1:W-:Y:S01]  /*17170*/  STL.64 [R1+0x12d8], R12 ;  /* 0x0012d80c01007387 */ /* 0x0003e20000100a00 */
[C---:B0-----:R-:W-:Y:S01]  /*17180*/  LOP3.LUT R0, R3.reuse, 0x7, RZ, 0xc0, !PT ;  /* 0x0000000703007812 */ /* 0x041fe200078ec0ff */
[----:B------:R-:W-:-:S02]  /*17190*/  IMAD.SHL.U32 R3, R3, 0x2, RZ ;  /* 0x0000000203037824 */ /* 0x000fc400078e00ff */
[----:B-1----:R-:W4:Y:S02]  /*171a0*/  LDL R12, [R1+0x160] ;  /* 0x00016000010c7983 */ /* 0x002f240000100800 */
[----:B------:R-:W-:Y:S02]  /*171b0*/  IMAD R23, R0, 0x90, RZ ;  /* 0x0000009000177824 */ /* 0x000fe400078e02ff */
[----:B------:R-:W4:Y:S03]  /*171c0*/  LDL R13, [R1+0x164] ;  /* 0x00016400010d7983 */ /* 0x000f260000100800 */
[----:B------:R-:W-:Y:S01]  /*171d0*/  LOP3.LUT R23, R23, 0x30, R3, 0x78, !PT ;  /* 0x0000003017177812 */ /* 0x000fe200078e7803 */
[----:B------:R-:W-:Y:S01]  /*171e0*/  FMUL R10, R11, R8 ;  /* 0x000000080b0a7220 */ /* 0x000fe20000400000 */
[----:B--2---:R-:W-:Y:S01]  /*171f0*/  HMMA.16816.F32 R16, R4, R16, R24 ;  /* 0x000000100410723c */ /* 0x004fe20000001818 */
[----:B------:R-:W2:Y:S04]  /*17200*/  LDL.LU R25, [R1+0x4] ;  /* 0x0000040001197983 */ /* 0x000ea80000300800 */
[----:B------:R-:W5:Y:S11]  /*17210*/  LDL.LU R0, [R1] ;  /* 0x0000000001007983 */ /* 0x000f760000300800 */
[----:B------:R-:W-:Y:S07]  /*17220*/  @!UPT UIADD3 URZ, URZ, URZ, URZ ;  /* 0x0000003f3f3ff290 */ /* 0x000fee000fffe03f */
[----:B------:R-:W-:Y:S04]  /*17230*/  STL.64 [R1+0xe0], R16 ;  /* 0x0000e01001007387 */ /* 0x000fe80000100a00 */
[----:B------:R-:W-:Y:S04]  /*17240*/  STL.64 [R1+0xe8], R18 ;  /* 0x0000e81201007387 */ /* 0x000fe80000100a00 */
[----:B------:R-:W0:Y:S04]  /*17250*/  LDSM.16.M88.4 R16, [R23+0x9c00] ;  /* 0x009c00001710783b */ /* 0x000e280000000200 */
[----:B0-----:R-:W-:Y:S01]  /*17260*/  STL.64 [R1+0x90], R16 ;  /* 0x0000901001007387 */ /* 0x001fe20000100a00 */
[----:B------:R-:W-:Y:S01]  /*17270*/  MOV R8, R16 ;  /* 0x0000001000087202 */ /* 0x000fe20000000f00 */
[----:B------:R-:W-:-:S02]  /*17280*/  IMAD.MOV.U32 R3, RZ, RZ, R17 ;  /* 0x000000ffff037224 */ /* 0x000fc400078e0011 */
[----:B------:R0:W-:Y:S04]  /*17290*/  STL.64 [R1+0x98], R18 ;  /* 0x0000981201007387 */ /* 0x0001e80000100a00 */
[----:B0-----:R-:W4:Y:S04]  /*172a0*/  LDL.LU.64 R18, [R1+0x12f0] ;  /* 0x0012f00001127983 */ /* 0x001f280000300a00 */
[----:B------:R-:W4:Y:S04]  /*172b0*/  LDL.LU.64 R16, [R1+0x12e8] ;  /* 0x0012e80001107983 */ /* 0x000f280000300a00 */
[----:B------:R-:W-:Y:S04]  /*172c0*/  STL.64 [R1+0x12d0], R10 ;  /* 0x0012d00a01007387 */ /* 0x000fe80000100a00 */
[----:B------:R0:W-:Y:S04]  /*172d0*/  STL.64 [R1+0x12c8], R8 ;  /* 0x0012c80801007387 */ /* 0x0001e80000100a00 */
[----:B0-----:R-:W2:Y:S04]  /*172e0*/  LDL R8, [R1+0xb0] ;  /* 0x0000b00001087983 */ /* 0x001ea80000100800 */
[----:B------:R-:W2:Y:S04]  /*172f0*/  LDL R9, [R1+0xb4] ;  /* 0x0000b40001097983 */ /* 0x000ea80000100800 */
[----:B------:R-:W2:Y:S04]  /*17300*/  LDL.LU.64 R14, [R1+0x12e0] ;  /* 0x0012e000010e7983 */ /* 0x000ea80000300a00 */
[----:B------:R-:W0:Y:S02]  /*17310*/  S2R R22, SR_TID.X ;  /* 0x0000000000167919 */ /* 0x000e240000002100 */
[----:B0-----:R-:W-:-:S02]  /*17320*/  LOP3.LUT R24, R22, 0x7, RZ, 0xc0, !PT ;  /* 0x0000000716187812 */ /* 0x001fc400078ec0ff */
[----:B------:R-:W-:Y:S01]  /*17330*/  SHF.L.U32 R26, R22, 0x1, RZ ;  /* 0x00000001161a7819 */ /* 0x000fe200000006ff */
[----:B----4-:R-:W-:Y:S01]  /*17340*/  HMMA.16816.F32 R16, R4, R12, R16 ;  /* 0x0000000c0410723c */ /* 0x010fe20000001810 */
[----:B------:R-:W4:Y:S04]  /*17350*/  LDL.LU.64 R12, [R1+0x12d8] ;  /* 0x0012d800010c7983 */ /* 0x000f280000300a00 */
[----:B------:R-:W3:Y:S11]  /*17360*/  LDL.LU R27, [R1+0x458] ;  /* 0x00045800011b7983 */ /* 0x000ef60000300800 */
[----:B------:R-:W-:Y:S07]  /*17370*/  @!UPT UIADD3 URZ, URZ, URZ, URZ ;  /* 0x0000003f3f3ff290 */ /* 0x000fee000fffe03f */
[----:B------:R-:W-:Y:S04]  /*17380*/  STL.64 [R1+0xd0], R16 ;  /* 0x0000d01001007387 */ /* 0x000fe80000100a00 */
[----:B------:R-:W-:Y:S04]  /*17390*/  STL.64 [R1+0xd8], R18 ;  /* 0x0000d81201007387 */ /* 0x000fe80000100a00 */
[----:B------:R-:W0:Y:S04]  /*173a0*/  LDSM.16.M88.4 R16, [R23+0xa000] ;  /* 0x00a000001710783b */ /* 0x000e280000000200 */
[----:B------:R-:W1:Y:S04]  /*173b0*/  LDSM.16.M88.4 R20, [R23+0xa400] ;  /* 0x00a400001714783b */ /* 0x000e680000000200 */
[----:B0-----:R-:W-:Y:S04]  /*173c0*/  STL.64 [R1+0x10], R16 ;  /* 0x0000101001007387 */ /* 0x001fe80000100a00 */
[----:B------:R-:W-:Y:S04]  /*173d0*/  STL.64 [R1+0x18], R18 ;  /* 0x0000181201007387 */ /* 0x000fe80000100a00 */
[----:B-1----:R0:W-:Y:S01]  /*173e0*/  STL [R1+0x1184], R22 ;  /* 0x0011841601007387 */ /* 0x0021e20000100800 */
[----:B------:R-:W-:Y:S01]  /*173f0*/  MOV R11, R16 ;  /* 0x00000010000b7202 */ /* 0x000fe20000000f00 */
[----:B0-----:R-:W-:-:S05]  /*17400*/  IMAD R22, R24, 0x90, RZ ;  /* 0x0000009018167824 */ /* 0x001fca00078e02ff */
[----:B------:R-:W-:Y:S01]  /*17410*/  LOP3.LUT R22, R22, 0x30, R26, 0x78, !PT ;  /* 0x0000003016167812 */ /* 0x000fe200078e781a */
[----:B------:R-:W-:-:S04]  /*17420*/  IMAD.MOV.U32 R10, RZ, RZ, R17 ;  /* 0x000000ffff0a7224 */ /* 0x000fc800078e0011 */
[----:B------:R-:W0:Y:S04]  /*17430*/  LDSM.16.M88.4 R16, [R22+0xa800] ;  /* 0x00a800001610783b */ /* 0x000e280000000200 */
[----:B------:R1:W-:Y:S04]  /*17440*/  STL [R1+0x1180], R23 ;  /* 0x0011801701007387 */ /* 0x0003e80000100800 */
[----:B-1----:R-:W5:Y:S04]  /*17450*/  LDL.LU R23, [R1+0x3bc] ;  /* 0x0003bc0001177983 */ /* 0x002f680000300800 */
[----:B------:R-:W-:Y:S04]  /*17460*/  STL [R1+0x12a8], R22 ;  /* 0x0012a81601007387 */ /* 0x000fe80000100800 */
[----:B------:R1:W-:Y:S04]  /*17470*/  STL.64 [R1+0x12a0], R20 ;  /* 0x0012a01401007387 */ /* 0x0003e80000100a00 */
[----:B------:R-:W5:Y:S04]  /*17480*/  LDL.LU R26, [R1+0x294] ;  /* 0x00029400011a7983 */ /* 0x000f680000300800 */
[----:B------:R-:W5:Y:S01]  /*17490*/  LDL.LU R24, [R1+0x29c] ;  /* 0x00029c0001187983 */ /* 0x000f620000300800 */
[----:B-1----:R-:W-:Y:S01]  /*174a0*/  IMAD.MOV.U32 R20, RZ, RZ, R11 ;  /* 0x000000ffff147224 */ /* 0x002fe200078e000b */
[----:B------:R-:W-:-:S02]  /*174b0*/  MOV R21, R10 ;  /* 0x0000000a00157202 */ /* 0x000fc40000000f00 */
[----:B0-----:R2:W-:Y:S04]  /*174c0*/  STL [R1+0x11ec], R18 ;  /* 0x0011ec1201007387 */ /* 0x0015e80000100800 */
[----:B------:R-:W-:Y:S04]  /*174d0*/  STL [R1+0x11e8], R19 ;  /* 0x0011e81301007387 */ /* 0x000fe80000100800 */
[----:B------:R-:W5:Y:S01]  /*174e0*/  LDL.LU.64 R10, [R1+0x12d0] ;  /* 0x0012d000010a7983 */ /* 0x000f620000300a00 */
[----:B--2---:R0:W1:Y:S01]  /*174f0*/  MUFU.EX2 R18, R25 ;  /* 0x0000001900127308 */ /* 0x0040620000000800 */
[----:B----4-:R-:W-:Y:S02]  /*17500*/  HMMA.16816.F32 R12, R4, R8, R12 ;  /* 0x00000008040c723c */ /* 0x010fe4000000180c */
[----:B------:R-:W2:Y:S11]  /*17510*/  LDL.LU.64 R8, [R1+0x12c8] ;  /* 0x0012c80001087983 */ /* 0x000eb60000300a00 */
[----:B------:R-:W-:Y:S10]  /*17520*/  @!UPT UIADD3 URZ, URZ, URZ, URZ ;  /* 0x0000003f3f3ff290 */ /* 0x000ff4000fffe03f */
[----:B------:R-:W-:Y:S04]  /*17530*/  STL.64 [R1+0xc0], R12 ;  /* 0x0000c00c01007387 */ /* 0x000fe80000100a00 */
[----:B------:R4:W-:Y:S04]  /*17540*/  STL.64 [R1+0xc8], R14 ;  /* 0x0000c80e01007387 */ /* 0x0009e80000100a00 */
[----:B----4-:R-:W4:Y:S04]  /*17550*/  LDL.LU R15, [R1+0x290] ;  /* 0x00029000010f7983 */ /* 0x010f280000300800 */
[----:B------:R-:W2:Y:S04]  /*17560*/  LDL.LU R14, [R1+0x298] ;  /* 0x00029800010e7983 */ /* 0x000ea80000300800 */
[----:B0-----:R-:W5:Y:S04]  /*17570*/  LDL.LU R25, [R1+0x280] ;  /* 0x0002800001197983 */ /* 0x001f680000300800 */
[----:B---3--:R-:W-:Y:S04]  /*17580*/  STL [R1+0x12b8], R27 ;  /* 0x0012b81b01007387 */ /* 0x008fe80000100800 */
[----:B-----5:R2:W-:Y:S02]  /*17590*/  STL.64 [R1+0x12b0], R24 ;  /* 0x0012b01801007387 */ /* 0x0205e40000100a00 */
[----:B--2---:R-:W-:-:S02]  /*175a0*/  IMAD.MOV.U32 R24, RZ, RZ, R8 ;  /* 0x000000ffff187224 */ /* 0x004fc400078e0008 */
[----:B------:R-:W2:Y:S01]  /*175b0*/  LDL.LU R8, [R1+0x12c0] ;  /* 0x0012c00001087983 */ /* 0x000ea20000300800 */
[----:B------:R-:W-:Y:S01]  /*175c0*/  MOV R25, R3 ;  /* 0x0000000300197202 */ /* 0x000fe20000000f00 */
[----:B------:R-:W-:Y:S02]  /*175d0*/  FMUL R11, R11, R23 ;  /* 0x000000170b0b7220 */ /* 0x000fe40000400000 */
[----:B------:R-:W3:Y:S04]  /*175e0*/  LDL.LU R3, [R1+0x12bc] ;  /* 0x0012bc0001037983 */ /* 0x000ee80000300800 */
[----:B------:R-:W5:Y:S04]  /*175f0*/  LDL.LU R23, [R1+0x284] ;  /* 0x0002840001177983 */ /* 0x000f680000300800 */
[----:B------:R-:W3:Y:S04]  /*17600*/  LDL.LU R22, [R1+0x288] ;  /* 0x0002880001167983 */ /* 0x000ee80000300800 */
[----:B------:R-:W3:Y:S04]  /*17610*/  LDL.LU R19, [R1+0x28c] ;  /* 0x00028c0001137983 */ /* 0x000ee80000300800 */
[----:B-1----:R-:W-:Y:S04]  /*17620*/  STL [R1+0x414], R18 ;  /* 0x0004141201007387 */ /* 0x002fe80000100800 */
[----:B------:R0:W-:Y:S04]  /*17630*/  STL [R1+0x1260], R18 ;  /* 0x0012601201007387 */ /* 0x0001e80000100800 */
[----:B0-----:R-:W3:Y:S04]  /*17640*/  LDL R18, [R1+0x418] ;  /* 0x0004180001127983 */ /* 0x001ee80000100800 */
[----:B------:R-:W5:Y:S01]  /*17650*/  LDL.LU R27, [R1+0x12b8] ;  /* 0x0012b800011b7983 */ /* 0x000f620000300800 */
[----:B--2---:R-:W-:Y:S03]  /*17660*/  HMMA.16816.F32 R8, R4, R24, R8 ;  /* 0x000000180408723c */ /* 0x004fe60000001808 */
[----:B------:R-:W2:Y:S01]  /*17670*/  LDL.LU.64 R24, [R1+0x12b0] ;  /* 0x0012b00001187983 */ /* 0x000ea20000300a00 */
[----:B------:R-:W-:-:S02]  /*17680*/  FMUL R0, R0, 1.4426950216293334961 ;  /* 0x3fb8aa3b00007820 */ /* 0x000fc40000400000 */
[C---:B----4-:R-:W-:Y:S02]  /*17690*/  FMUL R12, R29.reuse, R15 ;  /* 0x0000000f1d0c7220 */ /* 0x050fe40000400000 */
[----:B------:R-:W-:Y:S11]  /*176a0*/  FMUL R13, R29, R26 ;  /* 0x0000001a1d0d7220 */ /* 0x000ff60000400000 */
[----:B------:R-:W-:Y:S04]  /*176b0*/  @!UPT UIADD3 URZ, URZ, URZ, URZ ;  /* 0x0000003f3f3ff290 */ /* 0x000fe8000fffe03f */
[----:B------:R0:W-:Y:S02]  /*176c0*/  STL.64 [R1+0x2a0], R8 ;  /* 0x0002a00801007387 */ /* 0x0001e40000100a00 */
[----:B0-----:R0:W1:Y:S01]  /*176d0*/  MUFU.EX2 R8, R0 ;  /* 0x0000000000087308 */ /* 0x0010620000000800 */
[----:B---3--:R-:W-:Y:S02]  /*176e0*/  FMUL R14, R18, R14 ;  /* 0x0000000e120e7220 */ /* 0x008fe40000400000 */
[----:B-----5:R-:W-:Y:S01]  /*176f0*/  FADD R9, -R28, R27 ;  /* 0x0000001b1c097221 */ /* 0x020fe20000000100 */
[----:B------:R3:W-:Y:S02]  /*17700*/  STL.64 [R1+0x2a8], R10 ;  /* 0x0002a80a01007387 */ /* 0x0007e40000100a00 */
[----:B---3--:R-:W-:Y:S02]  /*17710*/  FMUL R10, R18, R22 ;  /* 0x00000016120a7220 */ /* 0x008fe40000400000 */
[----:B0-----:R-:W-:-:S02]  /*17720*/  FMUL R0, R3, 1.4426950216293334961 ;  /* 0x3fb8aa3b03007820 */ /* 0x001fc40000400000 */
[----:B--2---:R-:W-:Y:S02]  /*17730*/  FMUL R15, R18, R24 ;  /* 0x00000018120f7220 */ /* 0x004fe40000400000 */
[----:B------:R-:W2:Y:S04]  /*17740*/  LDL.LU R24, [R1+0x260] ;  /* 0x0002600001187983 */ /* 0x000ea80000300800 */
[----:B------:R-:W-:Y:S01]  /*17750*/  STL [R1], R9 ;  /* 0x0000000901007387 */ /* 0x000fe20000100800 */
[----:B------:R-:W-:Y:S03]  /*17760*/  HMMA.16816.F32 R12, R4, R20, R12 ;  /* 0x00000014040c723c */ /* 0x000fe6000000180c */
[----:B-1----:R0:W-:Y:S04]  /*17770*/  STL [R1+0x478], R8 ;  /* 0x0004780801007387 */ /* 0x0021e80000100800 */
[----:B------:R-:W3:Y:S04]  /*17780*/  LDL.LU R22, [R1+0x12a8] ;  /* 0x0012a80001167983 */ /* 0x000ee80000300800 */
[----:B------:R-:W4:Y:S01]  /*17790*/  LDL.LU.64 R20, [R1+0x12a0] ;  /* 0x0012a00001147983 */ /* 0x000f220000300a00 */
[----:B0-----:R-:W-:-:S02]  /*177a0*/  FMUL R8, R29, R25 ;  /* 0x000000191d087220 */ /* 0x001fc40000400000 */
[----:B------:R-:W-:-:S09]  /*177b0*/  FMUL R9, R29, R23 ;  /* 0x000000171d097220 */ /* 0x000fd20000400000 */
[----:B------:R0:W-:Y:S04]  /*177c0*/  STL.64 [R1+0x290], R12 ;  /* 0x0002900c01007387 */ /* 0x0001e80000100a00 */
[----:B------:R1:W-:Y:S04]  /*177d0*/  STL.64 [R1+0x298], R14 ;  /* 0x0002980e01007387 */ /* 0x0003e80000100a00 */
[----:B0-----:R-:W5:Y:S04]  /*177e0*/  LDL.LU R13, [R1+0x270] ;  /* 0x00027000010d7983 */ /* 0x001f680000300800 */
[----:B-1----:R-:W2:Y:S04]  /*177f0*/  LDL.LU R14, [R1+0x274] ;  /* 0x00027400010e7983 */ /* 0x002ea80000300800 */
[----:B------:R-:W2:Y:S04]  /*17800*/  LDL.LU R15, [R1+0x278] ;  /* 0x00027800010f7983 */ /* 0x000ea80000300800 */
[----:B------:R-:W2:Y:S04]  /*17810*/  LDL.LU R3, [R1+0x27c] ;  /* 0x00027c0001037983 */ /* 0x000ea80000300800 */
[----:B------:R-:W2:Y:S04]  /*17820*/  LDL.LU R25, [R1+0x264] ;  /* 0x0002640001197983 */ /* 0x000ea80000300800 */
[----:B------:R-:W3:Y:S04]  /*17830*/  LDL.LU R27, [R1+0x254] ;  /* 0x00025400011b7983 */ /* 0x000ee80000300800 */
[----:B------:R-:W3:Y:S04]  /*17840*/  LDL.LU R26, [R1+0x268] ;  /* 0x00026800011a7983 */ /* 0x000ee80000300800 */
[----:B------:R-:W3:Y:S01]  /*17850*/  LDL.LU R23, [R1+0x26c] ;  /* 0x00026c0001177983 */ /* 0x000ee20000300800 */
[----:B------:R-:W-:Y:S01]  /*17860*/  FMUL R11, R18, R19 ;  /* 0x00000013120b7220 */ /* 0x000fe20000400000 */
[----:B------:R-:W0:Y:S02]  /*17870*/  MUFU.EX2 R0, R0 ;  /* 0x0000000000007308 */ /* 0x000e240000000800 */
[----:B------:R-:W3:Y:S04]  /*17880*/  LDL.LU R19, [R1+0x258] ;  /* 0x0002580001137983 */ /* 0x000ee80000300800 */
[----:B0-----:R-:W-:Y:S01]  /*17890*/  STL [R1+0x474], R0 ;  /* 0x0004740001007387 */ /* 0x001fe20000100800 */
[----:B----4-:R-:W-:Y:S11]  /*178a0*/  HMMA.16816.F32 R8, R4, R20, R8 ;  /* 0x000000140408723c */ /* 0x010ff60000001808 */
[----:B------:R-:W-:Y:S11]  /*178b0*/  @!UPT UIADD3 URZ, URZ, URZ, URZ ;  /* 0x0000003f3f3ff290 */ /* 0x000ff6000fffe03f */
[----:B------:R-:W-:Y:S01]  /*178c0*/  @!UPT UIADD3 URZ, URZ, URZ, URZ ;  /* 0x0000003f3f3ff290 */ /* 0x000fe2000fffe03f */
[----:B------:R-:W-:Y:S04]  /*178d0*/  STL.64 [R1+0x280], R8 ;  /* 0x0002800801007387 */ /* 0x000fe80000100a00 */
[----:B------:R0:W-:Y:S04]  /*178e0*/  STL.64 [R1+0x288], R10 ;  /* 0x0002880a01007387 */ /* 0x0001e80000100a00 */
[----:B0-----:R-:W4:Y:S01]  /*178f0*/  LDL.LU R11, [R1+0x250] ;  /* 0x00025000010b7983 */ /* 0x001f220000300800 */
[C---:B-----5:R-:W-:Y:S02]  /*17900*/  FMUL R12, R29.reuse, R13 ;  /* 0x0000000d1d0c7220 */ /* 0x060fe40000400000 */
[----:B--2---:R-:W-:-:S02]  /*17910*/  FMUL R13, R29, R14 ;  /* 0x0000000e1d0d7220 */ /* 0x004fc40000400000 */
[C---:B---3--:R-:W-:Y:S01]  /*17920*/  FMUL R9, R29.reuse, R27 ;  /* 0x0000001b1d097220 */ /* 0x048fe20000400000 */
[----:B------:R-:W-:Y:S01]  /*17930*/  STL [R1+0x128c], R20 ;  /* 0x00128c1401007387 */ /* 0x000fe20000100800 */
[C---:B------:R-:W-:Y:S02]  /*17940*/  FMUL R24, R29.reuse, R24 ;  /* 0x000000181d187220 */ /* 0x040fe40000400000 */
[C---:B------:R-:W-:Y:S01]  /*17950*/  FMUL R26, R18.reuse, R26 ;  /* 0x0000001a121a7220 */ /* 0x040fe20000400000 */
[----:B------:R-:W-:Y:S01]  /*17960*/  STL [R1+0x1288], R21 ;  /* 0x0012881501007387 */ /* 0x000fe20000100800 */
[----:B------:R-:W-:Y:S02]  /*17970*/  FMUL R25, R29, R25 ;  /* 0x000000191d197220 */ /* 0x000fe40000400000 */
[C---:B------:R-:W-:Y:S01]  /*17980*/  FMUL R27, R18.reuse, R23 ;  /* 0x00000017121b7220 */ /* 0x040fe20000400000 */
[----:B------:R-:W2:Y:S01]  /*17990*/  LDL.LU R0, [R1+0x1b0] ;  /* 0x0001b00001007983 */ /* 0x000ea20000300800 */
[----:B------:R-:W-:-:S02]  /*179a0*/  FMUL R14, R18, R15 ;  /* 0x0000000f120e7220 */ /* 0x000fc40000400000 */
[C---:B------:R-:W-:Y:S02]  /*179b0*/  FMUL R15, R18.reuse, R3 ;  /* 0x00000003120f7220 */ /* 0x040fe40000400000 */
[----:B------:R-:W3:Y:S04]  /*179c0*/  LDL.LU R3, [R1] ;  /* 0x0000000001037983 */ /* 0x000ee80000300800 */
[----:B------:R-:W-:Y:S04]  /*179d0*/  STL.64 [R1+0x1298], R26 ;  /* 0x0012981a01007387 */ /* 0x000fe80000100a00 */
[----:B------:R-:W-:Y:S04]  /*179e0*/  STL.64 [R1+0x1290], R24 ;  /* 0x0012901801007387 */ /* 0x000fe80000100a00 */
[----:B------:R-:W0:Y:S01]  /*179f0*/  LDSM.16.M88.4 R24, [R22+0xb000] ;  /* 0x00b000001618783b */ /* 0x000e220000000200 */
[----:B------:R-:W-:Y:S03]  /*17a00*/  HMMA.16816.F32 R12, R4, R16, R12 ;  /* 0x00000010040c723c */ /* 0x000fe6000000180c */
[----:B------:R-:W-:Y:S04]  /*17a10*/  STL [R1+0x1284], R16 ;  /* 0x0012841001007387 */ /* 0x000fe80000100800 */
[----:B------:R-:W-:Y:S11]  /*17a20*/  STL [R1+0x1280], R17 ;  /* 0x0012801101007387 */ /* 0x000ff60000100800 */
[----:B------:R-:W-:Y:S05]  /*17a30*/  @!UPT UIADD3 URZ, URZ, URZ, URZ ;  /* 0x0000003f3f3ff290 */ /* 0x000fea000fffe03f */
[----:B------:R-:W-:Y:S04]  /*17a40*/  STL.64 [R1+0x270], R12 ;  /* 0x0002700c01007387 */ /* 0x000fe80000100a00 */
[----:B------:R-:W-:Y:S01]  /*17a50*/  STL.64 [R1+0x278], R14 ;  /* 0x0002780e01007387 */ /* 0x000fe20000100a00 */
[----:B------:R-:W-:-:S03]  /*17a60*/  FMUL R10, R18, R19 ;  /* 0x00000013120a7220 */ /* 0x000fc60000400000 */
[----:B------:R-:W-:Y:S04]  /*17a70*/  LDSM.16.M88.4 R12, [R22+0xac00] ;  /* 0x00ac0000160c783b */ /* 0x000fe80000000200 */
[----:B0-----:R-:W-:Y:S01]  /*17a80*/  STL.64 [R1+0x80], R24 ;  /* 0x0000801801007387 */ /* 0x001fe20000100a00 */
[----:B------:R-:W-:Y:S01]  /*17a90*/  IMAD.MOV.U32 R20, RZ, RZ, R24 ;  /* 0x000000ffff147224 */ /* 0x000fe200078e0018 */
[----:B------:R-:W-:Y:S02]  /*17aa0*/  MOV R21, R25 ;  /* 0x0000001900157202 */ /* 0x000fe40000000f00 */
[----:B------:R-:W-:Y:S04]  /*17ab0*/  STL.64 [R1+0x88], R26 ;  /* 0x0000881a01007387 */ /* 0x000fe80000100a00 */
[----:B------:R-:W0:Y:S04]  /*17ac0*/  LDSM.16.M88.4 R24, [R22+0xb400] ;  /* 0x00b400001618783b */ /* 0x000e280000000200 */
[----:B0-----:R-:W-:Y:S01]  /*17ad0*/  STL.64 [R1+0x130], R24 ;  /* 0x0001301801007387 */ /* 0x001fe20000100a00 */
[----:B------:R-:W-:-:S03]  /*17ae0*/  IMAD.MOV.U32 R16, RZ, RZ, R25 ;  /* 0x000000ffff107224 */ /* 0x000fc600078e0019 */
[----:B------:R-:W-:Y:S04]  /*17af0*/  STL.64 [R1+0x138], R26 ;  /* 0x0001381a01007387 */ /* 0x000fe80000100a00 */
[----:B------:R-:W0:Y:S01]  /*17b00*/  LDSM.16.M88.4 R24, [R22+0xb800] ;  /* 0x00b800001618783b */ /* 0x000e220000000200 */
[----:B----4-:R-:W-:-:S03]  /*17b10*/  FMUL R8, R29, R11 ;  /* 0x0000000b1d087220 */ /* 0x010fc60000400000 */
[----:B------:R-:W4:Y:S04]  /*17b20*/  LDL.LU R11, [R1+0x25c] ;  /* 0x00025c00010b7983 */ /* 0x000f280000300800 */
[----:B0-----:R-:W-:Y:S04]  /*17b30*/  STL.64 [R1+0x140], R24 ;  /* 0x0001401801007387 */ /* 0x001fe80000100a00 */
[----:B------:R-:W-:Y:S04]  /*17b40*/  STL.64 [R1+0x148], R26 ;  /* 0x0001481a01007387 */ /* 0x000fe80000100a00 */
[----:B------:R-:W0:Y:S04]  /*17b50*/  LDSM.16.M88.4 R24, [R22+0xbc00] ;  /* 0x00bc00001618783b */ /* 0x000e280000000200 */
[----:B0-----:R-:W-:Y:S01]  /*17b60*/  STL.64 [R1+0x150], R24 ;  /* 0x0001501801007387 */ /* 0x001fe20000100a00 */
[----:B------:R-:W-:Y:S01]  /*17b70*/  MOV R17, R24 ;  /* 0x0000001800117202 */ /* 0x000fe20000000f00 */
[----:B------:R-:W-:-:S02]  /*17b80*/  IMAD.MOV.U32 R19, RZ, RZ, R25 ;  /* 0x000000ffff137224 */ /* 0x000fc400078e0019 */
[----:B------:R0:W-:Y:S04]  /*17b90*/  STL.64 [R1+0x158], R26 ;  /* 0x0001581a01007387 */ /* 0x0001e80000100a00 */
[----:B0-----:R-:W5:Y:S04]  /*17ba0*/  LDL.LU.64 R26, [R1+0x1298] ;  /* 0x00129800011a7983 */ /* 0x001f680000300a00 */
[----:B------:R-:W5:Y:S02]  /*17bb0*/  LDL.LU.64 R24, [R1+0x1290] ;  /* 0x0012900001187983 */ /* 0x000f640000300a00 */
[----:B-----5:R-:W-:Y:S11]  /*17bc0*/  HMMA.16816.F32 R24, R4, R12, R24 ;  /* 0x0000000c0418723c */ /* 0x020ff60000001818 */
[----:B------:R-:W-:Y:S11]  /*17bd0*/  @!UPT UIADD3 URZ, URZ, URZ, URZ ;  /* 0x0000003f3f3ff290 */ /* 0x000ff6000fffe03f */
[----:B------:R-:W-:Y:S01]  /*17be0*/  @!UPT UIADD3 URZ, URZ, URZ, URZ ;  /* 0x0000003f3f3ff290 */ /* 0x000fe2000fffe03f */
[----:B------:R0:W-:Y:S01]  /*17bf0*/  STL [R1+0x260], R24 ;  /* 0x0002601801007387 */ /* 0x0001e20000100800 */
[----:B------:R-:W-:Y:S01]  /*17c00*/  MOV R22, R25 ;  /* 0x0000001900167202 */ /* 0x000fe20000000f00 */
[----:B------:R-:W-:Y:S02]  /*17c10*/  IMAD.MOV.U32 R23, RZ, RZ, R26 ;  /* 0x000000ffff177224 */ /* 0x000fe400078e001a */
[----:B------:R1:W-:Y:S04]  /*17c20*/  STL [R1+0x26c], R27 ;  /* 0x00026c1b01007387 */ /* 0x0003e80000100800 */
[----:B0-----:R-:W5:Y:S04]  /*17c30*/  LDL.LU R24, [R1+0x240] ;  /* 0x0002400001187983 */ /* 0x001f680000300800 */
[----:B------:R-:W2:Y:S04]  /*17c40*/  LDL.LU R25, [R1+0x244] ;  /* 0x0002440001197983 */ /* 0x000ea80000300800 */
[----:B------:R-:W2:Y:S04]  /*17c50*/  LDL.LU R26, [R1+0x248] ;  /* 0x00024800011a7983 */ /* 0x000ea80000300800 */
[----:B-1----:R-:W2:Y:S04]  /*17c60*/  LDL.LU R27, [R1+0x24c] ;  /* 0x00024c00011b7983 */ /* 0x002ea80000300800 */
[----:B------:R-:W-:Y:S04]  /*17c70*/  STL.64 [R1+0x11f8], R14 ;  /* 0x0011f80e01007387 */ /* 0x000fe80000100a00 */
[----:B------:R0:W-:Y:S02]  /*17c80*/  STL.64 [R1+0x11f0], R12 ;  /* 0x0011f00c01007387 */ /* 0x0001e40000100a00 */
[----:B0-----:R-:W-:Y:S01]  /*17c90*/  MOV R12, R20 ;  /* 0x00000014000c7202 */ /* 0x001fe20000000f00 */
[----:B------:R-:W-:Y:S01]  /*17ca0*/  IMAD.MOV.U32 R13, RZ, RZ, R21 ;  /* 0x000000ffff0d7224 */ /* 0x000fe200078e0015 */
[----:B------:R-:W2:Y:S04]  /*17cb0*/  LDL.LU R20, [R1+0x128c] ;  /* 0x00128c0001147983 */ /* 0x000ea80000300800 */
[----:B------:R-:W2:Y:S01]  /*17cc0*/  LDL.LU R21, [R1+0x1288] ;  /* 0x0012880001157983 */ /* 0x000ea20000300800 */
[----:B----4-:R-:W-:-:S02]  /*17cd0*/  FMUL R11, R18, R11 ;  /* 0x0000000b120b7220 */ /* 0x010fc40000400000 */
[----:B------:R-:W-:-:S05]  /*17ce0*/  FADD R2, R2, -R28 ;  /* 0x8000001c02027221 */ /* 0x000fca0000000000 */
[----:B------:R-:W-:Y:S01]  /*17cf0*/  HMMA.16816.F32 R8, R4, R12, R8 ;  /* 0x0000000c0408723c */ /* 0x000fe20000001808 */
[----:B------:R-:W-:-:S06]  /*17d00*/  FMUL R2, R2, 1.4426950216293334961 ;  /* 0x3fb8aa3b02027820 */ /* 0x000fcc0000400000 */
[----:B------:R-:W0:Y:S01]  /*17d10*/  MUFU.EX2 R2, R2 ;  /* 0x0000000200027308 */ /* 0x000e220000000800 */
[----:B------:R1:W-:Y:S04]  /*17d20*/  STL [R1+0x118c], R22 ;  /* 0x00118c1601007387 */ /* 0x0003e80000100800 */
[----:B------:R4:W-:Y:S04]  /*17d30*/  STL [R1+0x1188], R23 ;  /* 0x0011881701007387 */ /* 0x0009e80000100800 */
[----:B------:R-:W-:Y:S08]  /*17d40*/  STL [R1+0x11d0], R28 ;  /* 0x0011d01c01007387 */ /* 0x000ff00000100800 */
[----:B-1----:R-:W-:Y:S01]  /*17d50*/  MOV R22, R8 ;  /* 0x0000000800167202 */ /* 0x002fe20000000f00 */
[----:B----4-:R-:W-:Y:S01]  /*17d60*/  IMAD.MOV.U32 R23, RZ, RZ, R9 ;  /* 0x000000ffff177224 */ /* 0x010fe200078e0009 */
[----:B0-----:R-:W-:Y:S04]  /*17d70*/  STL [R1+0x470], R2 ;  /* 0x0004700201007387 */ /* 0x001fe80000100800 */
[----:B------:R0:W-:Y:S04]  /*17d80*/  STL.64 [R1+0x258], R10 ;  /* 0x0002580a01007387 */ /* 0x0001e80000100a00 */
[----:B------:R1:W-:Y:S04]  /*17d90*/  STL.64 [R1+0x1208], R22 ;  /* 0x0012081601007387 */ /* 0x0003e80000100a00 */
[----:B--2---:R2:W-:Y:S04]  /*17da0*/  STL.64 [R1+0x1200], R20 ;  /* 0x0012001401007387 */ /* 0x0045e80000100a00 */
[----:B------:R-:W4:Y:S04]  /*17db0*/  LDL.LU R8, [R1+0x230] ;  /* 0x0002300001087983 */ /* 0x000f280000300800 */
[----:B------:R-:W3:Y:S04]  /*17dc0*/  LDL.LU R9, [R1+0x234] ;  /* 0x0002340001097983 */ /* 0x000ee80000300800 */
[----:B0-----:R-:W3:Y:S04]  /*17dd0*/  LDL.LU R10, [R1+0x238] ;  /* 0x00023800010a7983 */ /* 0x001ee80000300800 */
[----:B------:R-:W3:Y:S04]  /*17de0*/  LDL.LU R11, [R1+0x23c] ;  /* 0x00023c00010b7983 */ /* 0x000ee80000300800 */
[----:B-1----:R-:W3:Y:S04]  /*17df0*/  LDL R22, [R1+0x500] ;  /* 0x0005000001167983 */ /* 0x002ee80000100800 */
[----:B------:R-:W3:Y:S01]  /*17e00*/  LDL R23, [R1+0x504] ;  /* 0x0005040001177983 */ /* 0x000ee20000100800 */
[----:B--2---:R-:W-:-:S03]  /*17e10*/  MOV R21, R16 ;  /* 0x0000001000157202 */ /* 0x004fc60000000f00 */
[----:B---3--:R-:W-:Y:S04]  /*17e20*/  STL.64 [R1+0x1278], R22 ;  /* 0x0012781601007387 */ /* 0x008fe80000100a00 */
[----:B------:R-:W2:Y:S04]  /*17e30*/  LDL R20, [R1+0x130] ;  /* 0x0001300001147983 */ /* 0x000ea80000100800 */
[----:B------:R-:W3:Y:S04]  /*17e40*/  LDL.LU R16, [R1+0x1284] ;  /* 0x0012840001107983 */ /* 0x000ee80000300800 */
[----:B------:R-:W2:Y:S04]  /*17e50*/  LDL R14, [R1+0x4f8] ;  /* 0x0004f800010e7983 */ /* 0x000ea80000100800 */
[----:B------:R-:W2:Y:S04]  /*17e60*/  LDL R15, [R1+0x4fc] ;  /* 0x0004fc00010f7983 */ /* 0x000ea80000100800 */
[----:B------:R-:W3:Y:S04]  /*17e70*/  LDL R12, [R1+0x474] ;  /* 0x00047400010c7983 */ /* 0x000ee80000100800 */
[----:B------:R-:W3:Y:S01]  /*17e80*/  LDL R13, [R1+0x478] ;  /* 0x00047800010d7983 */ /* 0x000ee20000100800 */
[----:B------:R-:W-:-:S02]  /*17e90*/  FMUL R3, R3, 1.4426950216293334961 ;  /* 0x3fb8aa3b03037820 */ /* 0x000fc40000400000 */
[----:B------:R-:W-:Y:S01]  /*17ea0*/  FADD R0, R0, -R28 ;  /* 0x8000001c00007221 */ /* 0x000fe20000000000 */
[----:B--2---:R-:W-:Y:S04]  /*17eb0*/  STL.64 [R1+0x1258], R14 ;  /* 0x0012580e01007387 */ /* 0x004fe80000100a00 */
[----:B---3--:R0:W-:Y:S02]  /*17ec0*/  STL.64 [R1+0x1250], R12 ;  /* 0x0012500c01007387 */ /* 0x0081e40000100a00 */
[----:B0-----:R-:W-:Y:S02]  /*17ed0*/  MOV R13, R19 ;  /* 0x00000013000d7202 */ /* 0x001fe40000000f00 */
[----:B------:R0:W1:Y:S01]  /*17ee0*/  MUFU.EX2 R19, R3 ;  /* 0x0000000300137308 */ /* 0x0000620000000800 */
[----:B------:R-:W-:-:S02]  /*17ef0*/  IMAD.MOV.U32 R12, RZ, RZ, R17 ;  /* 0x000000ffff0c7224 */ /* 0x000fc400078e0011 */
[----:B------:R-:W2:Y:S04]  /*17f00*/  LDL.LU R17, [R1+0x1280] ;  /* 0x0012800001117983 */ /* 0x000ea80000300800 */
[----:B------:R-:W3:Y:S04]  /*17f10*/  LDL.LU R28, [R1+0x224] ;  /* 0x00022400011c7983 */ /* 0x000ee80000300800 */
[----:B------:R-:W2:Y:S04]  /*17f20*/  LDL.LU R15, [R1+0x228] ;  /* 0x00022800010f7983 */ /* 0x000ea80000300800 */
[----:B0-----:R-:W2:Y:S04]  /*17f30*/  LDL.LU R3, [R1+0x220] ;  /* 0x0002200001037983 */ /* 0x001ea80000300800 */
[----:B-1----:R-:W-:Y:S04]  /*17f40*/  STL [R1+0x410], R19 ;  /* 0x0004101301007387 */ /* 0x002fe80000100800 */
[----:B------:R-:W2:Y:S04]  /*17f50*/  LDL.LU.64 R22, [R1+0x1278] ;  /* 0x0012780001167983 */ /* 0x000ea80000300a00 */
[----:B------:R-:W2:Y:S01]  /*17f60*/  LDL.LU R14, [R1+0x22c] ;  /* 0x00022c00010e7983 */ /* 0x000ea20000300800 */
[----:B-----5:R-:W-:-:S02]  /*17f70*/  FMUL R24, R29, R24 ;  /* 0x000000181d187220 */ /* 0x020fc40000400000 */
[----:B------:R-:W-:Y:S02]  /*17f80*/  FMUL R25, R29, R25 ;  /* 0x000000191d197220 */ /* 0x000fe40000400000 */
[C---:B------:R-:W-:Y:S02]  /*17f90*/  FMUL R26, R18.reuse, R26 ;  /* 0x0000001a121a7220 */ /* 0x040fe40000400000 */
[----:B------:R-:W-:-:S07]  /*17fa0*/  FMUL R27, R18, R27 ;  /* 0x0000001b121b7220 */ /* 0x000fce0000400000 */
[----:B------:R-:W-:Y:S11]  /*17fb0*/  HMMA.16816.F32 R24, R4, R20, R24 ;  /* 0x000000140418723c */ /* 0x000ff60000001818 */
[----:B------:R-:W-:Y:S11]  /*17fc0*/  @!UPT UIADD3 URZ, URZ, URZ, URZ ;  /* 0x0000003f3f3ff290 */ /* 0x000ff6000fffe03f */
[----:B------:R-:W-:Y:S01]  /*17fd0*/  @!UPT UIADD3 URZ, URZ, URZ, URZ ;  /* 0x0000003f3f3ff290 */ /* 0x000fe2000fffe03f */
[----:B------:R-:W-:Y:S04]  /*17fe0*/  STL.64 [R1+0x240], R24 ;  /* 0x0002401801007387 */ /* 0x000fe80000100a00 */
[----:B------:R-:W-:Y:S04]  /*17ff0*/  STL.64 [R1+0x248], R26 ;  /* 0x0002481a01007387 */ /* 0x000fe80000100a00 */
[----:B--2---:R-:W-:Y:S04]  /*18000*/  STL [R1+0x1270], R14 ;  /* 0x0012700e01007387 */ /* 0x004fe80000100800 */
[----:B------:R0:W-:Y:S04]  /*18010*/  STL.64 [R1+0x1268], R12 ;  /* 0x0012680c01007387 */ /* 0x0001e80000100a00 */
[----:B0-----:R-:W2:Y:S01]  /*18020*/  LDL.LU.64 R12, [R1+0x140] ;  /* 0x00014000010c7983 */ /* 0x001ea20000300a00 */
[----:B------:R-:W-:-:S03]  /*18030*/  FMUL R0, R0, 1.4426950216293334961 ;  /* 0x3fb8aa3b00007820 */ /* 0x000fc60000400000 */
[----:B------:R-:W5:Y:S03]  /*18040*/  LDL.LU R20, [R1+0x1c0] ;  /* 0x0001c00001147983 */ /* 0x000f660000300800 */
[----:B------:R-:W0:Y:S01]  /*18050*/  MUFU.EX2 R0, R0 ;  /* 0x0000000000007308 */ /* 0x000e220000000800 */
[----:B------:R-:W5:Y:S01]  /*18060*/  LDL.LU R21, [R1+0x1c4] ;  /* 0x0001c40001157983 */ /* 0x000f620000300800 */
[C---:B----4-:R-:W-:Y:S02]  /*18070*/  FMUL R8, R29.reuse, R8 ;  /* 0x000000081d087220 */ /* 0x050fe40000400000 */
[----:B------:R-:W-:Y:S02]  /*18080*/  FMUL R9, R29, R9 ;  /* 0x000000091d097220 */ /* 0x000fe40000400000 */
[C---:B------:R-:W-:Y:S02]  /*18090*/  FMUL R10, R18.reuse, R10 ;  /* 0x0000000a120a7220 */ /* 0x040fe40000400000 */
[----:B------:R-:W-:-:S02]  /*180a0*/  FMUL R11, R18, R11 ;  /* 0x0000000b120b7220 */ /* 0x000fc40000400000 */
[C---:B------:R-:W-:Y:S01]  /*180b0*/  FMUL R24, R29.reuse, R3 ;  /* 0x000000031d187220 */ /* 0x040fe20000400000 */
[----:B0-----:R-:W-:Y:S04]  /*180c0*/  STL [R1+0x4f4], R0 ;  /* 0x0004f40001007387 */ /* 0x001fe80000100800 */
[----:B------:R-:W4:Y:S01]  /*180d0*/  LDL.LU R14, [R1+0x1270] ;  /* 0x00127000010e7983 */ /* 0x000f220000300800 */
[----:B---3--:R-:W-:Y:S01]  /*180e0*/  FMUL R25, R29, R28 ;  /* 0x0000001c1d197220 */ /* 0x008fe20000400000 */
[----:B--2---:R-:W-:Y:S01]  /*180f0*/  HMMA.16816.F32 R8, R4, R12, R8 ;  /* 0x0000000c0408723c */ /* 0x004fe20000001808 */
[----:B------:R-:W-:Y:S01]  /*18100*/  IMAD.MOV.U32 R29, RZ, RZ, R12 ;  /* 0x000000ffff1d7224 */ /* 0x000fe200078e000c */
[----:B------:R-:W-:Y:S02]  /*18110*/  MOV R28, R13 ;  /* 0x0000000d001c7202 */ /* 0x000fe40000000f00 */
[----:B------:R-:W2:Y:S01]  /*18120*/  LDL.LU.64 R12, [R1+0x1268] ;  /* 0x00126800010c7983 */ /* 0x000ea20000300a00 */
[----:B------:R-:W-:-:S02]  /*18130*/  FMUL R26, R18, R15 ;  /* 0x0000000f121a7220 */ /* 0x000fc40000400000 */
[----:B----4-:R-:W-:Y:S11]  /*18140*/  FMUL R27, R18, R14 ;  /* 0x0000000e121b7220 */ /* 0x010ff60000400000 */
[----:B------:R-:W-:Y:S05]  /*18150*/  @!UPT UIADD3 URZ, URZ, URZ, URZ ;  /* 0x0000003f3f3ff290 */ /* 0x000fea000fffe03f */
[----:B------:R0:W-:Y:S01]  /*18160*/  STL.64 [R1+0x230], R8 ;  /* 0x0002300801007387 */ /* 0x0001e20000100a00 */
[----:B------:R-:W-:-:S03]  /*18170*/  IMAD.MOV.U32 R3, RZ, RZ, R11 ;  /* 0x000000ffff037224 */ /* 0x000fc600078e000b */
[----:B------:R1:W-:Y:S04]  /*18180*/  STL [R1+0x238], R10 ;  /* 0x0002380a01007387 */ /* 0x0003e80000100800 */
[----:B0-----:R-:W3:Y:S04]  /*18190*/  LDL.LU R8, [R1+0x210] ;  /* 0x0002100001087983 */ /* 0x001ee80000300800 */
[----:B------:R-:W4:Y:S04]  /*181a0*/  LDL.LU R9, [R1+0x214] ;  /* 0x0002140001097983 */ /* 0x000f280000300800 */
[----:B-1----:R-:W3:Y:S04]  /*181b0*/  LDL.LU R10, [R1+0x218] ;  /* 0x00021800010a7983 */ /* 0x002ee80000300800 */
[----:B------:R-:W3:Y:S04]  /*181c0*/  LDL.LU R11, [R1+0x21c] ;  /* 0x00021c00010b7983 */ /* 0x000ee80000300800 */
[----:B------:R-:W-:Y:S04]  /*181d0*/  STL [R1+0x11d4], R3 ;  /* 0x0011d40301007387 */ /* 0x000fe80000100800 */
[----:B------:R-:W3:Y:S04]  /*181e0*/  LDL.LU R18, [R1+0x1260] ;  /* 0x0012600001127983 */ /* 0x000ee80000300800 */
[----:B------:R-:W3:Y:S01]  /*181f0*/  LDL.LU.64 R14, [R1+0x1258] ;  /* 0x00125800010e7983 */ /* 0x000ee20000300a00 */
[----:B--2---:R-:W-:Y:S03]  /*18200*/  HMMA.16816.F32 R4, R4, R12, R24 ;  /* 0x0000000c0404723c */ /* 0x004fe60000001818 */
[----:B------:R-:W2:Y:S04]  /*18210*/  LDL.LU.64 R12, [R1+0x1250] ;  /* 0x00125000010c7983 */ /* 0x000ea80000300a00 */
[----:B------:R-:W2:Y:S11]  /*18220*/  LDL.LU R24, [R1+0x170] ;  /* 0x0001700001187983 */ /* 0x000eb60000300800 */
[----:B------:R-:W-:Y:S05]  /*18230*/  @!UPT UIADD3 URZ, URZ, URZ, URZ ;  /* 0x0000003f3f3ff290 */ /* 0x000fea000fffe03f */
[----:B------:R-:W-:Y:S04]  /*18240*/  STL.64 [R1+0x220], R4 ;  /* 0x0002200401007387 */ /* 0x000fe80000100a00 */
[----:B------:R-:W-:Y:S04]  /*18250*/  STL.64 [R1+0x228], R6 ;  /* 0x0002280601007387 */ /* 0x000fe80000100a00 */
[----:B------:R-:W2:Y:S04]  /*18260*/  LDL.LU R25, [R1+0x174] ;  /* 0x0001740001197983 */ /* 0x000ea80000300800 */
[----:B--2---:R0:W-:Y:S04]  /*18270*/  STL.64 [R1+0x1230], R24 ;  /* 0x0012301801007387 */ /* 0x0041e80000100a00 */
[----:B0-----:R-:W2:Y:S04]  /*18280*/  LDL.LU R24, [R1+0x180] ;  /* 0x0001800001187983 */ /* 0x001ea80000300800 */
[----:B------:R-:W2:Y:S01]  /*18290*/  LDL.LU R25, [R1+0x184] ;  /* 0x0001840001197983 */ /* 0x000ea20000300800 */
[----:B---3--:R-:W-:-:S02]  /*182a0*/  F2FP.PACK_AB R6, R14, R15 ;  /* 0x0000000f0e06723e */ /* 0x008fc400000000ff */
[----:B------:R-:W-:Y:S01]  /*182b0*/  F2FP.PACK_AB R7, R0, R2 ;  /* 0x000000020007723e */ /* 0x000fe200000000ff */
[----:B------:R-:W-:Y:S01]  /*182c0*/  FMUL R8, R18, R8 ;  /* 0x0000000812087220 */ /* 0x000fe20000400000 */
[----:B------:R-:W-:Y:S01]  /*182d0*/  F2FP.PACK_AB R4, R22, R23 ;  /* 0x000000171604723e */ /* 0x000fe200000000ff */
[----:B----4-:R-:W-:Y:S01]  /*182e0*/  FMUL R9, R18, R9 ;  /* 0x0000000912097220 */ /* 0x010fe20000400000 */
[----:B------:R-:W-:Y:S01]  /*182f0*/  F2FP.PACK_AB R5, R12, R13 ;  /* 0x0000000d0c05723e */ /* 0x000fe200000000ff */
[C---:B------:R-:W-:Y:S02]  /*18300*/  FMUL R10, R19.reuse, R10 ;  /* 0x0000000a130a7220 */ /* 0x040fe40000400000 */
[----:B------:R-:W-:Y:S01]  /*18310*/  FMUL R11, R19, R11 ;  /* 0x0000000b130b7220 */ /* 0x000fe20000400000 */
[----:B--2---:R0:W-:Y:S04]  /*18320*/  STL.64 [R1+0x1238], R24 ;  /* 0x0012381801007387 */ /* 0x0041e80000100a00 */
[----:B0-----:R-:W2:Y:S04]  /*18330*/  LDL.LU R24, [R1+0x190] ;  /* 0x0001900001187983 */ /* 0x001ea80000300800 */
[----:B------:R-:W2:Y:S04]  /*18340*/  LDL.LU R25, [R1+0x194] ;  /* 0x0001940001197983 */ /* 0x000ea80000300800 */
[----:B------:R-:W3:Y:S04]  /*18350*/  LDL.LU R14, [R1+0x320] ;  /* 0x00032000010e7983 */ /* 0x000ee80000300800 */
[----:B------:R-:W4:Y:S04]  /*18360*/  LDL.LU R3, [R1+0x324] ;  /* 0x0003240001037983 */ /* 0x000f280000300800 */
[----:B------:R-:W2:Y:S04]  /*18370*/  LDL.LU R2, [R1+0x328] ;  /* 0x0003280001027983 */ /* 0x000ea80000300800 */
[----:B------:R-:W2:Y:S04]  /*18380*/  LDL.LU R0, [R1+0x32c] ;  /* 0x00032c0001007983 */ /* 0x000ea80000300800 */
[----:B------:R-:W2:Y:S01]  /*18390*/  LDL.LU R26, [R1+0x310] ;  /* 0x00031000011a7983 */ /* 0x000ea20000300800 */
[----:B-----5:R-:W-:Y:S03]  /*183a0*/  HMMA.16816.F32 R8, R4, R20, R8 ;  /* 0x000000140408723c */ /* 0x020fe60000001808 */
[----:B--2---:R-:W-:Y:S11]  /*183b0*/  STL [R1+0x1248], R26 ;  /* 0x0012481a01007387 */ /* 0x004ff60000100800 */
[----:B------:R-:W-:Y:S09]  /*183c0*/  @!UPT UIADD3 URZ, URZ, URZ, URZ ;  /* 0x0000003f3f3ff290 */ /* 0x000ff2000fffe03f */
[----:B------:R-:W-:Y:S04]  /*183d0*/  STL.64 [R1+0x210], R8 ;  /* 0x0002100801007387 */ /* 0x000fe80000100a00 */
[----:B------:R-:W-:Y:S04]  /*183e0*/  STL.64 [R1+0x218], R10 ;  /* 0x0002180a01007387 */ /* 0x000fe80000100a00 */
[----:B------:R0:W-:Y:S04]  /*183f0*/  STL.64 [R1+0x1240], R24 ;  /* 0x0012401801007387 */ /* 0x0001e80000100a00 */
[----:B0-----:R-:W2:Y:S04]  /*18400*/  LDL.LU R24, [R1+0x1a0] ;  /* 0x0001a00001187983 */ /* 0x001ea80000300800 */
[----:B------:R-:W2:Y:S04]  /*18410*/  LDL.LU R25, [R1+0x1a4] ;  /* 0x0001a40001197983 */ /* 0x000ea80000300800 */
[----:B------:R-:W5:Y:S04]  /*18420*/  LDL.LU R23, [R1+0x314] ;  /* 0x0003140001177983 */ /* 0x000f680000300800 */
[----:B------:R-:W5:Y:S04]  /*18430*/  LDL.LU R21, [R1+0x318] ;  /* 0x0003180001157983 */ /* 0x000f680000300800 */
[----:B------:R-:W5:Y:S01]  /*18440*/  LDL.LU R20, [R1+0x31c] ;  /* 0x00031c0001147983 */ /* 0x000f620000300800 */
[----:B---3--:R-:W-:-:S03]  /*18450*/  FMUL R8, R18, R14 ;  /* 0x0000000e12087220 */ /* 0x008fc60000400000 */
[----:B------:R-:W3:Y:S01]  /*18460*/  LDL.LU R22, [R1+0x300] ;  /* 0x0003000001167983 */ /* 0x000ee20000300800 */
[----:B----4-:R-:W-:-:S03]  /*18470*/  FMUL R9, R18, R3 ;  /* 0x0000000312097220 */ /* 0x010fc60000400000 */
[----:B------:R-:W4:Y:S01]  /*18480*/  LDL.LU R15, [R1+0x304] ;  /* 0x00030400010f7983 */ /* 0x000f220000300800 */
[C---:B------:R-:W-:Y:S02]  /*18490*/  FMUL R10, R19.reuse, R2 ;  /* 0x00000002130a7220 */ /* 0x040fe40000400000 */
[----:B------:R-:W-:Y:S01]  /*184a0*/  FMUL R11, R19, R0 ;  /* 0x00000000130b7220 */ /* 0x000fe20000400000 */
[----:B------:R-:W3:Y:S04]  /*184b0*/  LDL.LU R13, [R1+0x308] ;  /* 0x00030800010d7983 */ /* 0x000ee80000300800 */
[----:B------:R-:W3:Y:S04]  /*184c0*/  LDL.LU R12, [R1+0x30c] ;  /* 0x00030c00010c7983 */ /* 0x000ee80000300800 */
[----:B------:R-:W3:Y:S01]  /*184d0*/  LDL.LU R26, [R1+0x1248] ;  /* 0x00124800011a7983 */ /* 0x000ee20000300800 */
[----:B--2---:R-:W-:Y:S03]  /*184e0*/  HMMA.16816.F32 R8, R4, R24, R8 ;  /* 0x000000180408723c */ /* 0x004fe60000001808 */
[----:B------:R-:W2:Y:S04]  /*184f0*/  LDL.LU.64 R24, [R1+0x1240] ;  /* 0x0012400001187983 */ /* 0x000ea80000300a00 */
[----:B------:R-:W4:Y:S04]  /*18500*/  LDL.LU R14, [R1+0x2f0] ;  /* 0x0002f000010e7983 */ /* 0x000f280000300800 */
[----:B------:R-:W4:Y:S11]  /*18510*/  LDL.LU R3, [R1+0x2f4] ;  /* 0x0002f40001037983 */ /* 0x000f360000300800 */
[----:B------:R-:W-:Y:S01]  /*18520*/  @!UPT UIADD3 URZ, URZ, URZ, URZ ;  /* 0x0000003f3f3ff290 */ /* 0x000fe2000fffe03f */
[----:B------:R3:W-:Y:S04]  /*18530*/  STL.64 [R1+0x200], R8 ;  /* 0x0002000801007387 */ /* 0x0007e80000100a00 */
[----:B------:R0:W-:Y:S04]  /*18540*/  STL.64 [R1+0x208], R10 ;  /* 0x0002080a01007387 */ /* 0x0001e80000100a00 */
[----:B------:R-:W4:Y:S01]  /*18550*/  LDL.LU R2, [R1+0x2f8] ;  /* 0x0002f80001027983 */ /* 0x000f220000300800 */
[----:B---3--:R-:W-:-:S03]  /*18560*/  FMUL R8, R18, R26 ;  /* 0x0000001a12087220 */ /* 0x008fc60000400000 */
[----:B------:R-:W3:Y:S01]  /*18570*/  LDL.LU R0, [R1+0x2fc] ;  /* 0x0002fc0001007983 */ /* 0x000ee20000300800 */
[----:B-----5:R-:W-:Y:S02]  /*18580*/  FMUL R9, R18, R23 ;  /* 0x0000001712097220 */ /* 0x020fe40000400000 */
[C---:B0-----:R-:W-:Y:S02]  /*18590*/  FMUL R10, R19.reuse, R21 ;  /* 0x00000015130a7220 */ /* 0x041fe40000400000 */
[----:B------:R-:W-:-:S07]  /*185a0*/  FMUL R11, R19, R20 ;  /* 0x00000014130b7220 */ /* 0x000fce0000400000 */
[----:B--2---:R-:W-:Y:S01]  /*185b0*/  HMMA.16816.F32 R8, R4, R24, R8 ;  /* 0x000000180408723c */ /* 0x004fe20000001808 */
[----:B------:R-:W2:Y:S04]  /*185c0*/  LDL.LU.64 R24, [R1+0x1238] ;  /* 0x0012380001187983 */ /* 0x000ea80000300a00 */
[----:B------:R-:W5:Y:S11]  /*185d0*/  LDL.LU R20, [R1+0x90] ;  /* 0x0000900001147983 */ /* 0x000f760000300800 */
[----:B------:R-:W-:Y:S07]  /*185e0*/  @!UPT UIADD3 URZ, URZ, URZ, URZ ;  /* 0x0000003f3f3ff290 */ /* 0x000fee000fffe03f */
[----:B------:R0:W-:Y:S04]  /*185f0*/  STL.64 [R1+0x1f0], R8 ;  /* 0x0001f00801007387 */ /* 0x0001e80000100a00 */
[----:B------:R1:W-:Y:S04]  /*18600*/  STL.64 [R1+0x1f8], R10 ;  /* 0x0001f80a01007387 */ /* 0x0003e80000100a00 */
[----:B------:R-:W5:Y:S01]  /*18610*/  LDL.LU R21, [R1+0x94] ;  /* 0x0000940001157983 */ /* 0x000f620000300800 */
[C---:B0-----:R-:W-:Y:S02]  /*18620*/  FMUL R8, R18.reuse, R22 ;  /* 0x0000001612087220 */ /* 0x041fe40000400000 */
[----:B----4-:R-:W-:-:S02]  /*18630*/  FMUL R9, R18, R15 ;  /* 0x0000000f12097220 */ /* 0x010fc40000400000 */
[C---:B-1----:R-:W-:Y:S02]  /*18640*/  FMUL R10, R19.reuse, R13 ;  /* 0x0000000d130a7220 */ /* 0x042fe40000400000 */
[C---:B------:R-:W-:Y:S02]  /*18650*/  FMUL R11, R19.reuse, R12 ;  /* 0x0000000c130b7220 */ /* 0x040fe40000400000 */
[----:B------:R-:W4:Y:S04]  /*18660*/  LDL.LU R12, [R1+0x10] ;  /* 0x00001000010c7983 */ /* 0x000f280000300800 */
[----:B------:R-:W4:Y:S01]  /*18670*/  LDL.LU R13, [R1+0x14] ;  /* 0x00001400010d7983 */ /* 0x000f220000300800 */
[----:B--2---:R-:W-:Y:S03]  /*18680*/  HMMA.16816.F32 R8, R4, R24, R8 ;  /* 0x000000180408723c */ /* 0x004fe60000001808 */
[----:B------:R-:W2:Y:S11]  /*18690*/  LDL.LU.64 R24, [R1+0x1230] ;  /* 0x0012300001187983 */ /* 0x000eb60000300a00 */
[----:B------:R-:W-:Y:S09]  /*186a0*/  @!UPT UIADD3 URZ, URZ, URZ, URZ ;  /* 0x0000003f3f3ff290 */ /* 0x000ff2000fffe03f */
[----:B------:R0:W-:Y:S04]  /*186b0*/  STL.64 [R1+0x1e0], R8 ;  /* 0x0001e00801007387 */ /* 0x0001e80000100a00 */
[----:B------:R1:W-:Y:S01]  /*186c0*/  STL.64 [R1+0x1e8], R10 ;  /* 0x0001e80a01007387 */ /* 0x0003e20000100a00 */
[C---:B0-----:R-:W-:Y:S02]  /*186d0*/  FMUL R8, R18.reuse, R14 ;  /* 0x0000000e12087220 */ /* 0x041fe40000400000 */
[----:B------:R-:W-:Y:S02]  /*186e0*/  FMUL R9, R18, R3 ;  /* 0x0000000312097220 */ /* 0x000fe40000400000 */
[C---:B-1----:R-:W-:Y:S02]  /*186f0*/  FMUL R10, R19.reuse, R2 ;  /* 0x00000002130a7220 */ /* 0x042fe40000400000 */
[----:B---3--:R-:W-:-:S07]  /*18700*/  FMUL R11, R19, R0 ;  /* 0x00000000130b7220 */ /* 0x008fce0000400000 */
[----:B--2---:R-:W-:Y:S01]  /*18710*/  HMMA.16816.F32 R8, R4, R24, R8 ;  /* 0x000000180408723c */ /* 0x004fe20000001808 */
[----:B------:R-:W2:Y:S04]  /*18720*/  LDL.LU R24, [R1+0x2e0] ;  /* 0x0002e00001187983 */ /* 0x000ea80000300800 */
[----:B------:R-:W3:Y:S11]  /*18730*/  LDL.LU R15, [R1+0x2e4] ;  /* 0x0002e400010f7983 */ /* 0x000ef60000300800 */
[----:B------:R-:W-:Y:S07]  /*18740*/  @!UPT UIADD3 URZ, URZ, URZ, URZ ;  /* 0x0000003f3f3ff290 */ /* 0x000fee000fffe03f */
[----:B------:R-:W-:Y:S04]  /*18750*/  STL.64 [R1+0x1d0], R8 ;  /* 0x0001d00801007387 */ /* 0x000fe80000100a00 */
[----:B------:R-:W-:Y:S04]  /*18760*/  STL.64 [R1+0x1d8], R10 ;  /* 0x0001d80a01007387 */ /* 0x000fe80000100a00 */
[----:B------:R-:W2:Y:S04]  /*18770*/  LDL.LU R14, [R1+0x2e8] ;  /* 0x0002e800010e7983 */ /* 0x000ea80000300800 */
        /* <DEDUP_REMOVED lines=8> */
[----:B--2---:R0:W-:Y:S04]  /*18800*/  STL.64 [R1+0x1218], R22 ;  /* 0x0012181601007387 */ /* 0x0041e80000100a00 */
[----:B0-----:R-:W2:Y:S04]  /*18810*/  LDL.LU R23, [R1+0x2d0] ;  /* 0x0002d00001177983 */ /* 0x001ea80000300800 */
[----:B-----5:R0:W-:Y:S04]  /*18820*/  STL.64 [R1+0x1210], R20 ;  /* 0x0012101401007387 */ /* 0x0201e80000100a00 */
[----:B0-----:R-:W5:Y:S04]  /*18830*/  LDL.LU R20, [R1+0xb0] ;  /* 0x0000b00001147983 */ /* 0x001f680000300800 */
[----:B------:R-:W5:Y:S04]  /*18840*/  LDL.LU R21, [R1+0xb4] ;  /* 0x0000b40001157983 */ /* 0x000f680000300800 */
[----:B--2---:R-:W-:Y:S04]  /*18850*/  STL [R1+0x1228], R23 ;  /* 0x0012281701007387 */ /* 0x004fe80000100800 */
[----:B-----5:R0:W-:Y:S04]  /*18860*/  STL.64 [R1+0x1220], R20 ;  /* 0x0012201401007387 */ /* 0x0201e80000100a00 */
[----:B0-----:R-:W2:Y:S04]  /*18870*/  LDL.LU R20, [R1+0x160] ;  /* 0x0001600001147983 */ /* 0x001ea80000300800 */
[----:B------:R-:W2:Y:S01]  /*18880*/  LDL.LU R21, [R1+0x164] ;  /* 0x0001640001157983 */ /* 0x000ea20000300800 */
[----:B------:R-:W-:-:S02]  /*18890*/  FMUL R8, R18, R24 ;  /* 0x0000001812087220 */ /* 0x000fc40000400000 */
[C---:B---3--:R-:W-:Y:S01]  /*188a0*/  FMUL R9, R18.reuse, R15 ;  /* 0x0000000f12097220 */ /* 0x048fe20000400000 */
[----:B------:R-:W3:Y:S01]  /*188b0*/  LDL.LU R24, [R1+0x2b0] ;  /* 0x0002b00001187983 */ /* 0x000ee20000300800 */
[C---:B------:R-:W-:Y:S02]  /*188c0*/  FMUL R10, R19.reuse, R14 ;  /* 0x0000000e130a7220 */ /* 0x040fe40000400000 */
[C---:B------:R-:W-:Y:S01]  /*188d0*/  FMUL R11, R19.reuse, R3 ;  /* 0x00000003130b7220 */ /* 0x040fe20000400000 */
[----:B------:R-:W5:Y:S04]  /*188e0*/  LDL.LU R15, [R1+0x2b4] ;  /* 0x0002b400010f7983 */ /* 0x000f680000300800 */
[----:B------:R-:W3:Y:S04]  /*188f0*/  LDL.LU R14, [R1+0x2b8] ;  /* 0x0002b800010e7983 */ /* 0x000ee80000300800 */
[----:B------:R-:W3:Y:S04]  /*18900*/  LDL.LU R3, [R1+0x2bc] ;  /* 0x0002bc0001037983 */ /* 0x000ee80000300800 */
[----:B------:R-:W3:Y:S01]  /*18910*/  LDL.LU R23, [R1+0x1228] ;  /* 0x0012280001177983 */ /* 0x000ee20000300800 */
[----:B--2---:R-:W-:Y:S03]  /*18920*/  HMMA.16816.F32 R8, R4, R20, R8 ;  /* 0x000000140408723c */ /* 0x004fe60000001808 */
[----:B------:R-:W2:Y:S11]  /*18930*/  LDL.LU.64 R20, [R1+0x1220] ;  /* 0x0012200001147983 */ /* 0x000eb60000300a00 */
[----:B------:R-:W-:Y:S09]  /*18940*/  @!UPT UIADD3 URZ, URZ, URZ, URZ ;  /* 0x0000003f3f3ff290 */ /* 0x000ff2000fffe03f */
[----:B------:R3:W-:Y:S04]  /*18950*/  STL.64 [R1+0x1b0], R8 ;  /* 0x0001b00801007387 */ /* 0x0007e80000100a00 */
[----:B------:R0:W-:Y:S01]  /*18960*/  STL.64 [R1+0x1b8], R10 ;  /* 0x0001b80a01007387 */ /* 0x0001e20000100a00 */
[C---:B---3--:R-:W-:Y:S02]  /*18970*/  FMUL R8, R18.reuse, R23 ;  /* 0x0000001712087220 */ /* 0x048fe40000400000 */
[----:B------:R-:W-:Y:S01]  /*18980*/  FMUL R9, R18, R27 ;  /* 0x0000001b12097220 */ /* 0x000fe20000400000 */
[----:B------:R-:W3:Y:S01]  /*18990*/  LDL.LU.64 R22, [R1+0x1218] ;  /* 0x0012180001167983 */ /* 0x000ee20000300a00 */
[C---:B0-----:R-:W-:Y:S02]  /*189a0*/  FMUL R10, R19.reuse, R2 ;  /* 0x00000002130a7220 */ /* 0x041fe40000400000 */
[----:B------:R-:W-:-:S07]  /*189b0*/  FMUL R11, R19, R0 ;  /* 0x00000000130b7220 */ /* 0x000fce0000400000 */
[----:B--2---:R-:W-:Y:S01]  /*189c0*/  HMMA.16816.F32 R8, R4, R20, R8 ;  /* 0x000000140408723c */ /* 0x004fe20000001808 */
[----:B------:R-:W2:Y:S04]  /*189d0*/  LDL.LU.64 R20, [R1+0x1210] ;  /* 0x0012100001147983 */ /* 0x000ea80000300a00 */
[----:B------:R-:W4:Y:S04]  /*189e0*/  LDL.LU R2, [R1+0x330] ;  /* 0x0003300001027983 */ /* 0x000f280000300800 */
[----:B------:R-:W4:Y:S11]  /*189f0*/  LDL.LU R0, [R1+0x334] ;  /* 0x0003340001007983 */ /* 0x000f360000300800 */
[----:B------:R-:W-:Y:S03]  /*18a00*/  @!UPT UIADD3 URZ, URZ, URZ, URZ ;  /* 0x0000003f3f3ff290 */ /* 0x000fe6000fffe03f */
[----:B------:R0:W-:Y:S04]  /*18a10*/  STL.64 [R1+0xa0], R8 ;  /* 0x0000a00801007387 */ /* 0x0001e80000100a00 */
[----:B------:R3:W-:Y:S01]  /*18a20*/  STL.64 [R1+0xa8], R10 ;  /* 0x0000a80a01007387 */ /* 0x0007e20000100a00 */
[C---:B0-----:R-:W-:Y:S02]  /*18a30*/  FMUL R8, R18.reuse, R26 ;  /* 0x0000001a12087220 */ /* 0x041fe40000400000 */
[----:B------:R-:W-:Y:S02]  /*18a40*/  FMUL R9, R18, R25 ;  /* 0x0000001912097220 */ /* 0x000fe40000400000 */
[C---:B---3--:R-:W-:Y:S02]  /*18a50*/  FMUL R10, R19.reuse, R23 ;  /* 0x00000017130a7220 */ /* 0x048fe40000400000 */
[----:B------:R-:W-:-:S02]  /*18a60*/  FMUL R11, R19, R22 ;  /* 0x00000016130b7220 */ /* 0x000fc40000400000 */
[----:B------:R-:W3:Y:S05]  /*18a70*/  LDL.LU.64 R22, [R1+0x1208] ;  /* 0x0012080001167983 */ /* 0x000eea0000300a00 */
[----:B--2---:R-:W-:Y:S01]  /*18a80*/  HMMA.16816.F32 R8, R4, R20, R8 ;  /* 0x000000140408723c */ /* 0x004fe20000001808 */
[----:B------:R-:W2:Y:S11]  /*18a90*/  LDL.LU.64 R20, [R1+0x1200] ;  /* 0x0012000001147983 */ /* 0x000eb60000300a00 */
[----:B------:R-:W-:Y:S11]  /*18aa0*/  @!UPT UIADD3 URZ, URZ, URZ, URZ ;  /* 0x0000003f3f3ff290 */ /* 0x000ff6000fffe03f */
[----:B------:R0:W-:Y:S04]  /*18ab0*/  STL.64 [R1+0x70], R8 ;  /* 0x0000700801007387 */ /* 0x0001e80000100a00 */
[----:B------:R1:W-:Y:S04]  /*18ac0*/  STL.64 [R1+0x78], R10 ;  /* 0x0000780a01007387 */ /* 0x0003e80000100a00 */
[----:B------:R-:W2:Y:S01]  /*18ad0*/  LDL.LU R27, [R1+0x344] ;  /* 0x00034400011b7983 */ /* 0x000ea20000300800 */
[----:B0-----:R-:W-:-:S03]  /*18ae0*/  FMUL R8, R18, R24 ;  /* 0x0000001812087220 */ /* 0x001fc60000400000 */
[----:B------:R-:W2:Y:S01]  /*18af0*/  LDL.LU R26, [R1+0x348] ;  /* 0x00034800011a7983 */ /* 0x000ea20000300800 */
[----:B-----5:R-:W-:Y:S02]  /*18b00*/  FMUL R9, R18, R15 ;  /* 0x0000000f12097220 */ /* 0x020fe40000400000 */
[C---:B-1----:R-:W-:Y:S01]  /*18b10*/  FMUL R10, R19.reuse, R14 ;  /* 0x0000000e130a7220 */ /* 0x042fe20000400000 */
[----:B------:R-:W5:Y:S01]  /*18b20*/  LDL.LU R25, [R1+0x34c] ;  /* 0x00034c0001197983 */ /* 0x000f620000300800 */
[----:B------:R-:W-:-:S03]  /*18b30*/  FMUL R11, R19, R3 ;  /* 0x00000003130b7220 */ /* 0x000fc60000400000 */
[----:B------:R-:W2:Y:S04]  /*18b40*/  LDL.LU.64 R14, [R1+0x11f8] ;  /* 0x0011f800010e7983 */ /* 0x000ea80000300a00 */
[----:B----4-:R-:W-:Y:S01]  /*18b50*/  HMMA.16816.F32 R8, R4, R12, R8 ;  /* 0x0000000c0408723c */ /* 0x010fe20000001808 */
[----:B------:R-:W4:Y:S11]  /*18b60*/  LDL.LU.64 R12, [R1+0x11f0] ;  /* 0x0011f000010c7983 */ /* 0x000f360000300a00 */
[----:B------:R-:W-:Y:S11]  /*18b70*/  @!UPT UIADD3 URZ, URZ, URZ, URZ ;  /* 0x0000003f3f3ff290 */ /* 0x000ff6000fffe03f */
[----:B------:R-:W-:Y:S04]  /*18b80*/  STL.64 [R1+0x60], R8 ;  /* 0x0000600801007387 */ /* 0x000fe80000100a00 */
[----:B------:R0:W-:Y:S04]  /*18b90*/  STL.64 [R1+0x68], R10 ;  /* 0x0000680a01007387 */ /* 0x0001e80000100a00 */
[----:B0-----:R-:W2:Y:S04]  /*18ba0*/  LDL.LU R10, [R1+0x338] ;  /* 0x00033800010a7983 */ /* 0x001ea80000300800 */
[----:B------:R-:W3:Y:S01]  /*18bb0*/  LDL.LU R11, [R1+0x33c] ;  /* 0x00033c00010b7983 */ /* 0x000ee20000300800 */
[----:B------:R-:W-:-:S02]  /*18bc0*/  FMUL R8, R18, R2 ;  /* 0x0000000212087220 */ /* 0x000fc40000400000 */
[----:B------:R-:W-:Y:S02]  /*18bd0*/  FMUL R9, R18, R0 ;  /* 0x0000000012097220 */ /* 0x000fe40000400000 */
[----:B------:R-:W4:Y:S04]  /*18be0*/  LDL.LU R18, [R1+0x11ec] ;  /* 0x0011ec0001127983 */ /* 0x000f280000300800 */
[----:B------:R-:W4:Y:S04]  /*18bf0*/  LDL.LU R24, [R1+0x370] ;  /* 0x0003700001187983 */ /* 0x000f280000300800 */
[----:B------:R-:W4:Y:S04]  /*18c00*/  LDL.LU R3, [R1+0x374] ;  /* 0x0003740001037983 */ /* 0x000f280000300800 */
[----:B------:R-:W4:Y:S04]  /*18c10*/  LDL.LU R2, [R1+0x378] ;  /* 0x0003780001027983 */ /* 0x000f280000300800 */
[----:B------:R-:W4:Y:S01]  /*18c20*/  LDL.LU R0, [R1+0x37c] ;  /* 0x00037c0001007983 */ /* 0x000f220000300800 */
[----:B--2---:R-:W-:-:S02]  /*18c30*/  FMUL R10, R19, R10 ;  /* 0x0000000a130a7220 */ /* 0x004fc40000400000 */
[----:B---3--:R-:W-:Y:S02]  /*18c40*/  FMUL R11, R19, R11 ;  /* 0x0000000b130b7220 */ /* 0x008fe40000400000 */
[----:B------:R-:W4:Y:S05]  /*18c50*/  LDL.LU R19, [R1+0x11e8] ;  /* 0x0011e80001137983 */ /* 0x000f2a0000300800 */
[----:B------:R-:W-:Y:S11]  /*18c60*/  HMMA.16816.F32 R8, R4, R20, R8 ;  /* 0x000000140408723c */ /* 0x000ff60000001808 */
[----:B------:R-:W-:Y:S11]  /*18c70*/  @!UPT UIADD3 URZ, URZ, URZ, URZ ;  /* 0x0000003f3f3ff290 */ /* 0x000ff6000fffe03f */
[----:B------:R-:W-:Y:S01]  /*18c80*/  @!UPT UIADD3 URZ, URZ, URZ, URZ ;  /* 0x0000003f3f3ff290 */ /* 0x000fe2000fffe03f */
[----:B------:R-:W-:Y:S04]  /*18c90*/  STL.64 [R1+0x50], R8 ;  /* 0x0000500801007387 */ /* 0x000fe80000100a00 */
[----:B------:R0:W-:Y:S04]  /*18ca0*/  STL.64 [R1+0x58], R10 ;  /* 0x0000580a01007387 */ /* 0x0001e80000100a00 */
[----:B0-----:R-:W2:Y:S04]  /*18cb0*/  LDL.LU R11, [R1+0x340] ;  /* 0x00034000010b7983 */ /* 0x001ea80000300800 */
[----:B------:R-:W3:Y:S04]  /*18cc0*/  LDL R21, [R1+0x410] ;  /* 0x0004100001157983 */ /* 0x000ee80000100800 */
[----:B------:R0:W-:Y:S04]  /*18cd0*/  STL.64 [R1+0x11b8], R22 ;  /* 0x0011b81601007387 */ /* 0x0001e80000100a00 */
[----:B0-----:R-:W2:Y:S04]  /*18ce0*/  LDL R23, [R1+0x414] ;  /* 0x0004140001177983 */ /* 0x001ea80000100800 */
[----:B----4-:R0:W-:Y:S04]  /*18cf0*/  STL.64 [R1+0x11a8], R18 ;  /* 0x0011a81201007387 */ /* 0x0101e80000100a00 */
[----:B0-----:R-:W4:Y:S01]  /*18d00*/  LDL R19, [R1+0x35c] ;  /* 0x00035c0001137983 */ /* 0x001f220000100800 */
[----:B---3--:R-:W-:-:S02]  /*18d10*/  FMUL R10, R21, R26 ;  /* 0x0000001a150a7220 */ /* 0x008fc40000400000 */
[C---:B--2---:R-:W-:Y:S02]  /*18d20*/  FMUL R8, R23.reuse, R11 ;  /* 0x0000000b17087220 */ /* 0x044fe40000400000 */
[----:B------:R-:W-:Y:S02]  /*18d30*/  FMUL R9, R23, R27 ;  /* 0x0000001b17097220 */ /* 0x000fe40000400000 */
[----:B-----5:R-:W-:-:S07]  /*18d40*/  FMUL R11, R21, R25 ;  /* 0x00000019150b7220 */ /* 0x020fce0000400000 */
[----:B------:R-:W-:Y:S01]  /*18d50*/  HMMA.16816.F32 R8, R4, R16, R8 ;  /* 0x000000100408723c */ /* 0x000fe20000001808 */
[----:B------:R-:W-:Y:S02]  /*18d60*/  FMUL R25, R23, R3 ;  /* 0x0000000317197220 */ /* 0x000fe40000400000 */
[C---:B------:R-:W-:Y:S02]  /*18d70*/  FMUL R27, R21.reuse, R0 ;  /* 0x00000000151b7220 */ /* 0x040fe40000400000 */
[----:B------:R-:W-:Y:S11]  /*18d80*/  FMUL R26, R21, R2 ;  /* 0x00000002151a7220 */ /* 0x000ff60000400000 */
[----:B------:R-:W-:Y:S07]  /*18d90*/  @!UPT UIADD3 URZ, URZ, URZ, URZ ;  /* 0x0000003f3f3ff290 */ /* 0x000fee000fffe03f */
[----:B------:R0:W-:Y:S04]  /*18da0*/  STL.64 [R1], R8 ;  /* 0x0000000801007387 */ /* 0x0001e80000100a00 */
[----:B------:R1:W-:Y:S04]  /*18db0*/  STL.64 [R1+0x8], R10 ;  /* 0x0000080a01007387 */ /* 0x0003e80000100a00 */
[----:B0-----:R-:W2:Y:S04]  /*18dc0*/  LDL.LU R8, [R1+0x390] ;  /* 0x0003900001087983 */ /* 0x001ea80000300800 */
[----:B------:R-:W3:Y:S04]  /*18dd0*/  LDL.LU R9, [R1+0x394] ;  /* 0x0003940001097983 */ /* 0x000ee80000300800 */
[----:B-1----:R-:W5:Y:S04]  /*18de0*/  LDL.LU R10, [R1+0x398] ;  /* 0x00039800010a7983 */ /* 0x002f680000300800 */
[----:B------:R-:W2:Y:S04]  /*18df0*/  LDL.LU R3, [R1+0x39c] ;  /* 0x00039c0001037983 */ /* 0x000ea80000300800 */
[----:B------:R-:W2:Y:S04]  /*18e00*/  LDL.LU R0, [R1+0x3e8] ;  /* 0x0003e80001007983 */ /* 0x000ea80000300800 */
[----:B------:R-:W2:Y:S04]  /*18e10*/  LDL.LU R2, [R1+0x3e0] ;  /* 0x0003e00001027983 */ /* 0x000ea80000300800 */
[----:B------:R-:W4:Y:S04]  /*18e20*/  LDL.LU R18, [R1+0x3dc] ;  /* 0x0003dc0001127983 */ /* 0x000f280000300800 */
[----:B------:R-:W2:Y:S01]  /*18e30*/  LDL.LU R16, [R1+0x3d0] ;  /* 0x0003d00001107983 */ /* 0x000ea20000300800 */
[----:B------:R-:W-:-:S07]  /*18e40*/  FMUL R24, R23, R24 ;  /* 0x0000001817187220 */ /* 0x000fce0000400000 */
[----:B------:R-:W-:Y:S07]  /*18e50*/  HMMA.16816.F32 R24, R4, R12, R24 ;  /* 0x0000000c0418723c */ /* 0x000fee0000001818 */
[----:B------:R-:W-:Y:S01]  /*18e60*/  MOV R12, R29 ;  /* 0x0000001d000c7202 */ /* 0x000fe20000000f00 */
[----:B------:R-:W-:Y:S01]  /*18e70*/  IMAD.MOV.U32 R13, RZ, RZ, R28 ;  /* 0x000000ffff0d7224 */ /* 0x000fe200078e001c */
[----:B----4-:R-:W-:Y:S04]  /*18e80*/  STL.64 [R1+0x11e0], R18 ;  /* 0x0011e01201007387 */ /* 0x010fe80000100a00 */
[----:B--2---:R0:W-:Y:S04]  /*18e90*/  STL [R1+0x11d8], R16 ;  /* 0x0011d81001007387 */ /* 0x0041e80000100800 */
[----:B0-----:R-:W2:Y:S04]  /*18ea0*/  LDL.LU R16, [R1+0x80] ;  /* 0x0000800001107983 */ /* 0x001ea80000300800 */
[----:B------:R-:W2:Y:S04]  /*18eb0*/  LDL.LU R17, [R1+0x84] ;  /* 0x0000840001117983 */ /* 0x000ea80000300800 */
[----:B------:R-:W-:Y:S04]  /*18ec0*/  STL.64 [R1+0x11b0], R14 ;  /* 0x0011b00e01007387 */ /* 0x000fe80000100a00 */
[----:B------:R-:W4:Y:S04]  /*18ed0*/  LDL.LU R29, [R1+0x368] ;  /* 0x00036800011d7983 */ /* 0x000f280000300800 */
[----:B------:R-:W4:Y:S04]  /*18ee0*/  LDL.LU R28, [R1+0x36c] ;  /* 0x00036c00011c7983 */ /* 0x000f280000300800 */
[----:B------:R0:W-:Y:S04]  /*18ef0*/  STL.64 [R1+0xfd8], R26 ;  /* 0x000fd81a01007387 */ /* 0x0001e80000100a00 */
[----:B0-----:R-:W4:Y:S04]  /*18f00*/  LDL.LU R26, [R1+0x360] ;  /* 0x00036000011a7983 */ /* 0x001f280000300800 */
[----:B------:R-:W4:Y:S04]  /*18f10*/  LDL.LU R27, [R1+0x364] ;  /* 0x00036400011b7983 */ /* 0x000f280000300800 */
[----:B------:R0:W-:Y:S04]  /*18f20*/  STL.64 [R1+0xfd0], R24 ;  /* 0x000fd01801007387 */ /* 0x0001e80000100a00 */
[----:B0-----:R-:W4:Y:S04]  /*18f30*/  LDL.LU R24, [R1+0x130] ;  /* 0x0001300001187983 */ /* 0x001f280000300800 */
[----:B------:R-:W4:Y:S01]  /*18f40*/  LDL.LU R25, [R1+0x134] ;  /* 0x0001340001197983 */ /* 0x000f220000300800 */
[----:B------:R-:W-:-:S02]  /*18f50*/  FMUL R8, R23, R8 ;  /* 0x0000000817087220 */ /* 0x000fc40000400000 */
[----:B---3--:R-:W-:Y:S01]  /*18f60*/  FMUL R9, R23, R9 ;  /* 0x0000000917097220 */ /* 0x008fe20000400000 */
[----:B------:R-:W3:Y:S01]  /*18f70*/  LDL.LU R20, [R1+0x380] ;  /* 0x0003800001147983 */ /* 0x000ee20000300800 */
[C---:B-----5:R-:W-:Y:S02]  /*18f80*/  FMUL R10, R21.reuse, R10 ;  /* 0x0000000a150a7220 */ /* 0x060fe40000400000 */
[----:B------:R-:W-:Y:S01]  /*18f90*/  FMUL R11, R21, R3 ;  /* 0x00000003150b7220 */ /* 0x000fe20000400000 */
[----:B------:R-:W5:Y:S04]  /*18fa0*/  LDL.LU R15, [R1+0x384] ;  /* 0x00038400010f7983 */ /* 0x000f680000300800 */
[----:B------:R-:W3:Y:S04]  /*18fb0*/  LDL.LU R14, [R1+0x388] ;  /* 0x00038800010e7983 */ /* 0x000ee80000300800 */
[----:B------:R-:W3:Y:S04]  /*18fc0*/  LDL.LU R3, [R1+0x38c] ;  /* 0x00038c0001037983 */ /* 0x000ee80000300800 */
[----:B------:R-:W3:Y:S04]  /*18fd0*/  LDL R22, [R1+0x358] ;  /* 0x0003580001167983 */ /* 0x000ee80000100800 */
[----:B------:R-:W3:Y:S01]  /*18fe0*/  LDL.LU.64 R18, [R1+0x11e0] ;  /* 0x0011e00001127983 */ /* 0x000ee20000300a00 */
[C---:B--2---:R-:W-:Y:S03]  /*18ff0*/  HMMA.16816.F32 R8, R4.reuse, R16, R8 ;  /* 0x000000100408723c */ /* 0x044fe60000001808 */
[----:B------:R-:W2:Y:S04]  /*19000*/  LDL.LU R16, [R1+0x11d8] ;  /* 0x0011d80001107983 */ /* 0x000ea80000300800 */
[----:B------:R-:W2:Y:S11]  /*19010*/  LDL.LU R17, [R1+0x3ec] ;  /* 0x0003ec0001117983 */ /* 0x000eb60000300800 */
[----:B------:R-:W-:Y:S05]  /*19020*/  @!UPT UIADD3 URZ, URZ, URZ, URZ ;  /* 0x0000003f3f3ff290 */ /* 0x000fea000fffe03f */
[----:B------:R4:W-:Y:S04]  /*19030*/  STL.64 [R1+0x40], R8 ;  /* 0x0000400801007387 */ /* 0x0009e80000100a00 */
[----:B------:R0:W-:Y:S01]  /*19040*/  STL.64 [R1+0x48], R10 ;  /* 0x0000480a01007387 */ /* 0x0001e20000100a00 */
[C---:B----4-:R-:W-:Y:S02]  /*19050*/  FMUL R8, R23.reuse, R26 ;  /* 0x0000001a17087220 */ /* 0x050fe40000400000 */
[----:B------:R-:W-:Y:S02]  /*19060*/  FMUL R9, R23, R27 ;  /* 0x0000001b17097220 */ /* 0x000fe40000400000 */
[C---:B0-----:R-:W-:Y:S02]  /*19070*/  FMUL R10, R21.reuse, R29 ;  /* 0x0000001d150a7220 */ /* 0x041fe40000400000 */
[----:B------:R-:W-:Y:S01]  /*19080*/  FMUL R11, R21, R28 ;  /* 0x0000001c150b7220 */ /* 0x000fe20000400000 */
[----:B------:R-:W4:Y:S04]  /*19090*/  LDL.LU R29, [R1+0x3e4] ;  /* 0x0003e400011d7983 */ /* 0x000f280000300800 */
[----:B------:R-:W2:Y:S02]  /*190a0*/  LDL.LU R28, [R1+0x3d8] ;  /* 0x0003d800011c7983 */ /* 0x000ea40000300800 */
[----:B------:R-:W-:Y:S11]  /*190b0*/  HMMA.16816.F32 R8, R4, R24, R8 ;  /* 0x000000180408723c */ /* 0x000ff60000001808 */
[----:B------:R-:W-:Y:S11]  /*190c0*/  @!UPT UIADD3 URZ, URZ, URZ, URZ ;  /* 0x0000003f3f3ff290 */ /* 0x000ff6000fffe03f */
[----:B------:R-:W-:Y:S01]  /*190d0*/  @!UPT UIADD3 URZ, URZ, URZ, URZ ;  /* 0x0000003f3f3ff290 */ /* 0x000fe2000fffe03f */
[----:B------:R3:W-:Y:S04]  /*190e0*/  STL.64 [R1+0x30], R8 ;  /* 0x0000300801007387 */ /* 0x0007e80000100a00 */
[----:B------:R0:W-:Y:S04]  /*190f0*/  STL.64 [R1+0x38], R10 ;  /* 0x0000380a01007387 */ /* 0x0001e80000100a00 */
[----:B------:R-:W2:Y:S04]  /*19100*/  LDL.LU.64 R24, [R1+0x150] ;  /* 0x0001500001187983 */ /* 0x000ea80000300a00 */
[----:B------:R-:W2:Y:S01]  /*19110*/  LDL.64 R26, [R1+0x158] ;  /* 0x00015800011a7983 */ /* 0x000ea20000100a00 */
[----:B---3--:R-:W-:-:S02]  /*19120*/  FMUL R8, R23, R20 ;  /* 0x0000001417087220 */ /* 0x008fc40000400000 */
[----:B-----5:R-:W-:Y:S02]  /*19130*/  FMUL R9, R23, R15 ;  /* 0x0000000f17097220 */ /* 0x020fe40000400000 */
[C---:B0-----:R-:W-:Y:S02]  /*19140*/  FMUL R10, R21.reuse, R14 ;  /* 0x0000000e150a7220 */ /* 0x041fe40000400000 */
[----:B------:R-:W-:-:S07]  /*19150*/  FMUL R11, R21, R3 ;  /* 0x00000003150b7220 */ /* 0x000fce0000400000 */
[----:B------:R-:W-:Y:S01]  /*19160*/  HMMA.16816.F32 R8, R4, R12, R8 ;  /* 0x0000000c0408723c */ /* 0x000fe20000001808 */
[--C-:B------:R-:W-:Y:S02]  /*19170*/  FADD R0, R0, -R19.reuse ;  /* 0x8000001300007221 */ /* 0x100fe40000000000 */
[----:B------:R-:W-:Y:S02]  /*19180*/  FADD R2, R2, -R19 ;  /* 0x8000001302027221 */ /* 0x000fe40000000000 */
[----:B------:R-:W-:-:S04]  /*19190*/  FMUL R0, R0, 1.4426950216293334961 ;  /* 0x3fb8aa3b00007820 */ /* 0x000fc80000400000 */
[----:B------:R0:W1:Y:S02]  /*191a0*/  MUFU.EX2 R3, R0 ;  /* 0x0000000000037308 */ /* 0x0000640000000800 */
[----:B0-----:R-:W-:Y:S02]  /*191b0*/  FMUL R0, R2, 1.4426950216293334961 ;  /* 0x3fb8aa3b02007820 */ /* 0x001fe40000400000 */
[----:B------:R-:W-:Y:S01]  /*191c0*/  FADD R2, R18, -R19 ;  /* 0x8000001312027221 */ /* 0x000fe20000000000 */
[----:B--2---:R-:W-:Y:S04]  /*191d0*/  STL [R1+0x10fc], R26 ;  /* 0x0010fc1a01007387 */ /* 0x004fe80000100800 */
[----:B------:R-:W-:Y:S04]  /*191e0*/  STL [R1+0x10f8], R27 ;  /* 0x0010f81b01007387 */ /* 0x000fe80000100800 */
[----:B------:R-:W2:Y:S04]  /*191f0*/  LDL.LU R20, [R1+0x3d4] ;  /* 0x0003d40001147983 */ /* 0x000ea80000300800 */
[----:B------:R0:W-:Y:S02]  /*19200*/  STL.64 [R1+0x20], R8 ;  /* 0x0000200801007387 */ /* 0x0001e40000100a00 */
[----:B0-----:R0:W3:Y:S02]  /*19210*/  MUFU.EX2 R8, R0 ;  /* 0x0000000000087308 */ /* 0x0010e40000000800 */
[----:B------:R-:W-:Y:S04]  /*19220*/  STL.64 [R1+0x28], R10 ;  /* 0x0000280a01007387 */ /* 0x000fe80000100a00 */
[----:B-1----:R-:W-:Y:S01]  /*19230*/  STL [R1+0x4d8], R3 ;  /* 0x0004d80301007387 */ /* 0x002fe20000100800 */
[----:B0-----:R-:W-:-:S02]  /*19240*/  FMUL R0, R2, 1.4426950216293334961 ;  /* 0x3fb8aa3b02007820 */ /* 0x001fc40000400000 */
[----:B------:R-:W-:Y:S01]  /*19250*/  FADD R2, R16, -R19 ;  /* 0x8000001310027221 */ /* 0x000fe20000000000 */
[----:B---3--:R0:W-:Y:S04]  /*19260*/  STL [R1+0x4dc], R8 ;  /* 0x0004dc0801007387 */ /* 0x0081e80000100800 */
[----:B0-----:R-:W3:Y:S04]  /*19270*/  LDL.LU R8, [R1+0x3a0] ;  /* 0x0003a00001087983 */ /* 0x001ee80000300800 */
[----:B------:R-:W5:Y:S04]  /*19280*/  LDL.LU.64 R18, [R1+0x1c8] ;  /* 0x0001c80001127983 */ /* 0x000f680000300a00 */
[----:B------:R-:W3:Y:S04]  /*19290*/  LDL.LU R9, [R1+0x3a4] ;  /* 0x0003a40001097983 */ /* 0x000ee80000300800 */
[----:B------:R-:W3:Y:S04]  /*192a0*/  LDL.LU R10, [R1+0x3a8] ;  /* 0x0003a800010a7983 */ /* 0x000ee80000300800 */
[----:B------:R-:W5:Y:S01]  /*192b0*/  LDL.LU R11, [R1+0x3ac] ;  /* 0x0003ac00010b7983 */ /* 0x000f620000300800 */
[----:B------:R0:W1:Y:S02]  /*192c0*/  MUFU.EX2 R16, R0 ;  /* 0x0000000000107308 */ /* 0x0000640000000800 */
[----:B0-----:R-:W-:-:S02]  /*192d0*/  FMUL R0, R2, 1.4426950216293334961 ;  /* 0x3fb8aa3b02007820 */ /* 0x001fc40000400000 */
[----:B------:R-:W-:-:S04]  /*192e0*/  FADD R2, R17, -R22 ;  /* 0x8000001611027221 */ /* 0x000fc80000000000 */
[----:B------:R0:W1:Y:S02]  /*192f0*/  MUFU.EX2 R17, R0 ;  /* 0x0000000000117308 */ /* 0x0000640000000800 */
[----:B0-----:R-:W-:Y:S02]  /*19300*/  FMUL R0, R2, 1.4426950216293334961 ;  /* 0x3fb8aa3b02007820 */ /* 0x001fe40000400000 */
[----:B----4-:R-:W-:-:S04]  /*19310*/  FADD R2, R29, -R22 ;  /* 0x800000161d027221 */ /* 0x010fc80000000000 */
[----:B------:R0:W4:Y:S02]  /*19320*/  MUFU.EX2 R29, R0 ;  /* 0x00000000001d7308 */ /* 0x0001240000000800 */
[----:B0-----:R-:W-:Y:S02]  /*19330*/  FMUL R0, R2, 1.4426950216293334961 ;  /* 0x3fb8aa3b02007820 */ /* 0x001fe40000400000 */
[----:B------:R-:W-:-:S04]  /*19340*/  FADD R2, R28, -R22 ;  /* 0x800000161c027221 */ /* 0x000fc80000000000 */
[----:B------:R0:W4:Y:S02]  /*19350*/  MUFU.EX2 R28, R0 ;  /* 0x00000000001c7308 */ /* 0x0001240000000800 */
[----:B0-----:R-:W-:-:S06]  /*19360*/  FMUL R0, R2, 1.4426950216293334961 ;  /* 0x3fb8aa3b02007820 */ /* 0x001fcc0000400000 */
[----:B------:R0:W0:Y:S01]  /*19370*/  MUFU.EX2 R12, R0 ;  /* 0x00000000000c7308 */ /* 0x0000220000000800 */
[----:B-1----:R-:W-:Y:S04]  /*19380*/  STL [R1+0x4e4], R16 ;  /* 0x0004e41001007387 */ /* 0x002fe80000100800 */
[----:B------:R-:W-:Y:S04]  /*19390*/  STL [R1+0x4ec], R17 ;  /* 0x0004ec1101007387 */ /* 0x000fe80000100800 */
[----:B----4-:R-:W-:Y:S04]  /*193a0*/  STL [R1+0x4d0], R29 ;  /* 0x0004d01d01007387 */ /* 0x010fe80000100800 */
[----:B------:R-:W-:Y:S01]  /*193b0*/  STL [R1+0x4d4], R28 ;  /* 0x0004d41c01007387 */ /* 0x000fe20000100800 */
[----:B--2---:R-:W-:-:S03]  /*193c0*/  FADD R2, R20, -R22 ;  /* 0x8000001614027221 */ /* 0x004fc60000000000 */
[----:B------:R-:W2:Y:S01]  /*193d0*/  LDL.LU R20, [R1+0x3fc] ;  /* 0x0003fc0001147983 */ /* 0x000ea20000300800 */
[----:B0-----:R-:W-:-:S03]  /*193e0*/  FMUL R0, R2, 1.4426950216293334961 ;  /* 0x3fb8aa3b02007820 */ /* 0x001fc60000400000 */
[----:B------:R-:W4:Y:S01]  /*193f0*/  LDL R2, [R1+0x4dc] ;  /* 0x0004dc0001027983 */ /* 0x000f220000100800 */
[----:B------:R-:W0:Y:S03]  /*19400*/  MUFU.EX2 R13, R0 ;  /* 0x00000000000d7308 */ /* 0x000e260000000800 */
[----:B------:R-:W-:Y:S04]  /*19410*/  STL [R1+0x4e0], R12 ;  /* 0x0004e00c01007387 */ /* 0x000fe80000100800 */
[----:B0-----:R-:W-:Y:S01]  /*19420*/  STL [R1+0x4e8], R13 ;  /* 0x0004e80d01007387 */ /* 0x001fe20000100800 */
[C---:B---3--:R-:W-:Y:S02]  /*19430*/  FMUL R10, R21.reuse, R10 ;  /* 0x0000000a150a7220 */ /* 0x048fe40000400000 */
[----:B-----5:R-:W-:-:S02]  /*19440*/  FMUL R11, R21, R11 ;  /* 0x0000000b150b7220 */ /* 0x020fc40000400000 */
[----:B------:R-:W2:Y:S01]  /*19450*/  LDL.LU R21, [R1+0x3f8] ;  /* 0x0003f80001157983 */ /* 0x000ea20000300800 */
[C---:B------:R-:W-:Y:S02]  /*19460*/  FMUL R8, R23.reuse, R8 ;  /* 0x0000000817087220 */ /* 0x040fe40000400000 */
[----:B------:R-:W-:-:S07]  /*19470*/  FMUL R9, R23, R9 ;  /* 0x0000000917097220 */ /* 0x000fce0000400000 */
[----:B------:R-:W-:Y:S01]  /*19480*/  HMMA.16816.F32 R4, R4, R24, R8 ;  /* 0x000000180404723c */ /* 0x000fe20000001808 */
[----:B--2---:R-:W-:Y:S04]  /*19490*/  STL.64 [R1+0x11c0], R20 ;  /* 0x0011c01401007387 */ /* 0x004fe80000100a00 */
[----:B------:R-:W2:Y:S04]  /*194a0*/  LDL.LU.64 R22, [R1+0x1a8] ;  /* 0x0001a80001167983 */ /* 0x000ea80000300a00 */
[----:B------:R-:W3:Y:S04]  /*194b0*/  LDL.LU.64 R14, [R1+0x188] ;  /* 0x00018800010e7983 */ /* 0x000ee80000300a00 */
[----:B------:R-:W5:Y:S04]  /*194c0*/  LDL.LU R24, [R1+0x120] ;  /* 0x0001200001187983 */ /* 0x000f680000300800 */
[----:B------:R-:W5:Y:S04]  /*194d0*/  LDL.LU R25, [R1+0x124] ;  /* 0x0001240001197983 */ /* 0x000f680000300800 */
[----:B------:R-:W5:Y:S04]  /*194e0*/  LDL.LU R26, [R1+0x128] ;  /* 0x00012800011a7983 */ /* 0x000f680000300800 */
[----:B------:R-:W5:Y:S01]  /*194f0*/  LDL.LU R27, [R1+0x12c] ;  /* 0x00012c00011b7983 */ /* 0x000f620000300800 */
[----:B----4-:R-:W-:-:S02]  /*19500*/  F2FP.PACK_AB R8, R2, R3 ;  /* 0x000000030208723e */ /* 0x010fc400000000ff */
[----:B------:R-:W-:Y:S02]  /*19510*/  F2FP.PACK_AB R9, R28, R29 ;  /* 0x0000001d1c09723e */ /* 0x000fe400000000ff */
[----:B------:R-:W-:Y:S02]  /*19520*/  F2FP.PACK_AB R10, R17, R16 ;  /* 0x00000010110a723e */ /* 0x000fe400000000ff */
[----:B------:R-:W-:Y:S01]  /*19530*/  F2FP.PACK_AB R11, R13, R12 ;  /* 0x0000000c0d0b723e */ /* 0x000fe200000000ff */
[----:B------:R0:W-:Y:S04]  /*19540*/  STL.64 [R1+0xf88], R6 ;  /* 0x000f880601007387 */ /* 0x0001e80000100a00 */
[----:B------:R-:W-:Y:S04]  /*19550*/  STL.64 [R1+0xf80], R4 ;  /* 0x000f800401007387 */ /* 0x000fe80000100a00 */
[----:B0-----:R-:W4:Y:S04]  /*19560*/  LDL.LU.64 R6, [R1+0x198] ;  /* 0x0001980001067983 */ /* 0x001f280000300a00 */
[----:B------:R-:W2:Y:S04]  /*19570*/  LDL.LU R3, [R1+0x11d4] ;  /* 0x0011d40001037983 */ /* 0x000ea80000300800 */
[----:B------:R-:W2:Y:S04]  /*19580*/  LDL.LU R28, [R1+0x11d0] ;  /* 0x0011d000011c7983 */ /* 0x000ea80000300800 */
[----:B------:R-:W2:Y:S01]  /*19590*/  LDL.LU R29, [R1+0x11cc] ;  /* 0x0011cc00011d7983 */ /* 0x000ea20000300800 */
[----:B-----5:R-:W-:Y:S11]  /*195a0*/  HMMA.16816.F32 R24, R8, R18, R24 ;  /* 0x000000120818723c */ /* 0x020ff60000001818 */
[----:B------:R-:W-:Y:S11]  /*195b0*/  @!UPT UIADD3 URZ, URZ, URZ, URZ ;  /* 0x0000003f3f3ff290 */ /* 0x000ff6000fffe03f */
[----:B------:R-:W-:Y:S01]  /*195c0*/  @!UPT UIADD3 URZ, URZ, URZ, URZ ;  /* 0x0000003f3f3ff290 */ /* 0x000fe2000fffe03f */
[----:B------:R0:W-:Y:S04]  /*195d0*/  STL.64 [R1+0x120], R24 ;  /* 0x0001201801007387 */ /* 0x0001e80000100a00 */
[----:B------:R-:W-:Y:S04]  /*195e0*/  STL.64 [R1+0x128], R26 ;  /* 0x0001281a01007387 */ /* 0x000fe80000100a00 */
[----:B------:R-:W5:Y:S01]  /*195f0*/  LDL.LU R17, [R1+0x3f0] ;  /* 0x0003f00001117983 */ /* 0x000f620000300800 */
[----:B0-----:R-:W-:Y:S01]  /*19600*/  IMAD.MOV.U32 R24, RZ, RZ, R19 ;  /* 0x000000ffff187224 */ /* 0x001fe200078e0013 */
[----:B------:R-:W-:-:S02]  /*19610*/  MOV R25, R18 ;  /* 0x0000001200197202 */ /* 0x000fc40000000f00 */
[----:B------:R-:W3:Y:S04]  /*19620*/  LDL.LU.64 R18, [R1+0x178] ;  /* 0x0001780001127983 */ /* 0x000ee80000300a00 */
[----:B------:R0:W-:Y:S04]  /*19630*/  STL [R1+0x1104], R24 ;  /* 0x0011041801007387 */ /* 0x0001e80000100800 */
[----:B------:R1:W-:Y:S04]  /*19640*/  STL [R1+0x1100], R25 ;  /* 0x0011001901007387 */ /* 0x0003e80000100800 */
[----:B0-----:R-:W3:Y:S04]  /*19650*/  LDL.LU R24, [R1+0x110] ;  /* 0x0001100001187983 */ /* 0x001ee80000300800 */
[----:B-1----:R-:W3:Y:S04]  /*19660*/  LDL.LU R25, [R1+0x114] ;  /* 0x0001140001197983 */ /* 0x002ee80000300800 */
[----:B------:R-:W3:Y:S01]  /*19670*/  LDL.LU R26, [R1+0x118] ;  /* 0x00011800011a7983 */ /* 0x000ee20000300800 */
[----:B--2---:R-:W-:-:S03]  /*19680*/  MOV R27, R29 ;  /* 0x0000001d001b7202 */ /* 0x004fc60000000f00 */
[----:B------:R-:W2:Y:S04]  /*19690*/  LDL.LU R29, [R1+0x11c8] ;  /* 0x0011c800011d7983 */ /* 0x000ea80000300800 */
[----:B---3--:R-:W-:Y:S11]  /*196a0*/  HMMA.16816.F32 R24, R8, R22, R24 ;  /* 0x000000160818723c */ /* 0x008ff60000001818 */
[----:B------:R-:W-:Y:S11]  /*196b0*/  @!UPT UIADD3 URZ, URZ, URZ, URZ ;  /* 0x0000003f3f3ff290 */ /* 0x000ff6000fffe03f */
[----:B------:R-:W-:Y:S01]  /*196c0*/  @!UPT UIADD3 URZ, URZ, URZ, URZ ;  /* 0x0000003f3f3ff290 */ /* 0x000fe2000fffe03f */
[----:B------:R-:W-:Y:S04]  /*196d0*/  STL.64 [R1+0x110], R24 ;  /* 0x0001101801007387 */ /* 0x000fe80000100a00 */
[----:B------:R0:W-:Y:S04]  /*196e0*/  STL.64 [R1+0x118], R26 ;  /* 0x0001181a01007387 */ /* 0x0001e80000100a00 */
[----:B------:R-:W2:Y:S01]  /*196f0*/  LDL.LU.64 R20, [R1+0x11c0] ;  /* 0x0011c00001147983 */ /* 0x000ea20000300a00 */
[----:B0-----:R-:W-:Y:S01]  /*19700*/  MOV R27, R23 ;  /* 0x00000017001b7202 */ /* 0x001fe20000000f00 */
[----:B------:R-:W-:-:S04]  /*19710*/  IMAD.MOV.U32 R26, RZ, RZ, R22 ;  /* 0x000000ffff1a7224 */ /* 0x000fc800078e0016 */
[----:B------:R-:W-:Y:S04]  /*19720*/  STL [R1+0x110c], R27 ;  /* 0x00110c1b01007387 */ /* 0x000fe80000100800 */
[----:B------:R0:W-:Y:S04]  /*19730*/  STL [R1+0x1108], R26 ;  /* 0x0011081a01007387 */ /* 0x0001e80000100800 */
[----:B------:R-:W4:Y:S04]  /*19740*/  LDL.LU R24, [R1+0x100] ;  /* 0x0001000001187983 */ /* 0x000f280000300800 */
[----:B------:R-:W4:Y:S04]  /*19750*/  LDL.LU R25, [R1+0x104] ;  /* 0x0001040001197983 */ /* 0x000f280000300800 */
[----:B0-----:R-:W4:Y:S04]  /*19760*/  LDL.LU R26, [R1+0x108] ;  /* 0x00010800011a7983 */ /* 0x001f280000300800 */
[----:B------:R-:W4:Y:S01]  /*19770*/  LDL.LU R27, [R1+0x10c] ;  /* 0x00010c00011b7983 */ /* 0x000f220000300800 */
[----:B--2---:R-:W-:Y:S01]  /*19780*/  FADD R0, R20, -R29 ;  /* 0x8000001d14007221 */ /* 0x004fe20000000000 */
[----:B----4-:R-:W-:Y:S11]  /*19790*/  HMMA.16816.F32 R24, R8, R6, R24 ;  /* 0x000000060818723c */ /* 0x010ff60000001818 */
[----:B------:R-:W-:Y:S11]  /*197a0*/  @!UPT UIADD3 URZ, URZ, URZ, URZ ;  /* 0x0000003f3f3ff290 */ /* 0x000ff6000fffe03f */
[----:B------:R-:W-:Y:S01]  /*197b0*/  @!UPT UIADD3 URZ, URZ, URZ, URZ ;  /* 0x0000003f3f3ff290 */ /* 0x000fe2000fffe03f */
[----:B------:R0:W-:Y:S04]  /*197c0*/  STL.64 [R1+0x100], R24 ;  /* 0x0001001801007387 */ /* 0x0001e80000100a00 */
[----:B------:R-:W-:Y:S04]  /*197d0*/  STL.64 [R1+0x108], R26 ;  /* 0x0001081a01007387 */ /* 0x000fe80000100a00 */
[----:B------:R-:W2:Y:S01]  /*197e0*/  LDL.LU R20, [R1+0x3f4] ;  /* 0x0003f40001147983 */ /* 0x000ea20000300800 */
[----:B0-----:R-:W-:Y:S01]  /*197f0*/  MOV R25, R7 ;  /* 0x0000000700197202 */ /* 0x001fe20000000f00 */
[----:B------:R-:W-:-:S02]  /*19800*/  IMAD.MOV.U32 R24, RZ, RZ, R6 ;  /* 0x000000ffff187224 */ /* 0x000fc400078e0006 */
[----:B------:R-:W3:Y:S04]  /*19810*/  LDL.LU.64 R6, [R1+0x168] ;  /* 0x0001680001067983 */ /* 0x000ee80000300a00 */
[----:B------:R-:W-:Y:S04]  /*19820*/  STL [R1+0x1114], R25 ;  /* 0x0011141901007387 */ /* 0x000fe80000100800 */
[----:B------:R0:W-:Y:S04]  /*19830*/  STL [R1+0x1110], R24 ;  /* 0x0011101801007387 */ /* 0x0001e80000100800 */
[----:B0-----:R-:W4:Y:S04]  /*19840*/  LDL.LU R24, [R1+0xf0] ;  /* 0x0000f00001187983 */ /* 0x001f280000300800 */
[----:B------:R-:W4:Y:S04]  /*19850*/  LDL.LU R25, [R1+0xf4] ;  /* 0x0000f40001197983 */ /* 0x000f280000300800 */
[----:B------:R-:W4:Y:S04]  /*19860*/  LDL.LU R26, [R1+0xf8] ;  /* 0x0000f800011a7983 */ /* 0x000f280000300800 */
[----:B------:R-:W4:Y:S01]  /*19870*/  LDL.LU R27, [R1+0xfc] ;  /* 0x0000fc00011b7983 */ /* 0x000f220000300800 */
[----:B------:R-:W-:-:S06]  /*19880*/  FMUL R0, R0, 1.4426950216293334961 ;  /* 0x3fb8aa3b00007820 */ /* 0x000fcc0000400000 */
[----:B------:R-:W0:Y:S01]  /*19890*/  MUFU.EX2 R0, R0 ;  /* 0x0000000000007308 */ /* 0x000e220000000800 */
[----:B------:R-:W-:Y:S02]  /*198a0*/  FADD R2, R21, -R29 ;  /* 0x8000001d15027221 */ /* 0x000fe40000000000 */
[----:B------:R-:W2:Y:S01]  /*198b0*/  LDL.LU R21, [R1+0x430] ;  /* 0x0004300001157983 */ /* 0x000ea20000300800 */
[----:B----4-:R-:W-:Y:S11]  /*198c0*/  HMMA.16816.F32 R24, R8, R14, R24 ;  /* 0x0000000e0818723c */ /* 0x010ff60000001818 */
[----:B------:R-:W-:Y:S11]  /*198d0*/  @!UPT UIADD3 URZ, URZ, URZ, URZ ;  /* 0x0000003f3f3ff290 */ /* 0x000ff6000fffe03f */
[----:B------:R-:W-:Y:S01]  /*198e0*/  @!UPT UIADD3 URZ, URZ, URZ, URZ ;  /* 0x0000003f3f3ff290 */ /* 0x000fe2000fffe03f */
[----:B------:R-:W-:Y:S04]  /*198f0*/  STL.64 [R1+0xf0], R24 ;  /* 0x0000f01801007387 */ /* 0x000fe80000100a00 */
[----:B0-----:R-:W-:Y:S04]  /*19900*/  STL [R1+0x4c0], R0 ;  /* 0x0004c00001007387 */ /* 0x001fe80000100800 */
[----:B------:R0:W-:Y:S04]  /*19910*/  STL.64 [R1+0xf8], R26 ;  /* 0x0000f81a01007387 */ /* 0x0001e80000100a00 */
[----:B------:R-:W4:Y:S04]  /*19920*/  LDL.LU R12, [R1+0xc0] ;  /* 0x0000c000010c7983 */ /* 0x000f280000300800 */
[----:B------:R-:W4:Y:S01]  /*19930*/  LDL.LU R13, [R1+0xc4] ;  /* 0x0000c400010d7983 */ /* 0x000f220000300800 */
[----:B0-----:R-:W-:Y:S01]  /*19940*/  MOV R26, R15 ;  /* 0x0000000f001a7202 */ /* 0x001fe20000000f00 */
[----:B------:R-:W-:-:S02]  /*19950*/  IMAD.MOV.U32 R27, RZ, RZ, R14 ;  /* 0x000000ffff1b7224 */ /* 0x000fc400078e000e */
[----:B------:R-:W4:Y:S04]  /*19960*/  LDL.LU R14, [R1+0xc8] ;  /* 0x0000c800010e7983 */ /* 0x000f280000300800 */
[----:B------:R-:W4:Y:S04]  /*19970*/  LDL.LU R15, [R1+0xcc] ;  /* 0x0000cc00010f7983 */ /* 0x000f280000300800 */
[----:B------:R-:W4:Y:S04]  /*19980*/  LDL.LU.64 R22, [R1+0xb8] ;  /* 0x0000b80001167983 */ /* 0x000f280000300a00 */
[----:B------:R0:W-:Y:S04]  /*19990*/  STL [R1+0x111c], R26 ;  /* 0x00111c1a01007387 */ /* 0x0001e80000100800 */
[----:B------:R1:W-:Y:S04]  /*199a0*/  STL [R1+0x1118], R27 ;  /* 0x0011181b01007387 */ /* 0x0003e80000100800 */
[----:B------:R-:W2:Y:S04]  /*199b0*/  LDL.LU R24, [R1+0xe0] ;  /* 0x0000e00001187983 */ /* 0x000ea80000300800 */
[----:B------:R-:W2:Y:S04]  /*199c0*/  LDL.LU R25, [R1+0xe4] ;  /* 0x0000e40001197983 */ /* 0x000ea80000300800 */
[----:B0-----:R-:W2:Y:S04]  /*199d0*/  LDL.LU R26, [R1+0xe8] ;  /* 0x0000e800011a7983 */ /* 0x001ea80000300800 */
[----:B-1----:R-:W2:Y:S01]  /*199e0*/  LDL.LU R27, [R1+0xec] ;  /* 0x0000ec00011b7983 */ /* 0x002ea20000300800 */
[----:B------:R-:W-:-:S06]  /*199f0*/  FMUL R0, R2, 1.4426950216293334961 ;  /* 0x3fb8aa3b02007820 */ /* 0x000fcc0000400000 */
[----:B------:R-:W0:Y:S01]  /*19a00*/  MUFU.EX2 R0, R0 ;  /* 0x0000000000007308 */ /* 0x000e220000000800 */
[----:B--2---:R-:W-:Y:S11]  /*19a10*/  HMMA.16816.F32 R24, R8, R18, R24 ;  /* 0x000000120818723c */ /* 0x004ff60000001818 */
[----:B------:R-:W-:Y:S11]  /*19a20*/  @!UPT UIADD3 URZ, URZ, URZ, URZ ;  /* 0x0000003f3f3ff290 */ /* 0x000ff6000fffe03f */
[----:B------:R-:W-:Y:S01]  /*19a30*/  @!UPT UIADD3 URZ, URZ, URZ, URZ ;  /* 0x0000003f3f3ff290 */ /* 0x000fe2000fffe03f */
[----:B------:R1:W-:Y:S04]  /*19a40*/  STL.64 [R1+0xe0], R24 ;  /* 0x0000e01801007387 */ /* 0x0003e80000100a00 */
[----:B0-----:R-:W-:Y:S04]  /*19a50*/  STL [R1+0x4c4], R0 ;  /* 0x0004c40001007387 */ /* 0x001fe80000100800 */
[----:B------:R-:W-:Y:S01]  /*19a60*/  STL.64 [R1+0xe8], R26 ;  /* 0x0000e81a01007387 */ /* 0x000fe20000100a00 */
[----:B-1----:R-:W-:Y:S01]  /*19a70*/  MOV R24, R19 ;  /* 0x0000001300187202 */ /* 0x002fe20000000f00 */
[----:B------:R-:W-:-:S02]  /*19a80*/  IMAD.MOV.U32 R25, RZ, RZ, R18 ;  /* 0x000000ffff197224 */ /* 0x000fc400078e0012 */
[----:B------:R-:W2:Y:S04]  /*19a90*/  LDL.64 R18, [R1+0x98] ;  /* 0x0000980001127983 */ /* 0x000ea80000100a00 */
[----:B------:R0:W-:Y:S04]  /*19aa0*/  STL [R1+0x1124], R24 ;  /* 0x0011241801007387 */ /* 0x0001e80000100800 */
[----:B------:R1:W-:Y:S04]  /*19ab0*/  STL [R1+0x1120], R25 ;  /* 0x0011201901007387 */ /* 0x0003e80000100800 */
[----:B0-----:R-:W3:Y:S04]  /*19ac0*/  LDL.LU R24, [R1+0xd0] ;  /* 0x0000d00001187983 */ /* 0x001ee80000300800 */
[----:B-1----:R-:W3:Y:S04]  /*19ad0*/  LDL.LU R25, [R1+0xd4] ;  /* 0x0000d40001197983 */ /* 0x002ee80000300800 */
[----:B------:R-:W3:Y:S04]  /*19ae0*/  LDL.LU R26, [R1+0xd8] ;  /* 0x0000d800011a7983 */ /* 0x000ee80000300800 */
[----:B------:R-:W3:Y:S01]  /*19af0*/  LDL.LU R27, [R1+0xdc] ;  /* 0x0000dc00011b7983 */ /* 0x000ee20000300800 */
[----:B-----5:R-:W-:-:S03]  /*19b00*/  FADD R2, R17, -R29 ;  /* 0x8000001d11027221 */ /* 0x020fc60000000000 */
[----:B------:R-:W5:Y:S01]  /*19b10*/  LDL.LU R17, [R1+0x42c] ;  /* 0x00042c0001117983 */ /* 0x000f620000300800 */
[----:B------:R-:W-:-:S06]  /*19b20*/  FMUL R0, R2, 1.4426950216293334961 ;  /* 0x3fb8aa3b02007820 */ /* 0x000fcc0000400000 */
[----:B------:R-:W0:Y:S01]  /*19b30*/  MUFU.EX2 R0, R0 ;  /* 0x0000000000007308 */ /* 0x000e220000000800 */
[----:B------:R-:W-:Y:S01]  /*19b40*/  STL [R1+0xf58], R29 ;  /* 0x000f581d01007387 */ /* 0x000fe20000100800 */
[----:B---3--:R-:W-:Y:S11]  /*19b50*/  HMMA.16816.F32 R24, R8, R6, R24 ;  /* 0x000000060818723c */ /* 0x008ff60000001818 */
[----:B------:R-:W-:Y:S11]  /*19b60*/  @!UPT UIADD3 URZ, URZ, URZ, URZ ;  /* 0x0000003f3f3ff290 */ /* 0x000ff6000fffe03f */
[----:B------:R-:W-:Y:S01]  /*19b70*/  @!UPT UIADD3 URZ, URZ, URZ, URZ ;  /* 0x0000003f3f3ff290 */ /* 0x000fe2000fffe03f */
[----:B------:R-:W-:Y:S04]  /*19b80*/  STL.64 [R1+0xd0], R24 ;  /* 0x0000d01801007387 */ /* 0x000fe80000100a00 */
[----:B0-----:R-:W-:Y:S04]  /*19b90*/  STL [R1+0x4c8], R0 ;  /* 0x0004c80001007387 */ /* 0x001fe80000100800 */
[----:B------:R0:W-:Y:S02]  /*19ba0*/  STL.64 [R1+0xd8], R26 ;  /* 0x0000d81a01007387 */ /* 0x0001e40000100a00 */
[----:B0-----:R-:W-:Y:S01]  /*19bb0*/  IMAD.MOV.U32 R26, RZ, RZ, R6 ;  /* 0x000000ffff1a7224 */ /* 0x001fe200078e0006 */
[----:B------:R-:W-:-:S04]  /*19bc0*/  MOV R27, R7 ;  /* 0x00000007001b7202 */ /* 0x000fc80000000f00 */
[----:B------:R-:W-:Y:S04]  /*19bd0*/  STL [R1+0x1128], R26 ;  /* 0x0011281a01007387 */ /* 0x000fe80000100800 */
[----:B------:R-:W3:Y:S04]  /*19be0*/  LDL.LU R5, [R1+0x420] ;  /* 0x0004200001057983 */ /* 0x000ee80000300800 */
[----:B------:R-:W2:Y:S01]  /*19bf0*/  LDL.LU.64 R6, [R1+0x18] ;  /* 0x0000180001067983 */ /* 0x000ea20000300a00 */
[----:B------:R-:W-:-:S04]  /*19c00*/  FADD R2, R20, -R29 ;  /* 0x8000001d14027221 */ /* 0x000fc80000000000 */
[----:B------:R-:W-:-:S06]  /*19c10*/  FMUL R0, R2, 1.4426950216293334961 ;  /* 0x3fb8aa3b02007820 */ /* 0x000fcc0000400000 */
[----:B------:R-:W0:Y:S02]  /*19c20*/  MUFU.EX2 R0, R0 ;  /* 0x0000000000007308 */ /* 0x000e240000000800 */
[----:B0-----:R-:W-:Y:S04]  /*19c30*/  STL [R1+0x4cc], R0 ;  /* 0x0004cc0001007387 */ /* 0x001fe80000100800 */
[----:B--2---:R-:W-:Y:S04]  /*19c40*/  STL.64 [R1+0x11a0], R6 ;  /* 0x0011a00601007387 */ /* 0x004fe80000100a00 */
[----:B---3--:R0:W-:Y:S04]  /*19c50*/  STL [R1+0x119c], R5 ;  /* 0x00119c0501007387 */ /* 0x0081e80000100800 */
[----:B------:R-:W2:Y:S04]  /*19c60*/  LDL.LU R4, [R1+0x2a0] ;  /* 0x0002a00001047983 */ /* 0x000ea80000300800 */
[----:B0-----:R-:W2:Y:S04]  /*19c70*/  LDL.LU R5, [R1+0x2a4] ;  /* 0x0002a40001057983 */ /* 0x001ea80000300800 */
[----:B------:R-:W2:Y:S04]  /*19c80*/  LDL.LU R6, [R1+0x2a8] ;  /* 0x0002a80001067983 */ /* 0x000ea80000300800 */
[----:B------:R-:W2:Y:S01]  /*19c90*/  LDL.LU R7, [R1+0x2ac] ;  /* 0x0002ac0001077983 */ /* 0x000ea20000300800 */
[----:B----4-:R-:W-:Y:S01]  /*19ca0*/  HMMA.16816.F32 R12, R8, R22, R12 ;  /* 0x00000016080c723c */ /* 0x010fe2000000180c */
[----:B------:R-:W-:-:S04]  /*19cb0*/  FADD R2, R21, -R28 ;  /* 0x8000001c15027221 */ /* 0x000fc80000000000 */
[----:B------:R-:W-:Y:S01]  /*19cc0*/  FMUL R0, R2, 1.4426950216293334961 ;  /* 0x3fb8aa3b02007820 */ /* 0x000fe20000400000 */
[----:B------:R-:W-:Y:S01]  /*19cd0*/  MOV R25, R23 ;  /* 0x0000001700197202 */ /* 0x000fe20000000f00 */
[----:B------:R-:W-:Y:S02]  /*19ce0*/  IMAD.MOV.U32 R24, RZ, RZ, R22 ;  /* 0x000000ffff187224 */ /* 0x000fe400078e0016 */
[----:B------:R-:W3:Y:S02]  /*19cf0*/  LDL.LU.64 R22, [R1+0x11b8] ;  /* 0x0011b80001167983 */ /* 0x000ee40000300a00 */
[----:B------:R-:W0:Y:S11]  /*19d00*/  MUFU.EX2 R0, R0 ;  /* 0x0000000000007308 */ /* 0x000e360000000800 */
[----:B------:R-:W-:Y:S01]  /*19d10*/  @!UPT UIADD3 URZ, URZ, URZ, URZ ;  /* 0x0000003f3f3ff290 */ /* 0x000fe2000fffe03f */
[----:B------:R-:W-:Y:S01]  /*19d20*/  STL.64 [R1+0xc0], R12 ;  /* 0x0000c00c01007387 */ /* 0x000fe20000100a00 */
[----:B------:R-:W-:Y:S01]  /*19d30*/  IMAD.MOV.U32 R21, RZ, RZ, R14 ;  /* 0x000000ffff157224 */ /* 0x000fe200078e000e */
[----:B------:R-:W-:Y:S02]  /*19d40*/  MOV R20, R15 ;  /* 0x0000000f00147202 */ /* 0x000fe40000000f00 */
[----:B------:R-:W4:Y:S04]  /*19d50*/  LDL.LU.64 R14, [R1+0x11b0] ;  /* 0x0011b000010e7983 */ /* 0x000f280000300a00 */
[----:B------:R-:W-:Y:S04]  /*19d60*/  STL [R1+0x1198], R27 ;  /* 0x0011981b01007387 */ /* 0x000fe80000100800 */
[----:B------:R1:W-:Y:S04]  /*19d70*/  STL.64 [R1+0x1190], R24 ;  /* 0x0011901801007387 */ /* 0x0003e80000100a00 */
[----:B-1----:R-:W4:Y:S04]  /*19d80*/  LDL.LU R24, [R1+0x290] ;  /* 0x0002900001187983 */ /* 0x002f280000300800 */
[----:B------:R-:W4:Y:S04]  /*19d90*/  LDL.LU R25, [R1+0x294] ;  /* 0x0002940001197983 */ /* 0x000f280000300800 */
[----:B------:R-:W4:Y:S04]  /*19da0*/  LDL.LU R26, [R1+0x298] ;  /* 0x00029800011a7983 */ /* 0x000f280000300800 */
[----:B------:R-:W4:Y:S04]  /*19db0*/  LDL.LU R27, [R1+0x29c] ;  /* 0x00029c00011b7983 */ /* 0x000f280000300800 */
[----:B------:R-:W-:Y:S04]  /*19dc0*/  STL [R1+0xf64], R20 ;  /* 0x000f641401007387 */ /* 0x000fe80000100800 */
[----:B------:R1:W-:Y:S04]  /*19dd0*/  STL [R1+0xf60], R21 ;  /* 0x000f601501007387 */ /* 0x0003e80000100800 */
[----:B0-----:R0:W-:Y:S01]  /*19de0*/  STL [R1+0x4b0], R0 ;  /* 0x0004b00001007387 */ /* 0x0011e20000100800 */
[----:B-1----:R-:W-:Y:S01]  /*19df0*/  IMAD.MOV.U32 R21, RZ, RZ, R19 ;  /* 0x000000ffff157224 */ /* 0x002fe200078e0013 */
[----:B--2---:R-:W-:Y:S02]  /*19e00*/  HMMA.16816.F32 R4, R8, R18, R4 ;  /* 0x000000120804723c */ /* 0x004fe40000001804 */
[----:B------:R-:W2:Y:S11]  /*19e10*/  LDL.LU.64 R18, [R1+0x11a8] ;  /* 0x0011a80001127983 */ /* 0x000eb60000300a00 */
[----:B------:R-:W-:Y:S11]  /*19e20*/  @!UPT UIADD3 URZ, URZ, URZ, URZ ;  /* 0x0000003f3f3ff290 */ /* 0x000ff6000fffe03f */
[----:B------:R-:W-:Y:S01]  /*19e30*/  MOV R13, R6 ;  /* 0x00000006000d7202 */ /* 0x000fe20000000f00 */
[----:B------:R-:W-:Y:S02]  /*19e40*/  IMAD.MOV.U32 R12, RZ, RZ, R7 ;  /* 0x000000ffff0c7224 */ /* 0x000fe400078e0007 */
[----:B------:R-:W4:Y:S01]  /*19e50*/  LDL.LU.64 R6, [R1+0x11a0] ;  /* 0x0011a00001067983 */ /* 0x000f220000300a00 */
[----:B------:R-:W-:-:S03]  /*19e60*/  IMAD.MOV.U32 R16, RZ, RZ, R5 ;  /* 0x000000ffff107224 */ /* 0x000fc600078e0005 */
[----:B------:R-:W4:Y:S01]  /*19e70*/  LDL.LU R5, [R1+0x119c] ;  /* 0x00119c0001057983 */ /* 0x000f220000300800 */
[----:B-----5:R-:W-:-:S03]  /*19e80*/  FADD R2, R17, -R28 ;  /* 0x8000001c11027221 */ /* 0x020fc60000000000 */
[----:B------:R-:W5:Y:S01]  /*19e90*/  LDL.LU R20, [R1+0x428] ;  /* 0x0004280001147983 */ /* 0x000f620000300800 */
[----:B0-----:R-:W-:Y:S01]  /*19ea0*/  FMUL R0, R2, 1.4426950216293334961 ;  /* 0x3fb8aa3b02007820 */ /* 0x001fe20000400000 */
[----:B------:R-:W-:-:S05]  /*19eb0*/  MOV R17, R4 ;  /* 0x0000000400117202 */ /* 0x000fca0000000f00 */
[----:B------:R-:W0:Y:S01]  /*19ec0*/  MUFU.EX2 R0, R0 ;  /* 0x0000000000007308 */ /* 0x000e220000000800 */
[----:B---3--:R-:W-:Y:S01]  /*19ed0*/  MOV R4, R22 ;  /* 0x0000001600047202 */ /* 0x008fe20000000f00 */
[----:B--2---:R-:W-:Y:S04]  /*19ee0*/  STL.64 [R1+0x1178], R18 ;  /* 0x0011781201007387 */ /* 0x004fe80000100a00 */
[----:B------:R1:W-:Y:S04]  /*19ef0*/  STL.64 [R1+0x1170], R16 ;  /* 0x0011701001007387 */ /* 0x0003e80000100a00 */
[----:B-1----:R-:W2:Y:S04]  /*19f00*/  LDL.LU R16, [R1+0x280] ;  /* 0x0002800001107983 */ /* 0x002ea80000300800 */
[----:B------:R-:W2:Y:S04]  /*19f10*/  LDL.LU R17, [R1+0x284] ;  /* 0x0002840001117983 */ /* 0x000ea80000300800 */
[----:B------:R-:W2:Y:S01]  /*19f20*/  LDL.LU R18, [R1+0x288] ;  /* 0x0002880001127983 */ /* 0x000ea20000300800 */
[----:B----4-:R-:W-:Y:S03]  /*19f30*/  HMMA.16816.F32 R24, R8, R6, R24 ;  /* 0x000000060818723c */ /* 0x010fe60000001818 */
[----:B------:R-:W2:Y:S04]  /*19f40*/  LDL.LU R19, [R1+0x28c] ;  /* 0x00028c0001137983 */ /* 0x000ea80000300800 */
[----:B------:R-:W-:Y:S04]  /*19f50*/  STL [R1+0xff0], R13 ;  /* 0x000ff00d01007387 */ /* 0x000fe80000100800 */
[----:B------:R-:W-:Y:S04]  /*19f60*/  STL.64 [R1+0x1168], R14 ;  /* 0x0011680e01007387 */ /* 0x000fe80000100a00 */
[----:B------:R1:W-:Y:S01]  /*19f70*/  STL [R1+0x1160], R12 ;  /* 0x0011600c01007387 */ /* 0x0003e20000100800 */
[----:B------:R-:W-:-:S03]  /*19f80*/  FADD R2, R5, -R28 ;  /* 0x8000001c05027221 */ /* 0x000fc60000000000 */
[----:B-1----:R-:W3:Y:S04]  /*19f90*/  LDL.LU R12, [R1+0x270] ;  /* 0x00027000010c7983 */ /* 0x002ee80000300800 */
[----:B0-----:R-:W-:Y:S04]  /*19fa0*/  STL [R1+0x4b4], R0 ;  /* 0x0004b40001007387 */ /* 0x001fe80000100800 */
[----:B------:R-:W3:Y:S04]  /*19fb0*/  LDL.LU R13, [R1+0x274] ;  /* 0x00027400010d7983 */ /* 0x000ee80000300800 */
[----:B------:R-:W3:Y:S04]  /*19fc0*/  LDL.LU R14, [R1+0x278] ;  /* 0x00027800010e7983 */ /* 0x000ee80000300800 */
[----:B------:R-:W3:Y:S04]  /*19fd0*/  LDL.LU R15, [R1+0x27c] ;  /* 0x00027c00010f7983 */ /* 0x000ee80000300800 */
[----:B------:R-:W-:Y:S01]  /*19fe0*/  STL.64 [R1+0x3e0], R24 ;  /* 0x0003e01801007387 */ /* 0x000fe20000100a00 */
[----:B------:R-:W-:-:S03]  /*19ff0*/  IMAD.MOV.U32 R5, RZ, RZ, R23 ;  /* 0x000000ffff057224 */ /* 0x000fc600078e0017 */
[----:B------:R0:W-:Y:S01]  /*1a000*/  STL.64 [R1+0x3e8], R26 ;  /* 0x0003e81a01007387 */ /* 0x0001e20000100a00 */
[----:B------:R-:W-:-:S03]  /*1a010*/  IMAD.MOV.U32 R29, RZ, RZ, R7 ;  /* 0x000000ffff1d7224 */ /* 0x000fc600078e0007 */
[----:B0-----:R-:W4:Y:S01]  /*1a020*/  LDL.LU R27, [R1+0x1198] ;  /* 0x00119800011b7983 */ /* 0x001f220000300800 */
[----:B------:R-:W-:-:S03]  /*1a030*/  MOV R26, R6 ;  /* 0x00000006001a7202 */ /* 0x000fc60000000f00 */
[----:B------:R-:W2:Y:S04]  /*1a040*/  LDL.LU.64 R24, [R1+0x1190] ;  /* 0x0011900001187983 */ /* 0x000ea80000300a00 */
[----:B------:R-:W2:Y:S04]  /*1a050*/  LDL.LU R22, [R1+0x118c] ;  /* 0x00118c0001167983 */ /* 0x000ea80000300800 */
[----:B------:R-:W2:Y:S04]  /*1a060*/  LDL.LU R23, [R1+0x1188] ;  /* 0x0011880001177983 */ /* 0x000ea80000300800 */
[----:B------:R-:W2:Y:S04]  /*1a070*/  LDL.LU R6, [R1+0x258] ;  /* 0x0002580001067983 */ /* 0x000ea80000300800 */
[----:B------:R-:W2:Y:S04]  /*1a080*/  LDL.LU R7, [R1+0x25c] ;  /* 0x00025c0001077983 */ /* 0x000ea80000300800 */
[----:B--2---:R0:W-:Y:S04]  /*1a090*/  STL.64 [R1+0x1158], R6 ;  /* 0x0011580601007387 */ /* 0x0041e80000100a00 */
[----:B------:R1:W-:Y:S01]  /*1a0a0*/  STL.64 [R1+0x1150], R4 ;  /* 0x0011500401007387 */ /* 0x0003e20000100a00 */
[----:B0-----:R-:W-:-:S03]  /*1a0b0*/  IMAD.MOV.U32 R6, RZ, RZ, R23 ;  /* 0x000000ffff067224 */ /* 0x001fc600078e0017 */
[----:B-1----:R-:W2:Y:S01]  /*1a0c0*/  LDL.LU R4, [R1+0x260] ;  /* 0x0002600001047983 */ /* 0x002ea20000300800 */
[----:B------:R-:W-:-:S03]  /*1a0d0*/  MOV R5, R22 ;  /* 0x0000001600057202 */ /* 0x000fc60000000f00 */
[----:B------:R-:W2:Y:S04]  /*1a0e0*/  LDL.LU R22, [R1+0x1184] ;  /* 0x0011840001167983 */ /* 0x000ea80000300800 */
[----:B------:R-:W2:Y:S04]  /*1a0f0*/  LDL.LU R23, [R1+0x1180] ;  /* 0x0011800001177983 */ /* 0x000ea80000300800 */
[----:B------:R-:W3:Y:S04]  /*1a100*/  LDL.LU R7, [R1+0x26c] ;  /* 0x00026c0001077983 */ /* 0x000ee80000300800 */
[----:B----4-:R0:W-:Y:S04]  /*1a110*/  STL.64 [R1+0x1138], R26 ;  /* 0x0011381a01007387 */ /* 0x0101e80000100a00 */
[----:B------:R-:W-:Y:S04]  /*1a120*/  STL.64 [R1+0x1130], R24 ;  /* 0x0011301801007387 */ /* 0x000fe80000100a00 */
[----:B0-----:R-:W4:Y:S01]  /*1a130*/  LDL.LU.64 R26, [R1+0x138] ;  /* 0x00013800011a7983 */ /* 0x001f220000300a00 */
[----:B------:R-:W-:-:S06]  /*1a140*/  FMUL R2, R2, 1.4426950216293334961 ;  /* 0x3fb8aa3b02027820 */ /* 0x000fcc0000400000 */
[----:B------:R-:W0:Y:S01]  /*1a150*/  MUFU.EX2 R2, R2 ;  /* 0x0000000200027308 */ /* 0x000e220000000800 */
[----:B--2---:R-:W-:Y:S01]  /*1a160*/  HMMA.16816.F32 R16, R8, R22, R16 ;  /* 0x000000160810723c */ /* 0x004fe20000001810 */
[----:B----4-:R1:W-:Y:S04]  /*1a170*/  STL.64 [R1+0x1148], R26 ;  /* 0x0011481a01007387 */ /* 0x0103e80000100a00 */
[----:B-1----:R-:W2:Y:S04]  /*1a180*/  LDL.LU.64 R26, [R1+0x88] ;  /* 0x00008800011a7983 */ /* 0x002ea80000300a00 */
[----:B------:R-:W-:Y:S04]  /*1a190*/  STL [R1+0xf5c], R28 ;  /* 0x000f5c1c01007387 */ /* 0x000fe80000100800 */
[----:B0-----:R-:W-:Y:S10]  /*1a1a0*/  STL [R1+0x4b8], R2 ;  /* 0x0004b80201007387 */ /* 0x001ff40000100800 */
[----:B------:R-:W-:Y:S04]  /*1a1b0*/  STL.64 [R1+0x3d0], R16 ;  /* 0x0003d01001007387 */ /* 0x000fe80000100a00 */
[----:B------:R0:W-:Y:S04]  /*1a1c0*/  STL.64 [R1+0x3d8], R18 ;  /* 0x0003d81201007387 */ /* 0x0001e80000100a00 */
[----:B0-----:R-:W3:Y:S01]  /*1a1d0*/  LDL.LU.64 R18, [R1+0x1178] ;  /* 0x0011780001127983 */ /* 0x001ee20000300a00 */
[----:B-----5:R-:W-:-:S03]  /*1a1e0*/  FADD R0, R20, -R28 ;  /* 0x8000001c14007221 */ /* 0x020fc60000000000 */
[----:B------:R-:W4:Y:S01]  /*1a1f0*/  LDL.LU.64 R16, [R1+0x1170] ;  /* 0x0011700001107983 */ /* 0x000f220000300a00 */
[----:B------:R-:W-:-:S06]  /*1a200*/  FMUL R0, R0, 1.4426950216293334961 ;  /* 0x3fb8aa3b00007820 */ /* 0x000fcc0000400000 */
[----:B------:R-:W0:Y:S01]  /*1a210*/  MUFU.EX2 R0, R0 ;  /* 0x0000000000007308 */ /* 0x000e220000000800 */
[----:B------:R-:W-:Y:S04]  /*1a220*/  STL [R1+0x10e4], R22 ;  /* 0x0010e41601007387 */ /* 0x000fe80000100800 */
[----:B------:R-:W-:Y:S04]  /*1a230*/  STL [R1+0x10e0], R23 ;  /* 0x0010e01701007387 */ /* 0x000fe80000100800 */
[----:B------:R1:W-:Y:S04]  /*1a240*/  STL [R1+0x1140], R21 ;  /* 0x0011401501007387 */ /* 0x0003e80000100800 */
[----:B------:R-:W5:Y:S04]  /*1a250*/  LDL.LU R20, [R1+0x240] ;  /* 0x0002400001147983 */ /* 0x000f680000300800 */
[----:B-1----:R-:W5:Y:S04]  /*1a260*/  LDL.LU R21, [R1+0x244] ;  /* 0x0002440001157983 */ /* 0x002f680000300800 */
[----:B------:R-:W5:Y:S04]  /*1a270*/  LDL.LU R22, [R1+0x248] ;  /* 0x0002480001167983 */ /* 0x000f680000300800 */
[----:B------:R-:W5:Y:S01]  /*1a280*/  LDL.LU R23, [R1+0x24c] ;  /* 0x00024c0001177983 */ /* 0x000f620000300800 */
[C---:B---3--:R-:W-:Y:S11]  /*1a290*/  HMMA.16816.F32 R12, R8.reuse, R18, R12 ;  /* 0x00000012080c723c */ /* 0x048ff6000000180c */
[----:B------:R-:W-:Y:S11]  /*1a2a0*/  @!UPT UIADD3 URZ, URZ, URZ, URZ ;  /* 0x0000003f3f3ff290 */ /* 0x000ff6000fffe03f */
[----:B------:R-:W-:Y:S01]  /*1a2b0*/  @!UPT UIADD3 URZ, URZ, URZ, URZ ;  /* 0x0000003f3f3ff290 */ /* 0x000fe2000fffe03f */
[----:B------:R-:W-:Y:S04]  /*1a2c0*/  STL.64 [R1+0x3c0], R12 ;  /* 0x0003c00c01007387 */ /* 0x000fe80000100a00 */
[----:B0-----:R-:W-:Y:S04]  /*1a2d0*/  STL [R1+0x4bc], R0 ;  /* 0x0004bc0001007387 */ /* 0x001fe80000100800 */
[----:B------:R0:W-:Y:S04]  /*1a2e0*/  STL.64 [R1+0x3c8], R14 ;  /* 0x0003c80e01007387 */ /* 0x0001e80000100a00 */
[----:B0-----:R-:W3:Y:S04]  /*1a2f0*/  LDL.LU.64 R14, [R1+0x1168] ;  /* 0x00116800010e7983 */ /* 0x001ee80000300a00 */
[----:B------:R-:W2:Y:S04]  /*1a300*/  LDL.LU R12, [R1+0x1160] ;  /* 0x00116000010c7983 */ /* 0x000ea80000300800 */
[----:B------:R0:W-:Y:S04]  /*1a310*/  STL.64 [R1+0xfe8], R18 ;  /* 0x000fe81201007387 */ /* 0x0001e80000100a00 */
[----:B----4-:R-:W-:Y:S04]  /*1a320*/  STL.64 [R1+0xfe0], R16 ;  /* 0x000fe01001007387 */ /* 0x010fe80000100a00 */
[----:B0-----:R-:W4:Y:S01]  /*1a330*/  LDL.LU.64 R18, [R1+0x148] ;  /* 0x0001480001127983 */ /* 0x001f220000300a00 */
[C---:B---3--:R-:W-:Y:S11]  /*1a340*/  HMMA.16816.F32 R4, R8.reuse, R14, R4 ;  /* 0x0000000e0804723c */ /* 0x048ff60000001804 */
[----:B------:R-:W-:Y:S11]  /*1a350*/  @!UPT UIADD3 URZ, URZ, URZ, URZ ;  /* 0x0000003f3f3ff290 */ /* 0x000ff6000fffe03f */
[----:B------:R-:W-:Y:S01]  /*1a360*/  @!UPT UIADD3 URZ, URZ, URZ, URZ ;  /* 0x0000003f3f3ff290 */ /* 0x000fe2000fffe03f */
[----:B------:R-:W-:Y:S04]  /*1a370*/  STL.64 [R1+0x3b0], R4 ;  /* 0x0003b00401007387 */ /* 0x000fe80000100a00 */
[----:B------:R0:W-:Y:S04]  /*1a380*/  STL.64 [R1+0x3b8], R6 ;  /* 0x0003b80601007387 */ /* 0x0001e80000100a00 */
[----:B0-----:R-:W2:Y:S04]  /*1a390*/  LDL.LU.64 R6, [R1+0x1158] ;  /* 0x0011580001067983 */ /* 0x001ea80000300a00 */
[----:B------:R-:W2:Y:S04]  /*1a3a0*/  LDL.LU.64 R4, [R1+0x1150] ;  /* 0x0011500001047983 */ /* 0x000ea80000300a00 */
[----:B------:R-:W3:Y:S04]  /*1a3b0*/  LDL R13, [R1+0x35c] ;  /* 0x00035c00010d7983 */ /* 0x000ee80000100800 */
[----:B------:R-:W-:Y:S01]  /*1a3c0*/  STL.64 [R1+0x1058], R14 ;  /* 0x0010580e01007387 */ /* 0x000fe20000100a00 */
[----:B--2---:R-:W-:Y:S03]  /*1a3d0*/  HMMA.16816.F32 R4, R8, R26, R4 ;  /* 0x0000001a0804723c */ /* 0x004fe60000001804 */
[----:B---3--:R0:W-:Y:S04]  /*1a3e0*/  STL.64 [R1+0x1050], R12 ;  /* 0x0010500c01007387 */ /* 0x0081e80000100a00 */
[----:B0-----:R-:W4:Y:S04]  /*1a3f0*/  LDL.LU R12, [R1+0x230] ;  /* 0x00023000010c7983 */ /* 0x001f280000300800 */
[----:B------:R-:W4:Y:S04]  /*1a400*/  LDL.LU R13, [R1+0x234] ;  /* 0x00023400010d7983 */ /* 0x000f280000300800 */
[----:B------:R-:W4:Y:S08]  /*1a410*/  LDL.LU R14, [R1+0x238] ;  /* 0x00023800010e7983 */ /* 0x000f300000300800 */
[----:B------:R0:W-:Y:S04]  /*1a420*/  STL.64 [R1+0x3a0], R4 ;  /* 0x0003a00401007387 */ /* 0x0001e80000100a00 */
[----:B------:R1:W-:Y:S01]  /*1a430*/  STL.64 [R1+0x3a8], R6 ;  /* 0x0003a80601007387 */ /* 0x0003e20000100a00 */
[----:B0-----:R-:W-:Y:S01]  /*1a440*/  IMAD.MOV.U32 R5, RZ, RZ, R26 ;  /* 0x000000ffff057224 */ /* 0x001fe200078e001a */
[----:B------:R-:W-:-:S02]  /*1a450*/  MOV R4, R27 ;  /* 0x0000001b00047202 */ /* 0x000fc40000000f00 */
[----:B------:R-:W5:Y:S01]  /*1a460*/  LDL.LU.64 R26, [R1+0x1148] ;  /* 0x00114800011a7983 */ /* 0x000f620000300a00 */
[----:B------:R-:W-:Y:S01]  /*1a470*/  MOV R15, R3 ;  /* 0x00000003000f7202 */ /* 0x000fe20000000f00 */
[C---:B-----5:R-:W-:Y:S01]  /*1a480*/  HMMA.16816.F32 R20, R8.reuse, R26, R20 ;  /* 0x0000001a0814723c */ /* 0x060fe20000001814 */
[----:B-1----:R-:W-:Y:S01]  /*1a490*/  IMAD.MOV.U32 R6, RZ, RZ, R26 ;  /* 0x000000ffff067224 */ /* 0x002fe200078e001a */
[----:B------:R-:W-:Y:S11]  /*1a4a0*/  MOV R3, R27 ;  /* 0x0000001b00037202 */ /* 0x000ff60000000f00 */
[----:B------:R-:W-:Y:S10]  /*1a4b0*/  @!UPT UIADD3 URZ, URZ, URZ, URZ ;  /* 0x0000003f3f3ff290 */ /* 0x000ff4000fffe03f */
[----:B------:R0:W-:Y:S04]  /*1a4c0*/  STL.64 [R1+0x390], R20 ;  /* 0x0003901401007387 */ /* 0x0001e80000100a00 */
[----:B------:R-:W-:Y:S04]  /*1a4d0*/  STL.64 [R1+0x398], R22 ;  /* 0x0003981601007387 */ /* 0x000fe80000100a00 */
[----:B0-----:R-:W2:Y:S04]  /*1a4e0*/  LDL.LU R21, [R1+0x1140] ;  /* 0x0011400001157983 */ /* 0x001ea80000300800 */
[----:B------:R-:W3:Y:S01]  /*1a4f0*/  LDL.LU.64 R26, [R1+0x1138] ;  /* 0x00113800011a7983 */ /* 0x000ee20000300a00 */
[----:B----4-:R-:W-:Y:S01]  /*1a500*/  HMMA.16816.F32 R12, R8, R18, R12 ;  /* 0x00000012080c723c */ /* 0x010fe2000000180c */
[----:B------:R-:W-:-:S02]  /*1a510*/  MOV R7, R19 ;  /* 0x0000001300077202 */ /* 0x000fc40000000f00 */
[----:B------:R-:W4:Y:S01]  /*1a520*/  LDL.LU.64 R24, [R1+0x1130] ;  /* 0x0011300001187983 */ /* 0x000f220000300a00 */
[----:B------:R-:W-:Y:S11]  /*1a530*/  IMAD.MOV.U32 R20, RZ, RZ, R18 ;  /* 0x000000ffff147224 */ /* 0x000ff600078e0012 */
[----:B------:R-:W-:Y:S08]  /*1a540*/  @!UPT UIADD3 URZ, URZ, URZ, URZ ;  /* 0x0000003f3f3ff290 */ /* 0x000ff0000fffe03f */
[----:B------:R-:W-:Y:S04]  /*1a550*/  STL.64 [R1+0x380], R12 ;  /* 0x0003800c01007387 */ /* 0x000fe80000100a00 */
[----:B------:R-:W-:Y:S04]  /*1a560*/  STL.64 [R1+0x388], R14 ;  /* 0x0003880e01007387 */ /* 0x000fe80000100a00 */
[----:B------:R0:W-:Y:S04]  /*1a570*/  STL.64 [R1+0x1000], R6 ;  /* 0x0010000601007387 */ /* 0x0001e80000100a00 */
[----:B------:R1:W-:Y:S01]  /*1a580*/  STL.64 [R1+0xff8], R4 ;  /* 0x000ff80401007387 */ /* 0x0003e20000100a00 */
[----:B0-----:R-:W-:Y:S01]  /*1a590*/  MOV R7, R29 ;  /* 0x0000001d00077202 */ /* 0x001fe20000000f00 */
[----:B---3--:R-:W-:-:S02]  /*1a5a0*/  IMAD.MOV.U32 R6, RZ, RZ, R26 ;  /* 0x000000ffff067224 */ /* 0x008fc400078e001a */
[----:B------:R-:W3:Y:S04]  /*1a5b0*/  LDL.LU R26, [R1+0x1128] ;  /* 0x00112800011a7983 */ /* 0x000ee80000300800 */
[----:B------:R-:W5:Y:S04]  /*1a5c0*/  LDL.LU R29, [R1+0x434] ;  /* 0x00043400011d7983 */ /* 0x000f680000300800 */
[----:B------:R-:W2:Y:S04]  /*1a5d0*/  LDL.LU R16, [R1+0x50] ;  /* 0x0000500001107983 */ /* 0x000ea80000300800 */
[----:B------:R-:W2:Y:S04]  /*1a5e0*/  LDL.LU R17, [R1+0x54] ;  /* 0x0000540001117983 */ /* 0x000ea80000300800 */
[----:B------:R-:W2:Y:S04]  /*1a5f0*/  LDL.LU R18, [R1+0x58] ;  /* 0x0000580001127983 */ /* 0x000ea80000300800 */
[----:B------:R-:W2:Y:S04]  /*1a600*/  LDL.LU R19, [R1+0x5c] ;  /* 0x00005c0001137983 */ /* 0x000ea80000300800 */
[----:B-1----:R-:W2:Y:S04]  /*1a610*/  LDL.LU R5, [R1+0x440] ;  /* 0x0004400001057983 */ /* 0x002ea80000300800 */
[----:B------:R0:W-:Y:S04]  /*1a620*/  STL.64 [R1+0x1020], R6 ;  /* 0x0010200601007387 */ /* 0x0001e80000100a00 */
[----:B--2---:R-:W-:Y:S04]  /*1a630*/  STL [R1+0x1018], R5 ;  /* 0x0010180501007387 */ /* 0x004fe80000100800 */
[----:B0-----:R-:W2:Y:S01]  /*1a640*/  LDL.LU R6, [R1+0x98] ;  /* 0x0000980001067983 */ /* 0x001ea20000300800 */
[----:B------:R-:W-:Y:S01]  /*1a650*/  IMAD.MOV.U32 R7, RZ, RZ, R21 ;  /* 0x000000ffff077224 */ /* 0x000fe200078e0015 */
[----:B---3--:R-:W-:Y:S01]  /*1a660*/  MOV R14, R26 ;  /* 0x0000001a000e7202 */ /* 0x008fe20000000f00 */
[----:B------:R-:W-:-:S03]  /*1a670*/  IMAD.MOV.U32 R15, RZ, RZ, R27 ;  /* 0x000000ffff0f7224 */ /* 0x000fc600078e001b */
[----:B--2---:R4:W-:Y:S02]  /*1a680*/  STL.64 [R1+0x1038], R6 ;  /* 0x0010380601007387 */ /* 0x0049e40000100a00 */
[----:B----4-:R-:W-:Y:S01]  /*1a690*/  MOV R6, R24 ;  /* 0x0000001800067202 */ /* 0x010fe20000000f00 */
[----:B------:R-:W-:Y:S01]  /*1a6a0*/  IMAD.MOV.U32 R7, RZ, RZ, R25 ;  /* 0x000000ffff077224 */ /* 0x000fe200078e0019 */
[----:B------:R-:W2:Y:S04]  /*1a6b0*/  LDL.LU R24, [R1+0x1124] ;  /* 0x0011240001187983 */ /* 0x000ea80000300800 */
[----:B------:R-:W3:Y:S04]  /*1a6c0*/  LDL.LU R25, [R1+0x1120] ;  /* 0x0011200001197983 */ /* 0x000ee80000300800 */
[----:B------:R0:W-:Y:S04]  /*1a6d0*/  STL.64 [R1+0x1060], R6 ;  /* 0x0010600601007387 */ /* 0x0001e80000100a00 */
[----:B------:R-:W4:Y:S04]  /*1a6e0*/  LDL.LU R26, [R1+0x111c] ;  /* 0x00111c00011a7983 */ /* 0x000f280000300800 */
[----:B------:R-:W4:Y:S04]  /*1a6f0*/  LDL.LU R27, [R1+0x1118] ;  /* 0x00111800011b7983 */ /* 0x000f280000300800 */
[----:B------:R2:W-:Y:S04]  /*1a700*/  STL.64 [R1+0x1068], R14 ;  /* 0x0010680e01007387 */ /* 0x0005e80000100a00 */
[----:B------:R-:W4:Y:S04]  /*1a710*/  LDL.LU R4, [R1+0x1b0] ;  /* 0x0001b00001047983 */ /* 0x000f280000300800 */
[----:B------:R-:W4:Y:S04]  /*1a720*/  LDL.LU R5, [R1+0x1b4] ;  /* 0x0001b40001057983 */ /* 0x000f280000300800 */
[----:B0-----:R-:W4:Y:S04]  /*1a730*/  LDL.LU R6, [R1+0x1b8] ;  /* 0x0001b80001067983 */ /* 0x001f280000300800 */
[----:B------:R-:W4:Y:S01]  /*1a740*/  LDL.LU R7, [R1+0x1bc] ;  /* 0x0001bc0001077983 */ /* 0x000f220000300800 */
[----:B--2---:R-:W-:Y:S01]  /*1a750*/  IMAD.MOV.U32 R15, RZ, RZ, R24 ;  /* 0x000000ffff0f7224 */ /* 0x004fe200078e0018 */
[----:B---3--:R-:W-:-:S02]  /*1a760*/  MOV R14, R25 ;  /* 0x00000019000e7202 */ /* 0x008fc40000000f00 */
[----:B----4-:R-:W-:Y:S04]  /*1a770*/  STL.64 [R1+0x1078], R6 ;  /* 0x0010780601007387 */ /* 0x010fe80000100a00 */
[----:B------:R0:W-:Y:S04]  /*1a780*/  STL.64 [R1+0x1070], R4 ;  /* 0x0010700401007387 */ /* 0x0001e80000100a00 */
[----:B------:R-:W2:Y:S04]  /*1a790*/  LDL.LU R25, [R1+0x1114] ;  /* 0x0011140001197983 */ /* 0x000ea80000300800 */
[----:B------:R-:W3:Y:S04]  /*1a7a0*/  LDL.LU R24, [R1+0x1110] ;  /* 0x0011100001187983 */ /* 0x000ee80000300800 */
[----:B------:R1:W-:Y:S04]  /*1a7b0*/  STL.64 [R1+0x1080], R14 ;  /* 0x0010800e01007387 */ /* 0x0003e80000100a00 */
[----:B0-----:R-:W4:Y:S04]  /*1a7c0*/  LDL.LU R4, [R1+0x1d0] ;  /* 0x0001d00001047983 */ /* 0x001f280000300800 */
[----:B------:R-:W4:Y:S04]  /*1a7d0*/  LDL.LU R5, [R1+0x1d4] ;  /* 0x0001d40001057983 */ /* 0x000f280000300800 */
[----:B------:R-:W2:Y:S04]  /*1a7e0*/  LDL.LU R6, [R1+0x1d8] ;  /* 0x0001d80001067983 */ /* 0x000ea80000300800 */
[----:B------:R-:W2:Y:S01]  /*1a7f0*/  LDL.LU R7, [R1+0x1dc] ;  /* 0x0001dc0001077983 */ /* 0x000ea20000300800 */
[----:B-1----:R-:W-:Y:S01]  /*1a800*/  MOV R14, R27 ;  /* 0x0000001b000e7202 */ /* 0x002fe20000000f00 */
[----:B------:R-:W-:-:S02]  /*1a810*/  IMAD.MOV.U32 R15, RZ, RZ, R26 ;  /* 0x000000ffff0f7224 */ /* 0x000fc400078e001a */
[----:B--2---:R-:W-:Y:S04]  /*1a820*/  STL.64 [R1+0x1090], R6 ;  /* 0x0010900601007387 */ /* 0x004fe80000100a00 */
[----:B----4-:R0:W-:Y:S04]  /*1a830*/  STL.64 [R1+0x1088], R4 ;  /* 0x0010880401007387 */ /* 0x0101e80000100a00 */
[----:B------:R-:W2:Y:S04]  /*1a840*/  LDL.LU R27, [R1+0x110c] ;  /* 0x00110c00011b7983 */ /* 0x000ea80000300800 */
[----:B------:R-:W4:Y:S04]  /*1a850*/  LDL.LU R26, [R1+0x1108] ;  /* 0x00110800011a7983 */ /* 0x000f280000300800 */
[----:B------:R3:W-:Y:S04]  /*1a860*/  STL.64 [R1+0x1098], R14 ;  /* 0x0010980e01007387 */ /* 0x0007e80000100a00 */
[----:B0-----:R-:W2:Y:S04]  /*1a870*/  LDL.LU R4, [R1+0x1e0] ;  /* 0x0001e00001047983 */ /* 0x001ea80000300800 */
[----:B------:R-:W2:Y:S04]  /*1a880*/  LDL.LU R5, [R1+0x1e4] ;  /* 0x0001e40001057983 */ /* 0x000ea80000300800 */
[----:B------:R-:W2:Y:S04]  /*1a890*/  LDL.LU R6, [R1+0x1e8] ;  /* 0x0001e80001067983 */ /* 0x000ea80000300800 */
[----:B------:R-:W2:Y:S01]  /*1a8a0*/  LDL.LU R7, [R1+0x1ec] ;  /* 0x0001ec0001077983 */ /* 0x000ea20000300800 */
[----:B---3--:R-:W-:Y:S01]  /*1a8b0*/  MOV R14, R24 ;  /* 0x00000018000e7202 */ /* 0x008fe20000000f00 */
[----:B------:R-:W-:-:S02]  /*1a8c0*/  IMAD.MOV.U32 R15, RZ, RZ, R25 ;  /* 0x000000ffff0f7224 */ /* 0x000fc400078e0019 */
[----:B--2---:R-:W-:Y:S04]  /*1a8d0*/  STL.64 [R1+0x10a8], R6 ;  /* 0x0010a80601007387 */ /* 0x004fe80000100a00 */
[----:B------:R0:W-:Y:S04]  /*1a8e0*/  STL.64 [R1+0x10a0], R4 ;  /* 0x0010a00401007387 */ /* 0x0001e80000100a00 */
[----:B------:R-:W2:Y:S04]  /*1a8f0*/  LDL.LU R24, [R1+0x1104] ;  /* 0x0011040001187983 */ /* 0x000ea80000300800 */
[----:B------:R-:W3:Y:S04]  /*1a900*/  LDL.LU R25, [R1+0x1100] ;  /* 0x0011000001197983 */ /* 0x000ee80000300800 */
[----:B------:R4:W-:Y:S04]  /*1a910*/  STL.64 [R1+0x10b0], R14 ;  /* 0x0010b00e01007387 */ /* 0x0009e80000100a00 */
[----:B0-----:R-:W2:Y:S04]  /*1a920*/  LDL.LU R4, [R1+0x1f0] ;  /* 0x0001f00001047983 */ /* 0x001ea80000300800 */
[----:B------:R-:W2:Y:S04]  /*1a930*/  LDL.LU R5, [R1+0x1f4] ;  /* 0x0001f40001057983 */ /* 0x000ea80000300800 */
[----:B------:R-:W2:Y:S04]  /*1a940*/  LDL.LU R6, [R1+0x1f8] ;  /* 0x0001f80001067983 */ /* 0x000ea80000300800 */
[----:B------:R-:W2:Y:S01]  /*1a950*/  LDL.LU R7, [R1+0x1fc] ;  /* 0x0001fc0001077983 */ /* 0x000ea20000300800 */
[----:B----4-:R-:W-:Y:S01]  /*1a960*/  MOV R14, R26 ;  /* 0x0000001a000e7202 */ /* 0x010fe20000000f00 */
[----:B------:R-:W-:-:S02]  /*1a970*/  IMAD.MOV.U32 R15, RZ, RZ, R27 ;  /* 0x000000ffff0f7224 */ /* 0x000fc400078e001b */
[----:B--2---:R-:W-:Y:S04]  /*1a980*/  STL.64 [R1+0x10c0], R6 ;  /* 0x0010c00601007387 */ /* 0x004fe80000100a00 */
[----:B------:R0:W-:Y:S04]  /*1a990*/  STL.64 [R1+0x10b8], R4 ;  /* 0x0010b80401007387 */ /* 0x0001e80000100a00 */
[----:B------:R-:W2:Y:S04]  /*1a9a0*/  LDL.LU R26, [R1+0x10fc] ;  /* 0x0010fc00011a7983 */ /* 0x000ea80000300800 */
[----:B------:R-:W2:Y:S04]  /*1a9b0*/  LDL.LU R27, [R1+0x10f8] ;  /* 0x0010f800011b7983 */ /* 0x000ea80000300800 */
[----:B------:R-:W-:Y:S04]  /*1a9c0*/  STL.64 [R1+0x10c8], R14 ;  /* 0x0010c80e01007387 */ /* 0x000fe80000100a00 */
[----:B0-----:R-:W4:Y:S04]  /*1a9d0*/  LDL.LU R4, [R1+0x200] ;  /* 0x0002000001047983 */ /* 0x001f280000300800 */
[----:B------:R-:W4:Y:S04]  /*1a9e0*/  LDL.LU R5, [R1+0x204] ;  /* 0x0002040001057983 */ /* 0x000f280000300800 */
[----:B------:R-:W2:Y:S04]  /*1a9f0*/  LDL.LU R6, [R1+0x208] ;  /* 0x0002080001067983 */ /* 0x000ea80000300800 */
[----:B------:R-:W2:Y:S04]  /*1aa00*/  LDL.LU R7, [R1+0x20c] ;  /* 0x00020c0001077983 */ /* 0x000ea80000300800 */
[----:B--2---:R-:W-:Y:S04]  /*1aa10*/  STL.64 [R1+0x10d8], R6 ;  /* 0x0010d80601007387 */ /* 0x004fe80000100a00 */
[----:B----4-:R0:W-:Y:S04]  /*1aa20*/  STL.64 [R1+0x10d0], R4 ;  /* 0x0010d00401007387 */ /* 0x0101e80000100a00 */
[----:B0-----:R-:W2:Y:S04]  /*1aa30*/  LDL.LU R4, [R1+0x210] ;  /* 0x0002100001047983 */ /* 0x001ea80000300800 */
[----:B------:R-:W2:Y:S04]  /*1aa40*/  LDL.LU R5, [R1+0x214] ;  /* 0x0002140001057983 */ /* 0x000ea80000300800 */
[----:B------:R-:W4:Y:S04]  /*1aa50*/  LDL.LU R6, [R1+0x218] ;  /* 0x0002180001067983 */ /* 0x000f280000300800 */
[----:B------:R-:W4:Y:S04]  /*1aa60*/  LDL.LU R7, [R1+0x21c] ;  /* 0x00021c0001077983 */ /* 0x000f280000300800 */
[----:B----4-:R-:W-:Y:S04]  /*1aa70*/  STL.64 [R1+0x10f0], R6 ;  /* 0x0010f00601007387 */ /* 0x010fe80000100a00 */
[----:B--2---:R0:W-:Y:S04]  /*1aa80*/  STL.64 [R1+0x10e8], R4 ;  /* 0x0010e80401007387 */ /* 0x0041e80000100a00 */
[----:B0-----:R-:W2:Y:S04]  /*1aa90*/  LDL.LU R4, [R1+0x220] ;  /* 0x0002200001047983 */ /* 0x001ea80000300800 */
[----:B------:R-:W2:Y:S04]  /*1aaa0*/  LDL.LU R5, [R1+0x224] ;  /* 0x0002240001057983 */ /* 0x000ea80000300800 */
[----:B------:R-:W2:Y:S04]  /*1aab0*/  LDL.LU R6, [R1+0x228] ;  /* 0x0002280001067983 */ /* 0x000ea80000300800 */
[----:B------:R-:W2:Y:S04]  /*1aac0*/  LDL.LU R7, [R1+0x22c] ;  /* 0x00022c0001077983 */ /* 0x000ea80000300800 */
[----:B------:R-:W4:Y:S04]  /*1aad0*/  LDL R22, [R1+0x4c4] ;  /* 0x0004c40001167983 */ /* 0x000f280000100800 */
[----:B------:R-:W2:Y:S04]  /*1aae0*/  LDL R23, [R1+0x4b4] ;  /* 0x0004b40001177983 */ /* 0x000ea80000100800 */
[----:B------:R-:W2:Y:S04]  /*1aaf0*/  LDL R12, [R1+0x4bc] ;  /* 0x0004bc00010c7983 */ /* 0x000ea80000100800 */
[----:B------:R-:W2:Y:S04]  /*1ab00*/  LDL R13, [R1+0x4b8] ;  /* 0x0004b800010d7983 */ /* 0x000ea80000100800 */
        /* <DEDUP_REMOVED lines=8> */
[----:B--2---:R-:W-:Y:S04]  /*1ab90*/  STL.64 [R1+0x1030], R18 ;  /* 0x0010301201007387 */ /* 0x004fe80000100a00 */
[----:B------:R0:W-:Y:S04]  /*1aba0*/  STL.64 [R1+0x1028], R16 ;  /* 0x0010281001007387 */ /* 0x0001e80000100a00 */
[----:B0-----:R-:W2:Y:S04]  /*1abb0*/  LDL.LU R16, [R1+0x70] ;  /* 0x0000700001107983 */ /* 0x001ea80000300800 */
[----:B------:R-:W2:Y:S04]  /*1abc0*/  LDL.LU R17, [R1+0x74] ;  /* 0x0000740001117983 */ /* 0x000ea80000300800 */
[----:B------:R-:W2:Y:S04]  /*1abd0*/  LDL.LU R18, [R1+0x78] ;  /* 0x0000780001127983 */ /* 0x000ea80000300800 */
[----:B------:R-:W2:Y:S01]  /*1abe0*/  LDL.LU R19, [R1+0x7c] ;  /* 0x00007c0001137983 */ /* 0x000ea20000300800 */
[----:B------:R-:W-:Y:S03]  /*1abf0*/  HMMA.16816.F32 R8, R8, R26, R4 ;  /* 0x0000001a0808723c */ /* 0x000fe60000001804 */
[----:B--2---:R-:W-:Y:S04]  /*1ac00*/  STL.64 [R1+0x1048], R18 ;  /* 0x0010481201007387 */ /* 0x004fe80000100a00 */
[----:B------:R0:W-:Y:S04]  /*1ac10*/  STL.64 [R1+0x1040], R16 ;  /* 0x0010401001007387 */ /* 0x0001e80000100a00 */
[----:B0-----:R-:W2:Y:S04]  /*1ac20*/  LDL.LU R16, [R1+0xa0] ;  /* 0x0000a00001107983 */ /* 0x001ea80000300800 */
[----:B------:R-:W2:Y:S04]  /*1ac30*/  LDL.LU R17, [R1+0xa4] ;  /* 0x0000a40001117983 */ /* 0x000ea80000300800 */
[----:B------:R-:W2:Y:S04]  /*1ac40*/  LDL.LU R18, [R1+0xa8] ;  /* 0x0000a80001127983 */ /* 0x000ea80000300800 */
[----:B------:R-:W2:Y:S04]  /*1ac50*/  LDL.LU R19, [R1+0xac] ;  /* 0x0000ac0001137983 */ /* 0x000ea80000300800 */
[----:B------:R-:W2:Y:S04]  /*1ac60*/  LDL.LU.64 R6, [R1+0x10f0] ;  /* 0x0010f00001067983 */ /* 0x000ea80000300a00 */
[----:B------:R-:W2:Y:S04]  /*1ac70*/  LDL.LU.64 R4, [R1+0x10e8] ;  /* 0x0010e80001047983 */ /* 0x000ea80000300a00 */
[----:B------:R0:W-:Y:S04]  /*1ac80*/  STL.64 [R1+0x370], R8 ;  /* 0x0003700801007387 */ /* 0x0001e80000100a00 */
[----:B------:R1:W-:Y:S04]  /*1ac90*/  STL.64 [R1+0x378], R10 ;  /* 0x0003780a01007387 */ /* 0x0003e80000100a00 */
[----:B0-----:R-:W4:Y:S04]  /*1aca0*/  LDL R8, [R1+0x4c0] ;  /* 0x0004c00001087983 */ /* 0x001f280000100800 */
[----:B-1----:R-:W2:Y:S04]  /*1acb0*/  LDL R10, [R1+0x4cc] ;  /* 0x0004cc00010a7983 */ /* 0x002ea80000100800 */
[----:B------:R-:W2:Y:S04]  /*1acc0*/  LDL R11, [R1+0x4c8] ;  /* 0x0004c800010b7983 */ /* 0x000ea80000100800 */
[----:B------:R-:W5:Y:S01]  /*1acd0*/  LDL R9, [R1+0x4b0] ;  /* 0x0004b00001097983 */ /* 0x000f620000100800 */
[----:B---3--:R-:W-:Y:S01]  /*1ace0*/  MOV R14, R25 ;  /* 0x00000019000e7202 */ /* 0x008fe20000000f00 */
[----:B------:R-:W-:-:S02]  /*1acf0*/  IMAD.MOV.U32 R15, RZ, RZ, R24 ;  /* 0x000000ffff0f7224 */ /* 0x000fc400078e0018 */
[----:B------:R-:W3:Y:S01]  /*1ad00*/  LDL.LU R28, [R1+0x450] ;  /* 0x00045000011c7983 */ /* 0x000ee20000300800 */
[----:B------:R-:W-:-:S03]  /*1ad10*/  MOV R21, R27 ;  /* 0x0000001b00157202 */ /* 0x000fc60000000f00 */
[----:B------:R-:W3:Y:S04]  /*1ad20*/  LDL.LU R24, [R1] ;  /* 0x0000000001187983 */ /* 0x000ee80000300800 */
[----:B------:R-:W3:Y:S04]  /*1ad30*/  LDL.LU R25, [R1+0x4] ;  /* 0x0000040001197983 */ /* 0x000ee80000300800 */
[----:B------:R-:W3:Y:S04]  /*1ad40*/  LDL.LU R26, [R1+0x8] ;  /* 0x00000800011a7983 */ /* 0x000ee80000300800 */
[----:B------:R-:W3:Y:S01]  /*1ad50*/  LDL.LU R27, [R1+0xc] ;  /* 0x00000c00011b7983 */ /* 0x000ee20000300800 */
[----:B----4-:R-:W-:-:S03]  /*1ad60*/  F2FP.PACK_AB R8, R22, R8 ;  /* 0x000000081608723e */ /* 0x010fc600000000ff */
[----:B------:R-:W4:Y:S01]  /*1ad70*/  LDL.LU R22, [R1+0x10e4] ;  /* 0x0010e40001167983 */ /* 0x000f220000300800 */
[----:B--2---:R-:W-:Y:S02]  /*1ad80*/  F2FP.PACK_AB R10, R10, R11 ;  /* 0x0000000b0a0a723e */ /* 0x004fe400000000ff */
[----:B------:R-:W-:Y:S02]  /*1ad90*/  F2FP.PACK_AB R11, R12, R13 ;  /* 0x0000000d0c0b723e */ /* 0x000fe400000000ff */
[----:B-----5:R-:W-:Y:S02]  /*1ada0*/  F2FP.PACK_AB R9, R23, R9 ;  /* 0x000000091709723e */ /* 0x020fe400000000ff */
[----:B------:R-:W4:Y:S05]  /*1adb0*/  LDL.LU R23, [R1+0x10e0] ;  /* 0x0010e00001177983 */ /* 0x000f2a0000300800 */
[C---:B------:R-:W-:Y:S01]  /*1adc0*/  HMMA.16816.F32 R12, R8.reuse, R14, R4 ;  /* 0x0000000e080c723c */ /* 0x040fe20000001804 */
[----:B------:R-:W2:Y:S04]  /*1add0*/  LDL.LU.64 R6, [R1+0x10d8] ;  /* 0x0010d80001067983 */ /* 0x000ea80000300a00 */
[----:B------:R-:W2:Y:S11]  /*1ade0*/  LDL.LU.64 R4, [R1+0x10d0] ;  /* 0x0010d00001047983 */ /* 0x000eb60000300a00 */
[----:B------:R-:W-:Y:S07]  /*1adf0*/  @!UPT UIADD3 URZ, URZ, URZ, URZ ;  /* 0x0000003f3f3ff290 */ /* 0x000fee000fffe03f */
[----:B------:R-:W-:Y:S04]  /*1ae00*/  STL.64 [R1+0x360], R12 ;  /* 0x0003600c01007387 */ /* 0x000fe80000100a00 */
        /* <DEDUP_REMOVED lines=31> */
[----:B------:R-:W2:Y:S11]  /*1b000*/  LDL.LU.64 R6, [R1+0x1060] ;  /* 0x0010600001067983 */ /* 0x000eb60000300a00 */
[----:B------:R-:W-:Y:S10]  /*1b010*/  @!UPT UIADD3 URZ, URZ, URZ, URZ ;  /* 0x0000003f3f3ff290 */ /* 0x000ff4000fffe03f */
[----:B------:R-:W-:Y:S04]  /*1b020*/  STL.64 [R1+0x160], R12 ;  /* 0x0001600c01007387 */ /* 0x000fe80000100a00 */
[----:B------:R0:W-:Y:S04]  /*1b030*/  STL.64 [R1+0x168], R14 ;  /* 0x0001680e01007387 */ /* 0x0001e80000100a00 */
[----:B0-----:R-:W5:Y:S04]  /*1b040*/  LDL.LU.64 R14, [R1+0x1058] ;  /* 0x00105800010e7983 */ /* 0x001f680000300a00 */
[----:B------:R-:W3:Y:S01]  /*1b050*/  LDL.LU.64 R12, [R1+0x1050] ;  /* 0x00105000010c7983 */ /* 0x000ee20000300a00 */
[----:B--2---:R-:W-:Y:S03]  /*1b060*/  HMMA.16816.F32 R4, R8, R6, R16 ;  /* 0x000000060804723c */ /* 0x004fe60000001810 */
[----:B------:R-:W2:Y:S04]  /*1b070*/  LDL.LU.64 R18, [R1+0x1048] ;  /* 0x0010480001127983 */ /* 0x000ea80000300a00 */
[----:B------:R-:W2:Y:S11]  /*1b080*/  LDL.LU.64 R16, [R1+0x1040] ;  /* 0x0010400001107983 */ /* 0x000eb60000300a00 */
[----:B------:R-:W-:Y:S05]  /*1b090*/  @!UPT UIADD3 URZ, URZ, URZ, URZ ;  /* 0x0000003f3f3ff290 */ /* 0x000fea000fffe03f */
[----:B------:R-:W-:Y:S04]  /*1b0a0*/  STL.64 [R1+0x340], R4 ;  /* 0x0003400401007387 */ /* 0x000fe80000100a00 */
[----:B------:R0:W-:Y:S04]  /*1b0b0*/  STL.64 [R1+0x348], R6 ;  /* 0x0003480601007387 */ /* 0x0001e80000100a00 */
[----:B0-----:R-:W2:Y:S01]  /*1b0c0*/  LDL.LU.64 R6, [R1+0x1038] ;  /* 0x0010380001067983 */ /* 0x001ea20000300a00 */
[----:B---3--:R-:W-:-:S04]  /*1b0d0*/  FADD R0, R0, -R13 ;  /* 0x8000000d00007221 */ /* 0x008fc80000000000 */
[----:B------:R-:W-:-:S06]  /*1b0e0*/  FMUL R0, R0, 1.4426950216293334961 ;  /* 0x3fb8aa3b00007820 */ /* 0x000fcc0000400000 */
[----:B------:R-:W0:Y:S01]  /*1b0f0*/  MUFU.EX2 R0, R0 ;  /* 0x0000000000007308 */ /* 0x000e220000000800 */
[----:B--2---:R-:W-:Y:S01]  /*1b100*/  HMMA.16816.F32 R4, R8, R6, R16 ;  /* 0x000000060804723c */ /* 0x004fe20000001810 */
[----:B------:R-:W2:Y:S04]  /*1b110*/  LDL.LU.64 R18, [R1+0x1030] ;  /* 0x0010300001127983 */ /* 0x000ea80000300a00 */
[----:B0-----:R-:W-:Y:S04]  /*1b120*/  STL [R1+0x45c], R0 ;  /* 0x00045c0001007387 */ /* 0x001fe80000100800 */
[----:B------:R-:W2:Y:S11]  /*1b130*/  LDL.LU.64 R16, [R1+0x1028] ;  /* 0x0010280001107983 */ /* 0x000eb60000300a00 */
[----:B------:R-:W-:Y:S03]  /*1b140*/  @!UPT UIADD3 URZ, URZ, URZ, URZ ;  /* 0x0000003f3f3ff290 */ /* 0x000fe6000fffe03f */
[----:B------:R-:W-:Y:S04]  /*1b150*/  STL.64 [R1+0x330], R4 ;  /* 0x0003300401007387 */ /* 0x000fe80000100a00 */
[----:B------:R0:W-:Y:S04]  /*1b160*/  STL.64 [R1+0x338], R6 ;  /* 0x0003380601007387 */ /* 0x0001e80000100a00 */
[----:B0-----:R-:W2:Y:S04]  /*1b170*/  LDL.LU.64 R6, [R1+0x1020] ;  /* 0x0010200001067983 */ /* 0x001ea80000300a00 */
[----:B------:R-:W3:Y:S01]  /*1b180*/  LDL.LU R5, [R1+0x1018] ;  /* 0x0010180001057983 */ /* 0x000ee20000300800 */
[----:B------:R-:W-:-:S04]  /*1b190*/  FADD R2, R2, -R13 ;  /* 0x8000000d02027221 */ /* 0x000fc80000000000 */
[----:B------:R-:W-:-:S06]  /*1b1a0*/  FMUL R0, R2, 1.4426950216293334961 ;  /* 0x3fb8aa3b02007820 */ /* 0x000fcc0000400000 */
[----:B------:R-:W0:Y:S01]  /*1b1b0*/  MUFU.EX2 R0, R0 ;  /* 0x0000000000007308 */ /* 0x000e220000000800 */
[----:B---3--:R-:W-:Y:S02]  /*1b1c0*/  FADD R2, R5, -R13 ;  /* 0x8000000d05027221 */ /* 0x008fe40000000000 */
[----:B--2---:R-:W-:Y:S01]  /*1b1d0*/  HMMA.16816.F32 R4, R8, R6, R16 ;  /* 0x000000060804723c */ /* 0x004fe20000001810 */
[----:B------:R-:W4:Y:S04]  /*1b1e0*/  LDL.LU.64 R18, [R1+0x1010] ;  /* 0x0010100001127983 */ /* 0x000f280000300a00 */
[----:B0-----:R0:W-:Y:S04]  /*1b1f0*/  STL [R1+0x458], R0 ;  /* 0x0004580001007387 */ /* 0x0011e80000100800 */
[----:B------:R-:W4:Y:S01]  /*1b200*/  LDL.LU.64 R16, [R1+0x1008] ;  /* 0x0010080001107983 */ /* 0x000f220000300a00 */
[----:B0-----:R-:W-:-:S02]  /*1b210*/  FMUL R0, R2, 1.4426950216293334961 ;  /* 0x3fb8aa3b02007820 */ /* 0x001fc40000400000 */
[----:B------:R-:W-:-:S11]  /*1b220*/  FADD R2, R29, -R13 ;  /* 0x8000000d1d027221 */ /* 0x000fd60000000000 */
[----:B------:R-:W-:Y:S04]  /*1b230*/  STL.64 [R1+0x320], R4 ;  /* 0x0003200401007387 */ /* 0x000fe80000100a00 */
[----:B------:R0:W-:Y:S04]  /*1b240*/  STL.64 [R1+0x328], R6 ;  /* 0x0003280601007387 */ /* 0x0001e80000100a00 */
[----:B0-----:R-:W2:Y:S04]  /*1b250*/  LDL.LU.64 R6, [R1+0x1000] ;  /* 0x0010000001067983 */ /* 0x001ea80000300a00 */
[----:B------:R-:W3:Y:S04]  /*1b260*/  LDL.LU.64 R4, [R1+0xff8] ;  /* 0x000ff80001047983 */ /* 0x000ee80000300a00 */
[----:B------:R-:W2:Y:S01]  /*1b270*/  LDL.LU R13, [R1+0xff0] ;  /* 0x000ff000010d7983 */ /* 0x000ea20000300800 */
[C---:B----4-:R-:W-:Y:S11]  /*1b280*/  HMMA.16816.F32 R16, R8.reuse, R22, R16 ;  /* 0x000000160810723c */ /* 0x050ff60000001810 */
[----:B------:R-:W-:Y:S11]  /*1b290*/  @!UPT UIADD3 URZ, URZ, URZ, URZ ;  /* 0x0000003f3f3ff290 */ /* 0x000ff6000fffe03f */
[----:B------:R-:W-:Y:S01]  /*1b2a0*/  @!UPT UIADD3 URZ, URZ, URZ, URZ ;  /* 0x0000003f3f3ff290 */ /* 0x000fe2000fffe03f */
[----:B------:R-:W-:Y:S04]  /*1b2b0*/  STL.64 [R1+0x310], R16 ;  /* 0x0003101001007387 */ /* 0x000fe80000100a00 */
[----:B------:R0:W-:Y:S04]  /*1b2c0*/  STL.64 [R1+0x318], R18 ;  /* 0x0003181201007387 */ /* 0x0001e80000100a00 */
[----:B0-----:R-:W4:Y:S01]  /*1b2d0*/  LDL.LU.64 R18, [R1+0xfe8] ;  /* 0x000fe80001127983 */ /* 0x001f220000300a00 */
[----:B------:R-:W0:Y:S03]  /*1b2e0*/  MUFU.EX2 R29, R0 ;  /* 0x00000000001d7308 */ /* 0x000e260000000800 */
[----:B------:R-:W2:Y:S04]  /*1b2f0*/  LDL.LU.64 R16, [R1+0xfe0] ;  /* 0x000fe00001107983 */ /* 0x000ea80000300a00 */
[----:B------:R-:W2:Y:S04]  /*1b300*/  LDL R22, [R1+0x358] ;  /* 0x0003580001167983 */ /* 0x000ea80000100800 */
[----:B------:R-:W2:Y:S04]  /*1b310*/  LDL.LU R23, [R1+0x44c] ;  /* 0x00044c0001177983 */ /* 0x000ea80000300800 */
[----:B0-----:R-:W-:Y:S04]  /*1b320*/  STL [R1+0x454], R29 ;  /* 0x0004541d01007387 */ /* 0x001fe80000100800 */
[----:B------:R-:W-:Y:S01]  /*1b330*/  STL [R1+0xf68], R29 ;  /* 0x000f681d01007387 */ /* 0x000fe20000100800 */
[----:B----4-:R-:W-:Y:S11]  /*1b340*/  HMMA.16816.F32 R24, R8, R18, R24 ;  /* 0x000000120818723c */ /* 0x010ff60000001818 */
[----:B------:R-:W-:Y:S11]  /*1b350*/  @!UPT UIADD3 URZ, URZ, URZ, URZ ;  /* 0x0000003f3f3ff290 */ /* 0x000ff6000fffe03f */
[----:B------:R-:W-:Y:S01]  /*1b360*/  @!UPT UIADD3 URZ, URZ, URZ, URZ ;  /* 0x0000003f3f3ff290 */ /* 0x000fe2000fffe03f */
[----:B------:R-:W-:Y:S04]  /*1b370*/  STL.64 [R1+0x300], R24 ;  /* 0x0003001801007387 */ /* 0x000fe80000100a00 */
[----:B------:R0:W-:Y:S04]  /*1b380*/  STL.64 [R1+0x308], R26 ;  /* 0x0003081a01007387 */ /* 0x0001e80000100a00 */
[----:B0-----:R-:W5:Y:S04]  /*1b390*/  LDL.LU.64 R26, [R1+0xfd8] ;  /* 0x000fd800011a7983 */ /* 0x001f680000300a00 */
[----:B------:R-:W5:Y:S01]  /*1b3a0*/  LDL.LU.64 R24, [R1+0xfd0] ;  /* 0x000fd00001187983 */ /* 0x000f620000300a00 */
[----:B------:R-:W-:-:S02]  /*1b3b0*/  FMUL R0, R2, 1.4426950216293334961 ;  /* 0x3fb8aa3b02007820 */ /* 0x000fc40000400000 */
[----:B--2---:R-:W-:Y:S02]  /*1b3c0*/  FADD R2, R28, -R22 ;  /* 0x800000161c027221 */ /* 0x004fe40000000000 */
[----:B------:R0:W1:Y:S02]  /*1b3d0*/  MUFU.EX2 R28, R0 ;  /* 0x00000000001c7308 */ /* 0x0000640000000800 */
[----:B0-----:R-:W-:-:S06]  /*1b3e0*/  FMUL R0, R2, 1.4426950216293334961 ;  /* 0x3fb8aa3b02007820 */ /* 0x001fcc0000400000 */
[----:B------:R-:W0:Y:S01]  /*1b3f0*/  MUFU.EX2 R0, R0 ;  /* 0x0000000000007308 */ /* 0x000e220000000800 */
[----:B------:R2:W-:Y:S04]  /*1b400*/  STL.64 [R1+0xf78], R16 ;  /* 0x000f781001007387 */ /* 0x0005e80000100a00 */
[----:B--2---:R-:W2:Y:S04]  /*1b410*/  LDL R17, [R1+0x358] ;  /* 0x0003580001117983 */ /* 0x004ea80000100800 */
[----:B-1----:R-:W-:Y:S04]  /*1b420*/  STL [R1+0x450], R28 ;  /* 0x0004501c01007387 */ /* 0x002fe80000100800 */
[----:B------:R-:W-:Y:S04]  /*1b430*/  STL [R1+0xf6c], R28 ;  /* 0x000f6c1c01007387 */ /* 0x000fe80000100800 */
[----:B------:R-:W-:Y:S04]  /*1b440*/  STL.64 [R1+0xfc8], R10 ;  /* 0x000fc80a01007387 */ /* 0x000fe80000100a00 */
[----:B0-----:R-:W-:Y:S01]  /*1b450*/  STL [R1+0x44c], R0 ;  /* 0x00044c0001007387 */ /* 0x001fe20000100800 */
[----:B-----5:R-:W-:Y:S07]  /*1b460*/  HMMA.16816.F32 R24, R8, R14, R24 ;  /* 0x0000000e0818723c */ /* 0x020fee0000001818 */
[----:B------:R-:W-:Y:S01]  /*1b470*/  MOV R14, R20 ;  /* 0x00000014000e7202 */ /* 0x000fe20000000f00 */
[----:B------:R-:W-:Y:S11]  /*1b480*/  IMAD.MOV.U32 R15, RZ, RZ, R7 ;  /* 0x000000ffff0f7224 */ /* 0x000ff600078e0007 */
[----:B------:R-:W-:Y:S04]  /*1b490*/  @!UPT UIADD3 URZ, URZ, URZ, URZ ;  /* 0x0000003f3f3ff290 */ /* 0x000fe8000fffe03f */
[----:B------:R-:W-:Y:S04]  /*1b4a0*/  STL.64 [R1+0x2f0], R24 ;  /* 0x0002f01801007387 */ /* 0x000fe80000100a00 */
[----:B------:R-:W-:Y:S04]  /*1b4b0*/  STL.64 [R1+0x2f8], R26 ;  /* 0x0002f81a01007387 */ /* 0x000fe80000100a00 */
[----:B------:R-:W-:Y:S04]  /*1b4c0*/  STL.64 [R1+0xfc0], R8 ;  /* 0x000fc00801007387 */ /* 0x000fe80000100a00 */
[----:B------:R-:W-:Y:S04]  /*1b4d0*/  STL.64 [R1+0xec8], R12 ;  /* 0x000ec80c01007387 */ /* 0x000fe80000100a00 */
[----:B------:R0:W-:Y:S04]  /*1b4e0*/  STL.64 [R1+0xf90], R14 ;  /* 0x000f900e01007387 */ /* 0x0001e80000100a00 */
[----:B------:R-:W4:Y:S01]  /*1b4f0*/  LDL.LU R20, [R1+0x554] ;  /* 0x0005540001147983 */ /* 0x000f220000300800 */
[----:B0-----:R-:W-:Y:S01]  /*1b500*/  MOV R14, R6 ;  /* 0x00000006000e7202 */ /* 0x001fe20000000f00 */
[----:B------:R-:W-:-:S02]  /*1b510*/  IMAD.MOV.U32 R15, RZ, RZ, R3 ;  /* 0x000000ffff0f7224 */ /* 0x000fc400078e0003 */
[----:B------:R-:W5:Y:S04]  /*1b520*/  LDL.LU R3, [R1+0x54c] ;  /* 0x00054c0001037983 */ /* 0x000f680000300800 */
[----:B------:R3:W-:Y:S02]  /*1b530*/  STL.64 [R1+0xfa8], R14 ;  /* 0x000fa80e01007387 */ /* 0x0007e40000100a00 */
[----:B---3--:R-:W-:Y:S01]  /*1b540*/  IMAD.MOV.U32 R15, RZ, RZ, R4 ;  /* 0x000000ffff0f7224 */ /* 0x008fe200078e0004 */
[----:B------:R-:W-:Y:S01]  /*1b550*/  MOV R14, R5 ;  /* 0x00000005000e7202 */ /* 0x000fe20000000f00 */
[----:B------:R-:W3:Y:S04]  /*1b560*/  LDL.LU R4, [R1+0x20] ;  /* 0x0000200001047983 */ /* 0x000ee80000300800 */
[----:B------:R-:W3:Y:S04]  /*1b570*/  LDL.LU R5, [R1+0x24] ;  /* 0x0000240001057983 */ /* 0x000ee80000300800 */
[----:B------:R-:W3:Y:S04]  /*1b580*/  LDL.LU R6, [R1+0x28] ;  /* 0x0000280001067983 */ /* 0x000ee80000300800 */
[----:B------:R-:W3:Y:S01]  /*1b590*/  LDL.LU R7, [R1+0x2c] ;  /* 0x00002c0001077983 */ /* 0x000ee20000300800 */
[----:B--2---:R-:W-:-:S03]  /*1b5a0*/  FADD R2, R23, -R17 ;  /* 0x8000001117027221 */ /* 0x004fc60000000000 */
[----:B------:R-:W0:Y:S02]  /*1b5b0*/  S2R R23, SR_TID.X ;  /* 0x0000000000177919 */ /* 0x000e240000002100 */
[C---:B0-----:R-:W-:Y:S01]  /*1b5c0*/  LOP3.LUT R22, R23.reuse, 0x7, RZ, 0xc0, !PT ;  /* 0x0000000717167812 */ /* 0x041fe200078ec0ff */
[----:B------:R-:W-:-:S04]  /*1b5d0*/  IMAD.SHL.U32 R23, R23, 0x2, RZ ;  /* 0x0000000217177824 */ /* 0x000fc800078e00ff */
[----:B------:R-:W-:Y:S01]  /*1b5e0*/  IMAD R27, R22, 0x90, RZ ;  /* 0x00000090161b7824 */ /* 0x000fe200078e02ff */
[----:B---3--:R-:W-:Y:S04]  /*1b5f0*/  STL.64 [R1+0xfa0], R6 ;  /* 0x000fa00601007387 */ /* 0x008fe80000100a00 */
[----:B------:R0:W-:Y:S04]  /*1b600*/  STL.64 [R1+0xf98], R4 ;  /* 0x000f980401007387 */ /* 0x0001e80000100a00 */
[----:B0-----:R-:W2:Y:S04]  /*1b610*/  LDL.LU R4, [R1+0x30] ;  /* 0x0000300001047983 */ /* 0x001ea80000300800 */
[----:B------:R-:W2:Y:S04]  /*1b620*/  LDL.LU R5, [R1+0x34] ;  /* 0x0000340001057983 */ /* 0x000ea80000300800 */
[----:B------:R-:W3:Y:S04]  /*1b630*/  LDL.LU R6, [R1+0x38] ;  /* 0x0000380001067983 */ /* 0x000ee80000300800 */
[----:B------:R-:W3:Y:S01]  /*1b640*/  LDL.LU R7, [R1+0x3c] ;  /* 0x00003c0001077983 */ /* 0x000ee20000300800 */
[----:B------:R-:W-:-:S04]  /*1b650*/  LOP3.LUT R27, R27, 0x30, R23, 0x78, !PT ;  /* 0x000000301b1b7812 */ /* 0x000fc800078e7817 */
[----:B------:R-:W-:-:S05]  /*1b660*/  LOP3.LUT R27, R27, 0x40, RZ, 0x3c, !PT ;  /* 0x000000401b1b7812 */ /* 0x000fca00078e3cff */
[----:B------:R-:W0:Y:S02]  /*1b670*/  LDSM.16.M88.4 R8, [R27+0x8000] ;  /* 0x008000001b08783b */ /* 0x000e240000000200 */
[----:B0-----:R-:W-:Y:S01]  /*1b680*/  IMAD.MOV.U32 R23, RZ, RZ, R8 ;  /* 0x000000ffff177224 */ /* 0x001fe200078e0008 */
[----:B------:R-:W-:Y:S02]  /*1b690*/  MOV R22, R9 ;  /* 0x0000000900167202 */ /* 0x000fe40000000f00 */
[----:B------:R-:W-:Y:S01]  /*1b6a0*/  MOV R19, R21 ;  /* 0x0000001500137202 */ /* 0x000fe20000000f00 */
[----:B------:R-:W-:-:S06]  /*1b6b0*/  FMUL R0, R2, 1.4426950216293334961 ;  /* 0x3fb8aa3b02007820 */ /* 0x000fcc0000400000 */
[----:B------:R-:W0:Y:S01]  /*1b6c0*/  MUFU.EX2 R0, R0 ;  /* 0x0000000000007308 */ /* 0x000e220000000800 */
[----:B----4-:R-:W-:Y:S01]  /*1b6d0*/  FADD R2, R20, -R17 ;  /* 0x8000001114027221 */ /* 0x010fe20000000000 */
[----:B---3--:R-:W-:Y:S04]  /*1b6e0*/  STL.64 [R1+0xfb8], R6 ;  /* 0x000fb80601007387 */ /* 0x008fe80000100a00 */
[----:B--2---:R1:W-:Y:S04]  /*1b6f0*/  STL.64 [R1+0xfb0], R4 ;  /* 0x000fb00401007387 */ /* 0x0043e80000100a00 */
[----:B-1----:R-:W2:Y:S04]  /*1b700*/  LDL.LU R4, [R1+0x40] ;  /* 0x0000400001047983 */ /* 0x002ea80000300800 */
[----:B------:R-:W2:Y:S04]  /*1b710*/  LDL.LU R5, [R1+0x44] ;  /* 0x0000440001057983 */ /* 0x000ea80000300800 */
[----:B------:R-:W2:Y:S04]  /*1b720*/  LDL.LU R6, [R1+0x48] ;  /* 0x0000480001067983 */ /* 0x000ea80000300800 */
[----:B------:R-:W2:Y:S04]  /*1b730*/  LDL.LU R7, [R1+0x4c] ;  /* 0x00004c0001077983 */ /* 0x000ea80000300800 */
[----:B------:R-:W3:Y:S04]  /*1b740*/  LDL.LU R18, [R1+0x158] ;  /* 0x0001580001127983 */ /* 0x000ee80000300800 */
[----:B------:R-:W-:Y:S04]  /*1b750*/  STL.64 [R1+0xb0], R8 ;  /* 0x0000b00801007387 */ /* 0x000fe80000100a00 */
[----:B------:R-:W-:Y:S04]  /*1b760*/  STL.64 [R1+0xb8], R10 ;  /* 0x0000b80a01007387 */ /* 0x000fe80000100a00 */
[----:B------:R-:W1:Y:S04]  /*1b770*/  LDSM.16.M88.4 R8, [R27+0x8400] ;  /* 0x008400001b08783b */ /* 0x000e680000000200 */
[----:B------:R-:W-:Y:S04]  /*1b780*/  STL [R1+0xf74], R22 ;  /* 0x000f741601007387 */ /* 0x000fe80000100800 */
[----:B------:R-:W-:Y:S04]  /*1b790*/  STL [R1+0xf70], R23 ;  /* 0x000f701701007387 */ /* 0x000fe80000100800 */
[----:B-1----:R-:W-:Y:S01]  /*1b7a0*/  STL.64 [R1+0xa0], R8 ;  /* 0x0000a00801007387 */ /* 0x002fe20000100a00 */
[----:B------:R-:W-:Y:S01]  /*1b7b0*/  IMAD.MOV.U32 R21, RZ, RZ, R8 ;  /* 0x000000ffff157224 */ /* 0x000fe200078e0008 */
[----:B------:R-:W-:-:S02]  /*1b7c0*/  MOV R24, R9 ;  /* 0x0000000900187202 */ /* 0x000fc40000000f00 */
[----:B------:R-:W-:Y:S04]  /*1b7d0*/  STL.64 [R1+0xa8], R10 ;  /* 0x0000a80a01007387 */ /* 0x000fe80000100a00 */
[----:B------:R-:W1:Y:S04]  /*1b7e0*/  LDSM.16.M88.4 R8, [R27+0x8800] ;  /* 0x008800001b08783b */ /* 0x000e680000000200 */
[----:B0-----:R-:W-:Y:S04]  /*1b7f0*/  STL [R1+0x448], R0 ;  /* 0x0004480001007387 */ /* 0x001fe80000100800 */
[----:B-1----:R-:W-:Y:S01]  /*1b800*/  STL.64 [R1+0x90], R8 ;  /* 0x0000900801007387 */ /* 0x002fe20000100a00 */
[----:B------:R-:W-:Y:S01]  /*1b810*/  IMAD.MOV.U32 R29, RZ, RZ, R8 ;  /* 0x000000ffff1d7224 */ /* 0x000fe200078e0008 */
[----:B------:R-:W-:-:S02]  /*1b820*/  MOV R20, R9 ;  /* 0x0000000900147202 */ /* 0x000fc40000000f00 */
        /* <DEDUP_REMOVED lines=8> */
[----:B------:R-:W-:Y:S04]  /*1b8b0*/  STL.64 [R1+0x2e8], R14 ;  /* 0x0002e80e01007387 */ /* 0x000fe80000100a00 */
[----:B------:R-:W0:Y:S04]  /*1b8c0*/  LDSM.16.M88.4 R12, [R27+0x8c00] ;  /* 0x008c00001b0c783b */ /* 0x000e280000000200 */
[----:B0-----:R-:W-:Y:S04]  /*1b8d0*/  STL.64 [R1+0x80], R12 ;  /* 0x0000800c01007387 */ /* 0x001fe80000100a00 */
[----:B------:R0:W-:Y:S04]  /*1b8e0*/  STL.64 [R1+0x88], R14 ;  /* 0x0000880e01007387 */ /* 0x0001e80000100a00 */
[----:B0-----:R-:W2:Y:S01]  /*1b8f0*/  LDL.LU.64 R14, [R1+0xfa8] ;  /* 0x000fa800010e7983 */ /* 0x001ea20000300a00 */
[----:B------:R-:W-:Y:S01]  /*1b900*/  MOV R23, R12 ;  /* 0x0000000c00177202 */ /* 0x000fe20000000f00 */
[----:B------:R-:W-:-:S02]  /*1b910*/  IMAD.MOV.U32 R28, RZ, RZ, R13 ;  /* 0x000000ffff1c7224 */ /* 0x000fc400078e000d */
[----:B------:R-:W-:-:S06]  /*1b920*/  FMUL R2, R2, 1.4426950216293334961 ;  /* 0x3fb8aa3b02027820 */ /* 0x000fcc0000400000 */
[----:B------:R-:W0:Y:S01]  /*1b930*/  MUFU.EX2 R2, R2 ;  /* 0x0000000200027308 */ /* 0x000e220000000800 */
[----:B--2---:R-:W-:Y:S01]  /*1b940*/  HMMA.16816.F32 R12, R8, R14, R4 ;  /* 0x0000000e080c723c */ /* 0x004fe20000001804 */
[----:B------:R-:W2:Y:S04]  /*1b950*/  LDL.LU.64 R6, [R1+0xfa0] ;  /* 0x000fa00001067983 */ /* 0x000ea80000300a00 */
[----:B------:R-:W2:Y:S04]  /*1b960*/  LDL.LU.64 R4, [R1+0xf98] ;  /* 0x000f980001047983 */ /* 0x000ea80000300a00 */
[----:B0-----:R-:W-:Y:S11]  /*1b970*/  STL [R1+0x444], R2 ;  /* 0x0004440201007387 */ /* 0x001ff60000100800 */
[----:B------:R-:W-:Y:S03]  /*1b980*/  @!UPT UIADD3 URZ, URZ, URZ, URZ ;  /* 0x0000003f3f3ff290 */ /* 0x000fe6000fffe03f */
[----:B------:R-:W-:Y:S04]  /*1b990*/  STL.64 [R1+0x2d0], R12 ;  /* 0x0002d00c01007387 */ /* 0x000fe80000100a00 */
[----:B------:R-:W-:Y:S04]  /*1b9a0*/  STL.64 [R1+0x2d8], R14 ;  /* 0x0002d80e01007387 */ /* 0x000fe80000100a00 */
[----:B------:R-:W0:Y:S04]  /*1b9b0*/  LDSM.16.M88.4 R12, [R27+0x9000] ;  /* 0x009000001b0c783b */ /* 0x000e280000000200 */
[----:B0-----:R-:W-:Y:S04]  /*1b9c0*/  STL.64 [R1+0x70], R12 ;  /* 0x0000700c01007387 */ /* 0x001fe80000100a00 */
[----:B------:R0:W-:Y:S04]  /*1b9d0*/  STL.64 [R1+0x78], R14 ;  /* 0x0000780e01007387 */ /* 0x0001e80000100a00 */
[----:B0-----:R-:W2:Y:S01]  /*1b9e0*/  LDL.LU.64 R14, [R1+0xf90] ;  /* 0x000f9000010e7983 */ /* 0x001ea20000300a00 */
[----:B------:R-:W-:-:S02]  /*1b9f0*/  MOV R22, R12 ;  /* 0x0000000c00167202 */ /* 0x000fc40000000f00 */
[----:B------:R-:W-:Y:S02]  /*1ba00*/  MOV R25, R13 ;  /* 0x0000000d00197202 */ /* 0x000fe40000000f00 */
[----:B--2---:R-:W-:Y:S01]  /*1ba10*/  HMMA.16816.F32 R12, R8, R14, R4 ;  /* 0x0000000e080c723c */ /* 0x004fe20000001804 */
[----:B------:R-:W3:Y:S01]  /*1ba20*/  LDL.LU.64 R6, [R1+0xf88] ;  /* 0x000f880001067983 */ /* 0x000ee20000300a00 */
[----:B------:R-:W3:Y:S02]  /*1ba30*/  LDL.LU.64 R4, [R1+0xf80] ;  /* 0x000f800001047983 */ /* 0x000ee40000300a00 */
[----:B-----5:R-:W-:-:S04]  /*1ba40*/  FADD R0, R3, -R17 ;  /* 0x8000001103007221 */ /* 0x020fc80000000000 */
[----:B------:R-:W-:-:S06]  /*1ba50*/  FMUL R0, R0, 1.4426950216293334961 ;  /* 0x3fb8aa3b00007820 */ /* 0x000fcc0000400000 */
[----:B------:R-:W0:Y:S09]  /*1ba60*/  MUFU.EX2 R0, R0 ;  /* 0x0000000000007308 */ /* 0x000e320000000800 */
[----:B------:R-:W-:Y:S01]  /*1ba70*/  STL.64 [R1+0x2c0], R12 ;  /* 0x0002c00c01007387 */ /* 0x000fe20000100a00 */
[----:B------:R-:W-:Y:S02]  /*1ba80*/  STL.64 [R1+0x2c8], R14 ;  /* 0x0002c80e01007387 */ /* 0x000fe40000100a00 */
[----:B------:R-:W2:Y:S02]  /*1ba90*/  LDL.LU.64 R16, [R1+0xf78] ;  /* 0x000f780001107983 */ /* 0x000ea40000300a00 */
[----:B------:R-:W1:Y:S01]  /*1baa0*/  LDSM.16.M88.4 R12, [R27+0x9400] ;  /* 0x009400001b0c783b */ /* 0x000e620000000200 */
[----:B0-----:R-:W-:Y:S03]  /*1bab0*/  STL [R1+0x440], R0 ;  /* 0x0004400001007387 */ /* 0x001fe60000100800 */
[----:B------:R-:W4:Y:S01]  /*1bac0*/  LDL.LU R3, [R1+0x55c] ;  /* 0x00055c0001037983 */ /* 0x000f220000300800 */
[----:B---3--:R-:W-:Y:S11]  /*1bad0*/  HMMA.16816.F32 R4, R8, R18, R4 ;  /* 0x000000120804723c */ /* 0x008ff60000001804 */
[----:B------:R-:W-:Y:S11]  /*1bae0*/  @!UPT UIADD3 URZ, URZ, URZ, URZ ;  /* 0x0000003f3f3ff290 */ /* 0x000ff6000fffe03f */
[----:B------:R-:W-:Y:S01]  /*1baf0*/  @!UPT UIADD3 URZ, URZ, URZ, URZ ;  /* 0x0000003f3f3ff290 */ /* 0x000fe2000fffe03f */
[----:B------:R-:W-:Y:S01]  /*1bb00*/  STL.64 [R1+0x2a0], R4 ;  /* 0x0002a00401007387 */ /* 0x000fe20000100a00 */
[----:B------:R-:W-:Y:S02]  /*1bb10*/  STL.64 [R1+0x2a8], R6 ;  /* 0x0002a80601007387 */ /* 0x000fe40000100a00 */
[----:B------:R-:W3:Y:S02]  /*1bb20*/  LDL.LU R19, [R1+0x56c] ;  /* 0x00056c0001137983 */ /* 0x000ee40000300800 */
[----:B---3--:R-:W-:Y:S01]  /*1bb30*/  STL [R1+0xed8], R19 ;  /* 0x000ed81301007387 */ /* 0x008fe20000100800 */
[----:B--2---:R0:W-:Y:S03]  /*1bb40*/  STL.64 [R1+0xed0], R16 ;  /* 0x000ed01001007387 */ /* 0x0041e60000100a00 */
[----:B0-----:R-:W2:Y:S01]  /*1bb50*/  LDL.LU R16, [R1+0xd0] ;  /* 0x0000d00001107983 */ /* 0x001ea20000300800 */
[----:B------:R-:W2:Y:S02]  /*1bb60*/  LDL.LU R17, [R1+0xd4] ;  /* 0x0000d40001117983 */ /* 0x000ea40000300800 */
[----:B------:R-:W3:Y:S02]  /*1bb70*/  LDL.LU R18, [R1+0xd8] ;  /* 0x0000d80001127983 */ /* 0x000ee40000300800 */
[----:B------:R-:W3:Y:S01]  /*1bb80*/  LDL.LU R19, [R1+0xdc] ;  /* 0x0000dc0001137983 */ /* 0x000ee20000300800 */
[----:B------:R-:W5:Y:S04]  /*1bb90*/  LDL.LU R26, [R1+0x560] ;  /* 0x00056000011a7983 */ /* 0x000f680000300800 */
[----:B---3--:R-:W-:Y:S01]  /*1bba0*/  STL.64 [R1+0xee8], R18 ;  /* 0x000ee81201007387 */ /* 0x008fe20000100a00 */
[----:B--2---:R0:W-:Y:S02]  /*1bbb0*/  STL.64 [R1+0xee0], R16 ;  /* 0x000ee01001007387 */ /* 0x0041e40000100a00 */
[----:B0-----:R-:W-:Y:S01]  /*1bbc0*/  IMAD.MOV.U32 R16, RZ, RZ, R22 ;  /* 0x000000ffff107224 */ /* 0x001fe200078e0016 */
[----:B------:R-:W-:Y:S01]  /*1bbd0*/  MOV R17, R25 ;  /* 0x0000001900117202 */ /* 0x000fe20000000f00 */
[----:B------:R-:W2:Y:S01]  /*1bbe0*/  LDL.LU R22, [R1+0xf74] ;  /* 0x000f740001167983 */ /* 0x000ea20000300800 */
[----:B------:R-:W3:Y:S03]  /*1bbf0*/  LDL.LU R25, [R1+0x564] ;  /* 0x0005640001197983 */ /* 0x000ee60000300800 */
[----:B------:R0:W-:Y:S02]  /*1bc00*/  STL.64 [R1+0xef8], R16 ;  /* 0x000ef81001007387 */ /* 0x0001e40000100a00 */
[----:B0-----:R-:W-:Y:S01]  /*1bc10*/  MOV R16, R23 ;  /* 0x0000001700107202 */ /* 0x001fe20000000f00 */
[----:B------:R-:W-:Y:S01]  /*1bc20*/  IMAD.MOV.U32 R17, RZ, RZ, R28 ;  /* 0x000000ffff117224 */ /* 0x000fe200078e001c */
[----:B------:R-:W2:Y:S01]  /*1bc30*/  LDL.LU R23, [R1+0xf70] ;  /* 0x000f700001177983 */ /* 0x000ea20000300800 */
[----:B------:R-:W2:Y:S03]  /*1bc40*/  LDL.LU R28, [R1+0xf6c] ;  /* 0x000f6c00011c7983 */ /* 0x000ea60000300800 */
[----:B------:R0:W-:Y:S02]  /*1bc50*/  STL.64 [R1+0xf10], R16 ;  /* 0x000f101001007387 */ /* 0x0001e40000100a00 */
[----:B0-----:R-:W-:-:S02]  /*1bc60*/  MOV R16, R29 ;  /* 0x0000001d00107202 */ /* 0x001fc40000000f00 */
[----:B------:R-:W-:Y:S01]  /*1bc70*/  MOV R17, R20 ;  /* 0x0000001400117202 */ /* 0x000fe20000000f00 */
[----:B------:R-:W2:Y:S01]  /*1bc80*/  LDL.LU R29, [R1+0xf68] ;  /* 0x000f6800011d7983 */ /* 0x000ea20000300800 */
[----:B------:R-:W2:Y:S03]  /*1bc90*/  LDL.LU R20, [R1+0xf64] ;  /* 0x000f640001147983 */ /* 0x000ea60000300800 */
[----:B------:R0:W-:Y:S02]  /*1bca0*/  STL.64 [R1+0xf28], R16 ;  /* 0x000f281001007387 */ /* 0x0001e40000100a00 */
[----:B0-----:R-:W-:Y:S01]  /*1bcb0*/  IMAD.MOV.U32 R16, RZ, RZ, R21 ;  /* 0x000000ffff107224 */ /* 0x001fe200078e0015 */
[----:B------:R-:W-:Y:S01]  /*1bcc0*/  MOV R17, R24 ;  /* 0x0000001800117202 */ /* 0x000fe20000000f00 */
[----:B------:R-:W2:Y:S04]  /*1bcd0*/  LDL.LU R21, [R1+0xf60] ;  /* 0x000f600001157983 */ /* 0x000ea80000300800 */
[----:B------:R-:W-:Y:S01]  /*1bce0*/  STL.64 [R1+0xf40], R16 ;  /* 0x000f401001007387 */ /* 0x000fe20000100a00 */
[----:B------:R-:W2:Y:S02]  /*1bcf0*/  LDL R4, [R1+0x458] ;  /* 0x0004580001047983 */ /* 0x000ea40000100800 */
[----:B------:R-:W2:Y:S02]  /*1bd00*/  LDL R5, [R1+0x45c] ;  /* 0x00045c0001057983 */ /* 0x000ea40000100800 */
[----:B------:R-:W2:Y:S01]  /*1bd10*/  LDL R6, [R1+0x448] ;  /* 0x0004480001067983 */ /* 0x000ea20000100800 */
[----:B------:R-:W2:Y:S01]  /*1bd20*/  LDL R7, [R1+0x44c] ;  /* 0x00044c0001077983 */ /* 0x000ea20000100800 */
[----:B------:R-:W2:Y:S02]  /*1bd30*/  LDL.LU R24, [R1+0x568] ;  /* 0x0005680001187983 */ /* 0x000ea40000300800 */
[----:B------:R-:W2:Y:S02]  /*1bd40*/  LDL.LU R8, [R1+0xc0] ;  /* 0x0000c00001087983 */ /* 0x000ea40000300800 */
[----:B-1----:R-:W-:Y:S01]  /*1bd50*/  STL [R1+0x60], R12 ;  /* 0x0000600c01007387 */ /* 0x002fe20000100800 */
[----:B------:R-:W-:Y:S01]  /*1bd60*/  STL.64 [R1+0x68], R14 ;  /* 0x0000680e01007387 */ /* 0x000fe20000100a00 */
[----:B------:R0:W-:Y:S03]  /*1bd70*/  STL.64 [R1+0xef0], R12 ;  /* 0x000ef00c01007387 */ /* 0x0001e60000100a00 */
[----:B0-----:R-:W2:Y:S01]  /*1bd80*/  LDL.LU R12, [R1+0xe0] ;  /* 0x0000e000010c7983 */ /* 0x001ea20000300800 */
[----:B------:R-:W2:Y:S02]  /*1bd90*/  LDL.LU R13, [R1+0xe4] ;  /* 0x0000e400010d7983 */ /* 0x000ea40000300800 */
[----:B------:R-:W2:Y:S02]  /*1bda0*/  LDL.LU R14, [R1+0xe8] ;  /* 0x0000e800010e7983 */ /* 0x000ea40000300800 */
[----:B------:R-:W2:Y:S02]  /*1bdb0*/  LDL.LU R15, [R1+0xec] ;  /* 0x0000ec00010f7983 */ /* 0x000ea40000300800 */
[----:B--2---:R-:W-:Y:S01]  /*1bdc0*/  STL.64 [R1+0xf08], R14 ;  /* 0x000f080e01007387 */ /* 0x004fe20000100a00 */
        /* <DEDUP_REMOVED lines=16> */
[----:B------:R-:W2:Y:S01]  /*1bed0*/  LDL.LU R15, [R1+0x11c] ;  /* 0x00011c00010f7983 */ /* 0x000ea20000300800 */
[----:B------:R-:W-:Y:S01]  /*1bee0*/  MOV R16, R23 ;  /* 0x0000001700107202 */ /* 0x000fe20000000f00 */
[----:B------:R-:W-:Y:S01]  /*1bef0*/  IMAD.MOV.U32 R17, RZ, RZ, R22 ;  /* 0x000000ffff117224 */ /* 0x000fe200078e0016 */
[----:B------:R-:W-:-:S02]  /*1bf00*/  MOV R10, R21 ;  /* 0x00000015000a7202 */ /* 0x000fc40000000f00 */
[----:B------:R-:W-:Y:S02]  /*1bf10*/  MOV R11, R20 ;  /* 0x00000014000b7202 */ /* 0x000fe40000000f00 */
[----:B------:R-:W0:Y:S04]  /*1bf20*/  LDSM.16.M88.4 R20, [R27+0x9800] ;  /* 0x009800001b14783b */ /* 0x000e280000000200 */
[----:B--2---:R-:W-:Y:S01]  /*1bf30*/  STL.64 [R1+0xf50], R14 ;  /* 0x000f500e01007387 */ /* 0x004fe20000100a00 */
[----:B------:R1:W-:Y:S03]  /*1bf40*/  STL.64 [R1+0xf48], R12 ;  /* 0x000f480c01007387 */ /* 0x0003e60000100a00 */
[----:B-1----:R-:W2:Y:S01]  /*1bf50*/  LDL.LU R12, [R1+0x120] ;  /* 0x00012000010c7983 */ /* 0x002ea20000300800 */
[----:B------:R-:W2:Y:S02]  /*1bf60*/  LDL.LU R13, [R1+0x124] ;  /* 0x00012400010d7983 */ /* 0x000ea40000300800 */
[----:B------:R-:W2:Y:S02]  /*1bf70*/  LDL.LU R14, [R1+0x128] ;  /* 0x00012800010e7983 */ /* 0x000ea40000300800 */
[----:B------:R-:W2:Y:S01]  /*1bf80*/  LDL.LU R15, [R1+0x12c] ;  /* 0x00012c00010f7983 */ /* 0x000ea20000300800 */
[----:B------:R-:W-:Y:S01]  /*1bf90*/  F2FP.PACK_AB R4, R4, R5 ;  /* 0x000000050404723e */ /* 0x000fe200000000ff */
[----:B------:R-:W-:Y:S01]  /*1bfa0*/  F2FP.PACK_AB R5, R6, R7 ;  /* 0x000000070605723e */ /* 0x000fe200000000ff */
[----:B------:R-:W-:-:S02]  /*1bfb0*/  F2FP.PACK_AB R6, R28, R29 ;  /* 0x0000001d1c06723e */ /* 0x000fc400000000ff */
[----:B------:R-:W-:Y:S01]  /*1bfc0*/  F2FP.PACK_AB R7, R0, R2 ;  /* 0x000000020007723e */ /* 0x000fe200000000ff */
[----:B------:R-:W3:Y:S01]  /*1bfd0*/  LDL.LU R9, [R1+0xc4] ;  /* 0x0000c40001097983 */ /* 0x000ee20000300800 */
[----:B------:R-:W3:Y:S02]  /*1bfe0*/  LDL.LU R28, [R1+0xf5c] ;  /* 0x000f5c00011c7983 */ /* 0x000ee40000300800 */
[----:B------:R-:W3:Y:S02]  /*1bff0*/  LDL.LU R29, [R1+0xf58] ;  /* 0x000f5800011d7983 */ /* 0x000ee40000300800 */
[----:B0-----:R-:W-:Y:S01]  /*1c000*/  STL [R1+0x50], R20 ;  /* 0x0000501401007387 */ /* 0x001fe20000100800 */
[----:B------:R-:W-:Y:S01]  /*1c010*/  STL.64 [R1+0x58], R22 ;  /* 0x0000581601007387 */ /* 0x000fe20000100a00 */
[C---:B--2---:R-:W-:Y:S03]  /*1c020*/  HMMA.16816.F32 R16, R4.reuse, R16, R12 ;  /* 0x000000100410723c */ /* 0x044fe6000000180c */
[----:B------:R-:W2:Y:S01]  /*1c030*/  LDL.LU.64 R14, [R1+0xf50] ;  /* 0x000f5000010e7983 */ /* 0x000ea20000300a00 */
[----:B------:R-:W2:Y:S11]  /*1c040*/  LDL.LU.64 R12, [R1+0xf48] ;  /* 0x000f4800010c7983 */ /* 0x000eb60000300a00 */
[----:B------:R-:W-:Y:S08]  /*1c050*/  @!UPT UIADD3 URZ, URZ, URZ, URZ ;  /* 0x0000003f3f3ff290 */ /* 0x000ff0000fffe03f */
[----:B------:R0:W-:Y:S01]  /*1c060*/  STL.64 [R1+0x2b0], R16 ;  /* 0x0002b01001007387 */ /* 0x0001e20000100a00 */
[----:B------:R2:W-:Y:S03]  /*1c070*/  STL.64 [R1+0x2b8], R18 ;  /* 0x0002b81201007387 */ /* 0x0005e60000100a00 */
[----:B0-----:R-:W2:Y:S02]  /*1c080*/  LDL.LU.64 R16, [R1+0xf40] ;  /* 0x000f400001107983 */ /* 0x001ea40000300a00 */
[C---:B--2---:R-:W-:Y:S02]  /*1c090*/  HMMA.16816.F32 R16, R4.reuse, R16, R12 ;  /* 0x000000100410723c */ /* 0x044fe4000000180c */
[----:B------:R-:W2:Y:S01]  /*1c0a0*/  LDL.LU.64 R14, [R1+0xf38] ;  /* 0x000f3800010e7983 */ /* 0x000ea20000300a00 */
[----:B------:R-:W2:Y:S11]  /*1c0b0*/  LDL.LU.64 R12, [R1+0xf30] ;  /* 0x000f3000010c7983 */ /* 0x000eb60000300a00 */
[----:B------:R-:W-:Y:S09]  /*1c0c0*/  @!UPT UIADD3 URZ, URZ, URZ, URZ ;  /* 0x0000003f3f3ff290 */ /* 0x000ff2000fffe03f */
[----:B------:R0:W-:Y:S01]  /*1c0d0*/  STL.64 [R1+0x290], R16 ;  /* 0x0002901001007387 */ /* 0x0001e20000100a00 */
[----:B------:R2:W-:Y:S03]  /*1c0e0*/  STL.64 [R1+0x298], R18 ;  /* 0x0002981201007387 */ /* 0x0005e60000100a00 */
[----:B0-----:R-:W2:Y:S02]  /*1c0f0*/  LDL.LU.64 R16, [R1+0xf28] ;  /* 0x000f280001107983 */ /* 0x001ea40000300a00 */
[----:B--2---:R-:W-:Y:S02]  /*1c100*/  HMMA.16816.F32 R16, R4, R16, R12 ;  /* 0x000000100410723c */ /* 0x004fe4000000180c */
[----:B------:R-:W2:Y:S01]  /*1c110*/  LDL.LU.64 R14, [R1+0xf20] ;  /* 0x000f2000010e7983 */ /* 0x000ea20000300a00 */
[----:B------:R-:W2:Y:S11]  /*1c120*/  LDL.LU.64 R12, [R1+0xf18] ;  /* 0x000f1800010c7983 */ /* 0x000eb60000300a00 */
[----:B------:R-:W-:Y:S09]  /*1c130*/  @!UPT UIADD3 URZ, URZ, URZ, URZ ;  /* 0x0000003f3f3ff290 */ /* 0x000ff2000fffe03f */
[----:B------:R0:W-:Y:S01]  /*1c140*/  STL.64 [R1+0x280], R16 ;  /* 0x0002801001007387 */ /* 0x0001e20000100a00 */
[----:B------:R2:W-:Y:S03]  /*1c150*/  STL.64 [R1+0x288], R18 ;  /* 0x0002881201007387 */ /* 0x0005e60000100a00 */
[----:B0-----:R-:W2:Y:S01]  /*1c160*/  LDL.LU.64 R16, [R1+0xf10] ;  /* 0x000f100001107983 */ /* 0x001ea20000300a00 */
[----:B---3--:R-:W-:-:S04]  /*1c170*/  FADD R0, R24, -R29 ;  /* 0x8000001d18007221 */ /* 0x008fc80000000000 */
[----:B------:R-:W-:-:S06]  /*1c180*/  FMUL R0, R0, 1.4426950216293334961 ;  /* 0x3fb8aa3b00007820 */ /* 0x000fcc0000400000 */
[----:B------:R-:W0:Y:S01]  /*1c190*/  MUFU.EX2 R0, R0 ;  /* 0x0000000000007308 */ /* 0x000e220000000800 */
[----:B--2---:R-:W-:Y:S01]  /*1c1a0*/  HMMA.16816.F32 R16, R4, R16, R12 ;  /* 0x000000100410723c */ /* 0x004fe2000000180c */
[----:B------:R-:W2:Y:S01]  /*1c1b0*/  LDL.LU.64 R14, [R1+0xf08] ;  /* 0x000f0800010e7983 */ /* 0x000ea20000300a00 */
[----:B0-----:R-:W-:Y:S02]  /*1c1c0*/  STL [R1+0x428], R0 ;  /* 0x0004280001007387 */ /* 0x001fe40000100800 */
[----:B------:R-:W2:Y:S11]  /*1c1d0*/  LDL.LU.64 R12, [R1+0xf00] ;  /* 0x000f0000010c7983 */ /* 0x000eb60000300a00 */
[----:B------:R-:W-:Y:S08]  /*1c1e0*/  @!UPT UIADD3 URZ, URZ, URZ, URZ ;  /* 0x0000003f3f3ff290 */ /* 0x000ff0000fffe03f */
[----:B------:R0:W-:Y:S01]  /*1c1f0*/  STL.64 [R1+0x270], R16 ;  /* 0x0002701001007387 */ /* 0x0001e20000100a00 */
[----:B------:R2:W-:Y:S03]  /*1c200*/  STL.64 [R1+0x278], R18 ;  /* 0x0002781201007387 */ /* 0x0005e60000100a00 */
[----:B0-----:R-:W2:Y:S01]  /*1c210*/  LDL.LU.64 R16, [R1+0xef8] ;  /* 0x000ef80001107983 */ /* 0x001ea20000300a00 */
[----:B------:R-:W-:-:S04]  /*1c220*/  FADD R2, R25, -R29 ;  /* 0x8000001d19027221 */ /* 0x000fc80000000000 */
[----:B------:R-:W-:-:S06]  /*1c230*/  FMUL R0, R2, 1.4426950216293334961 ;  /* 0x3fb8aa3b02007820 */ /* 0x000fcc0000400000 */
[----:B------:R-:W0:Y:S01]  /*1c240*/  MUFU.EX2 R0, R0 ;  /* 0x0000000000007308 */ /* 0x000e220000000800 */
[----:B--2---:R-:W-:Y:S01]  /*1c250*/  HMMA.16816.F32 R16, R4, R16, R12 ;  /* 0x000000100410723c */ /* 0x004fe2000000180c */
[----:B------:R-:W2:Y:S01]  /*1c260*/  LDL.LU.64 R12, [R1+0xef0] ;  /* 0x000ef000010c7983 */ /* 0x000ea20000300a00 */
[----:B0-----:R-:W-:Y:S11]  /*1c270*/  STL [R1+0x42c], R0 ;  /* 0x00042c0001007387 */ /* 0x001ff60000100800 */
[----:B------:R-:W-:Y:S10]  /*1c280*/  @!UPT UIADD3 URZ, URZ, URZ, URZ ;  /* 0x0000003f3f3ff290 */ /* 0x000ff4000fffe03f */
[----:B------:R-:W-:Y:S01]  /*1c290*/  STL.64 [R1+0x260], R16 ;  /* 0x0002601001007387 */ /* 0x000fe20000100a00 */
[----:B------:R0:W-:Y:S03]  /*1c2a0*/  STL.64 [R1+0x268], R18 ;  /* 0x0002681201007387 */ /* 0x0001e60000100a00 */
[----:B0-----:R-:W2:Y:S01]  /*1c2b0*/  LDL.LU.64 R18, [R1+0xee8] ;  /* 0x000ee80001127983 */ /* 0x001ea20000300a00 */
[----:B------:R-:W2:Y:S02]  /*1c2c0*/  LDL.LU.64 R16, [R1+0xee0] ;  /* 0x000ee00001107983 */ /* 0x000ea40000300a00 */
[----:B-----5:R-:W-:-:S04]  /*1c2d0*/  FADD R2, R26, -R29 ;  /* 0x8000001d1a027221 */ /* 0x020fc80000000000 */
[----:B------:R-:W-:-:S06]  /*1c2e0*/  FMUL R0, R2, 1.4426950216293334961 ;  /* 0x3fb8aa3b02007820 */ /* 0x000fcc0000400000 */
[----:B------:R-:W0:Y:S01]  /*1c2f0*/  MUFU.EX2 R0, R0 ;  /* 0x0000000000007308 */ /* 0x000e220000000800 */
[----:B----4-:R-:W-:Y:S01]  /*1c300*/  FADD R3, R3, -R29 ;  /* 0x8000001d03037221 */ /* 0x010fe20000000000 */
[----:B------:R1:W-:Y:S01]  /*1c310*/  STL [R1+0xc48], R29 ;  /* 0x000c481d01007387 */ /* 0x0003e20000100800 */
[C---:B------:R-:W-:Y:S08]  /*1c320*/  HMMA.16816.F32 R8, R4.reuse, R20, R8 ;  /* 0x000000140408723c */ /* 0x040ff00000001808 */
[----:B--2---:R-:W-:Y:S01]  /*1c330*/  HMMA.16816.F32 R16, R4, R12, R16 ;  /* 0x0000000c0410723c */ /* 0x004fe20000001810 */
[----:B-1----:R-:W-:Y:S11]  /*1c340*/  IMAD.MOV.U32 R29, RZ, RZ, R13 ;  /* 0x000000ffff1d7224 */ /* 0x002ff600078e000d */
[----:B------:R-:W-:Y:S11]  /*1c350*/  @!UPT UIADD3 URZ, URZ, URZ, URZ ;  /* 0x0000003f3f3ff290 */ /* 0x000ff6000fffe03f */
[----:B------:R-:W-:Y:S01]  /*1c360*/  STL.64 [R1+0x250], R16 ;  /* 0x0002501001007387 */ /* 0x000fe20000100a00 */
[----:B0-----:R0:W-:Y:S02]  /*1c370*/  STL [R1+0x434], R0 ;  /* 0x0004340001007387 */ /* 0x0011e40000100800 */
[----:B0-----:R-:W-:-:S06]  /*1c380*/  FMUL R0, R3, 1.4426950216293334961 ;  /* 0x3fb8aa3b03007820 */ /* 0x001fcc0000400000 */
[----:B------:R-:W0:Y:S01]  /*1c390*/  MUFU.EX2 R0, R0 ;  /* 0x0000000000007308 */ /* 0x000e220000000800 */
[----:B------:R1:W-:Y:S04]  /*1c3a0*/  STL.64 [R1+0x258], R18 ;  /* 0x0002581201007387 */ /* 0x0003e80000100a00 */
[----:B-1----:R-:W2:Y:S01]  /*1c3b0*/  LDL.LU R19, [R1+0xed8] ;  /* 0x000ed80001137983 */ /* 0x002ea20000300800 */
[----:B------:R-:W3:Y:S02]  /*1c3c0*/  LDL.LU.64 R16, [R1+0xed0] ;  /* 0x000ed00001107983 */ /* 0x000ee40000300a00 */
[----:B------:R-:W4:Y:S02]  /*1c3d0*/  LDL.LU.64 R12, [R1+0xec8] ;  /* 0x000ec800010c7983 */ /* 0x000f240000300a00 */
[----:B------:R1:W-:Y:S02]  /*1c3e0*/  STL [R1+0xdc0], R29 ;  /* 0x000dc01d01007387 */ /* 0x0003e40000100800 */
[----:B-1----:R-:W5:Y:S01]  /*1c3f0*/  LDL.LU R29, [R1+0x578] ;  /* 0x00057800011d7983 */ /* 0x002f620000300800 */
[----:B0-----:R-:W-:Y:S02]  /*1c400*/  STL [R1+0x430], R0 ;  /* 0x0004300001007387 */ /* 0x001fe40000100800 */
[----:B------:R-:W-:Y:S02]  /*1c410*/  STL.64 [R1+0x240], R8 ;  /* 0x0002400801007387 */ /* 0x000fe40000100a00 */
[----:B------:R0:W-:Y:S02]  /*1c420*/  STL.64 [R1+0x248], R10 ;  /* 0x0002480a01007387 */ /* 0x0001e40000100a00 */
[----:B0-----:R-:W5:Y:S01]  /*1c430*/  LDL.LU R11, [R1+0x574] ;  /* 0x00057400010b7983 */ /* 0x001f620000300800 */
[----:B------:R-:W-:-:S02]  /*1c440*/  MOV R3, R21 ;  /* 0x0000001500037202 */ /* 0x000fc40000000f00 */
[----:B------:R-:W0:Y:S04]  /*1c450*/  LDSM.16.M88.4 R20, [R27+0x9c00] ;  /* 0x009c00001b14783b */ /* 0x000e280000000200 */
[----:B--2---:R-:W-:Y:S01]  /*1c460*/  FADD R2, R19, -R28 ;  /* 0x8000001c13027221 */ /* 0x004fe20000000000 */
[----:B---3--:R-:W-:Y:S01]  /*1c470*/  MOV R8, R17 ;  /* 0x0000001100087202 */ /* 0x008fe20000000f00 */
[----:B------:R-:W-:Y:S01]  /*1c480*/  IMAD.MOV.U32 R9, RZ, RZ, R16 ;  /* 0x000000ffff097224 */ /* 0x000fe200078e0010 */
[----:B----4-:R-:W-:Y:S01]  /*1c490*/  MOV R10, R13 ;  /* 0x0000000d000a7202 */ /* 0x010fe20000000f00 */
[----:B------:R-:W1:Y:S04]  /*1c4a0*/  LDSM.16.M88.4 R16, [R27+0xa000] ;  /* 0x00a000001b10783b */ /* 0x000e680000000200 */
[----:B-----5:R2:W-:Y:S02]  /*1c4b0*/  STL [R1+0xec0], R11 ;  /* 0x000ec00b01007387 */ /* 0x0205e40000100800 */
[----:B--2---:R-:W-:-:S02]  /*1c4c0*/  MOV R11, R12 ;  /* 0x0000000c000b7202 */ /* 0x004fc40000000f00 */
[----:B------:R-:W2:Y:S04]  /*1c4d0*/  LDSM.16.M88.4 R12, [R27+0xa400] ;  /* 0x00a400001b0c783b */ /* 0x000ea80000000200 */
[----:B0-----:R-:W-:Y:S01]  /*1c4e0*/  STL.64 [R1+0x40], R20 ;  /* 0x0000401401007387 */ /* 0x001fe20000100a00 */
[----:B------:R-:W-:Y:S02]  /*1c4f0*/  STL.64 [R1+0x48], R22 ;  /* 0x0000481601007387 */ /* 0x000fe40000100a00 */
[----:B-1----:R-:W-:Y:S01]  /*1c500*/  STL.64 [R1+0x30], R16 ;  /* 0x0000301001007387 */ /* 0x002fe20000100a00 */
[----:B------:R-:W-:Y:S04]  /*1c510*/  STL.64 [R1+0x38], R18 ;  /* 0x0000381201007387 */ /* 0x000fe80000100a00 */
[----:B------:R-:W0:Y:S04]  /*1c520*/  LDSM.16.M88.4 R20, [R27+0xa800] ;  /* 0x00a800001b14783b */ /* 0x000e280000000200 */
[----:B------:R-:W-:Y:S04]  /*1c530*/  LDSM.16.M88.4 R16, [R27+0xac00] ;  /* 0x00ac00001b10783b */ /* 0x000fe80000000200 */
[----:B--2---:R-:W-:Y:S01]  /*1c540*/  STL.64 [R1+0x20], R12 ;  /* 0x0000200c01007387 */ /* 0x004fe20000100a00 */
[----:B------:R-:W-:Y:S02]  /*1c550*/  STL.64 [R1+0x28], R14 ;  /* 0x0000280e01007387 */ /* 0x000fe40000100a00 */
[----:B------:R-:W1:Y:S01]  /*1c560*/  LDSM.16.M88.4 R12, [R27+0xb000] ;  /* 0x00b000001b0c783b */ /* 0x000e620000000200 */
[----:B0-----:R-:W-:Y:S03]  /*1c570*/  STL.64 [R1+0x10], R20 ;  /* 0x0000101401007387 */ /* 0x001fe60000100a00 */
[----:B------:R-:W-:Y:S02]  /*1c580*/  STL.64 [R1+0x18], R22 ;  /* 0x0000181601007387 */ /* 0x000fe40000100a00 */
[----:B------:R-:W-:Y:S01]  /*1c590*/  LDSM.16.M88.4 R20, [R27+0xb800] ;  /* 0x00b800001b14783b */ /* 0x000fe20000000200 */
[----:B-1----:R-:W-:Y:S03]  /*1c5a0*/  STL [R1+0xbb8], R14 ;  /* 0x000bb80e01007387 */ /* 0x002fe60000100800 */
[----:B------:R-:W-:Y:S02]  /*1c5b0*/  STL.64 [R1], R16 ;  /* 0x0000001001007387 */ /* 0x000fe40000100a00 */
[----:B------:R-:W-:Y:S02]  /*1c5c0*/  STL.64 [R1+0x8], R18 ;  /* 0x0000081201007387 */ /* 0x000fe40000100a00 */
[----:B------:R-:W0:Y:S04]  /*1c5d0*/  LDSM.16.M88.4 R16, [R27+0xb400] ;  /* 0x00b400001b10783b */ /* 0x000e280000000200 */
[----:B------:R-:W1:Y:S04]  /*1c5e0*/  LDSM.16.M88.4 R24, [R27+0xbc00] ;  /* 0x00bc00001b18783b */ /* 0x000e680000000200 */
[----:B------:R-:W-:Y:S04]  /*1c5f0*/  STL [R1+0xb74], R15 ;  /* 0x000b740f01007387 */ /* 0x000fe80000100800 */
[----:B0-----:R0:W-:Y:S04]  /*1c600*/  STL [R1+0xb70], R18 ;  /* 0x000b701201007387 */ /* 0x0011e80000100800 */
[----:B0-----:R-:W2:Y:S01]  /*1c610*/  LDL.LU R18, [R1+0x430] ;  /* 0x0004300001127983 */ /* 0x001ea20000300800 */
[----:B------:R-:W-:Y:S02]  /*1c620*/  STL [R1+0xb5c], R19 ;  /* 0x000b5c1301007387 */ /* 0x000fe40000100800 */
[----:B------:R-:W-:Y:S02]  /*1c630*/  STL [R1+0xb54], R22 ;  /* 0x000b541601007387 */ /* 0x000fe40000100800 */
[----:B------:R-:W-:Y:S01]  /*1c640*/  STL [R1+0xb50], R23 ;  /* 0x000b501701007387 */ /* 0x000fe20000100800 */
[----:B-1----:R-:W-:Y:S01]  /*1c650*/  STL [R1+0xb30], R26 ;  /* 0x000b301a01007387 */ /* 0x002fe20000100800 */
[----:B------:R-:W-:Y:S02]  /*1c660*/  STL [R1+0xb2c], R27 ;  /* 0x000b2c1b01007387 */ /* 0x000fe40000100800 */
[----:B------:R0:W-:Y:S02]  /*1c670*/  STL.64 [R1+0xe90], R24 ;  /* 0x000e901801007387 */ /* 0x0001e40000100a00 */
[----:B0-----:R-:W3:Y:S01]  /*1c680*/  LDL.LU.64 R24, [R1+0x40] ;  /* 0x0000400001187983 */ /* 0x001ee20000300a00 */
[----:B------:R-:W-:-:S06]  /*1c690*/  FMUL R2, R2, 1.4426950216293334961 ;  /* 0x3fb8aa3b02027820 */ /* 0x000fcc0000400000 */
[----:B------:R-:W0:Y:S01]  /*1c6a0*/  MUFU.EX2 R2, R2 ;  /* 0x0000000200027308 */ /* 0x000e220000000800 */
[----:B---3--:R-:W-:Y:S11]  /*1c6b0*/  HMMA.16816.F32 R8, R4, R24, R8 ;  /* 0x000000180408723c */ /* 0x008ff60000001808 */
[----:B------:R-:W-:Y:S11]  /*1c6c0*/  @!UPT UIADD3 URZ, URZ, URZ, URZ ;  /* 0x0000003f3f3ff290 */ /* 0x000ff6000fffe03f */
[----:B------:R-:W-:Y:S01]  /*1c6d0*/  @!UPT UIADD3 URZ, URZ, URZ, URZ ;  /* 0x0000003f3f3ff290 */ /* 0x000fe2000fffe03f */
[----:B------:R-:W-:Y:S01]  /*1c6e0*/  STL.64 [R1+0x230], R8 ;  /* 0x0002300801007387 */ /* 0x000fe20000100a00 */
[----:B0-----:R-:W-:Y:S02]  /*1c6f0*/  STL [R1+0x420], R2 ;  /* 0x0004200201007387 */ /* 0x001fe40000100800 */
[----:B------:R0:W-:Y:S02]  /*1c700*/  STL.64 [R1+0x238], R10 ;  /* 0x0002380a01007387 */ /* 0x0001e40000100a00 */
[----:B0-----:R-:W3:Y:S01]  /*1c710*/  LDL.LU R11, [R1+0xec0] ;  /* 0x000ec000010b7983 */ /* 0x001ee20000300800 */
[----:B------:R-:W-:Y:S01]  /*1c720*/  MOV R19, R25 ;  /* 0x0000001900137202 */ /* 0x000fe20000000f00 */
[----:B------:R-:W-:-:S04]  /*1c730*/  IMAD.MOV.U32 R22, RZ, RZ, R24 ;  /* 0x000000ffff167224 */ /* 0x000fc800078e0018 */
[----:B------:R-:W-:Y:S01]  /*1c740*/  STL [R1+0xdc8], R19 ;  /* 0x000dc81301007387 */ /* 0x000fe20000100800 */
[----:B--2---:R-:W-:Y:S02]  /*1c750*/  STL [R1+0xea8], R18 ;  /* 0x000ea81201007387 */ /* 0x004fe40000100800 */
[----:B------:R-:W-:Y:S02]  /*1c760*/  STL.64 [R1+0xea0], R16 ;  /* 0x000ea01001007387 */ /* 0x000fe40000100a00 */
[----:B------:R-:W-:Y:S01]  /*1c770*/  STL [R1+0xdc4], R22 ;  /* 0x000dc41601007387 */ /* 0x000fe20000100800 */
[----:B------:R-:W-:Y:S01]  /*1c780*/  STL.64 [R1+0xe98], R20 ;  /* 0x000e981401007387 */ /* 0x000fe20000100a00 */
[----:B------:R-:W2:Y:S02]  /*1c790*/  LDL.LU R8, [R1+0x380] ;  /* 0x0003800001087983 */ /* 0x000ea40000300800 */
[----:B------:R-:W2:Y:S02]  /*1c7a0*/  LDL.LU R9, [R1+0x384] ;  /* 0x0003840001097983 */ /* 0x000ea40000300800 */
[----:B------:R-:W4:Y:S02]  /*1c7b0*/  LDL.LU R10, [R1+0x388] ;  /* 0x00038800010a7983 */ /* 0x000f240000300800 */
[----:B---3--:R-:W-:-:S02]  /*1c7c0*/  FADD R2, R11, -R28 ;  /* 0x8000001c0b027221 */ /* 0x008fc40000000000 */
[----:B------:R-:W4:Y:S04]  /*1c7d0*/  LDL.LU R11, [R1+0x38c] ;  /* 0x00038c00010b7983 */ /* 0x000f280000300800 */
[----:B----4-:R-:W-:Y:S01]  /*1c7e0*/  STL.64 [R1+0xe40], R10 ;  /* 0x000e400a01007387 */ /* 0x010fe20000100a00 */
[----:B--2---:R0:W-:Y:S03]  /*1c7f0*/  STL.64 [R1+0xe38], R8 ;  /* 0x000e380801007387 */ /* 0x0041e60000100a00 */
[----:B0-----:R-:W2:Y:S01]  /*1c800*/  LDL.LU R8, [R1+0x390] ;  /* 0x0003900001087983 */ /* 0x001ea20000300800 */
[----:B------:R-:W2:Y:S02]  /*1c810*/  LDL.LU R9, [R1+0x394] ;  /* 0x0003940001097983 */ /* 0x000ea40000300800 */
[----:B------:R-:W3:Y:S02]  /*1c820*/  LDL.LU R10, [R1+0x398] ;  /* 0x00039800010a7983 */ /* 0x000ee40000300800 */
[----:B------:R-:W3:Y:S01]  /*1c830*/  LDL.LU R11, [R1+0x39c] ;  /* 0x00039c00010b7983 */ /* 0x000ee20000300800 */
[----:B------:R-:W4:Y:S01]  /*1c840*/  LDL.64 R16, [R1+0x30] ;  /* 0x0000300001107983 */ /* 0x000f220000100a00 */
[----:B------:R-:W5:Y:S02]  /*1c850*/  LDL.LU R24, [R1+0x3d0] ;  /* 0x0003d00001187983 */ /* 0x000f640000300800 */
[----:B------:R-:W5:Y:S02]  /*1c860*/  LDL.LU R25, [R1+0x3d4] ;  /* 0x0003d40001197983 */ /* 0x000f640000300800 */
[----:B------:R-:W2:Y:S01]  /*1c870*/  LDL.LU R26, [R1+0x3d8] ;  /* 0x0003d800011a7983 */ /* 0x000ea20000300800 */
[----:B------:R-:W2:Y:S04]  /*1c880*/  LDL.LU R27, [R1+0x3dc] ;  /* 0x0003dc00011b7983 */ /* 0x000ea80000300800 */
[----:B--2---:R-:W-:Y:S01]  /*1c890*/  STL.64 [R1+0xeb8], R26 ;  /* 0x000eb81a01007387 */ /* 0x004fe20000100a00 */
[----:B-----5:R0:W-:Y:S03]  /*1c8a0*/  STL.64 [R1+0xeb0], R24 ;  /* 0x000eb01801007387 */ /* 0x0201e60000100a00 */
[----:B0-----:R-:W4:Y:S01]  /*1c8b0*/  LDL.LU R24, [R1+0x3e0] ;  /* 0x0003e00001187983 */ /* 0x001f220000300800 */
[----:B------:R-:W4:Y:S02]  /*1c8c0*/  LDL.LU R25, [R1+0x3e4] ;  /* 0x0003e40001197983 */ /* 0x000f240000300800 */
[----:B------:R-:W4:Y:S02]  /*1c8d0*/  LDL.LU R26, [R1+0x3e8] ;  /* 0x0003e800011a7983 */ /* 0x000f240000300800 */
[----:B------:R-:W4:Y:S01]  /*1c8e0*/  LDL.LU R27, [R1+0x3ec] ;  /* 0x0003ec00011b7983 */ /* 0x000f220000300800 */
[----:B------:R-:W2:Y:S01]  /*1c8f0*/  LDL.LU R23, [R1+0x570] ;  /* 0x0005700001177983 */ /* 0x000ea20000300800 */
[----:B------:R-:W5:Y:S02]  /*1c900*/  LDL.LU.64 R20, [R1+0x20] ;  /* 0x0000200001147983 */ /* 0x000f640000300a00 */
[----:B---3--:R-:W-:Y:S02]  /*1c910*/  STL.64 [R1+0xe50], R10 ;  /* 0x000e500a01007387 */ /* 0x008fe40000100a00 */
[----:B------:R0:W-:Y:S02]  /*1c920*/  STL.64 [R1+0xe48], R8 ;  /* 0x000e480801007387 */ /* 0x0001e40000100a00 */
[----:B0-----:R-:W3:Y:S01]  /*1c930*/  LDL.LU R8, [R1+0x3a0] ;  /* 0x0003a00001087983 */ /* 0x001ee20000300800 */
[----:B------:R-:W3:Y:S02]  /*1c940*/  LDL.LU R9, [R1+0x3a4] ;  /* 0x0003a40001097983 */ /* 0x000ee40000300800 */
[----:B------:R-:W2:Y:S02]  /*1c950*/  LDL.LU R10, [R1+0x3a8] ;  /* 0x0003a800010a7983 */ /* 0x000ea40000300800 */
[----:B------:R-:W2:Y:S02]  /*1c960*/  LDL.LU R11, [R1+0x3ac] ;  /* 0x0003ac00010b7983 */ /* 0x000ea40000300800 */
[----:B--2---:R-:W-:Y:S01]  /*1c970*/  STL.64 [R1+0xe60], R10 ;  /* 0x000e600a01007387 */ /* 0x004fe20000100a00 */
[----:B---3--:R0:W-:Y:S03]  /*1c980*/  STL.64 [R1+0xe58], R8 ;  /* 0x000e580801007387 */ /* 0x0081e60000100a00 */
[----:B0-----:R-:W2:Y:S01]  /*1c990*/  LDL.LU.64 R8, [R1] ;  /* 0x0000000001087983 */ /* 0x001ea20000300a00 */
[----:B------:R-:W-:-:S04]  /*1c9a0*/  FADD R0, R29, -R28 ;  /* 0x8000001c1d007221 */ /* 0x000fc80000000000 */
[----:B------:R-:W-:-:S04]  /*1c9b0*/  FMUL R0, R0, 1.4426950216293334961 ;  /* 0x3fb8aa3b00007820 */ /* 0x000fc80000400000 */
[----:B------:R-:W0:Y:S01]  /*1c9c0*/  MUFU.EX2 R14, R0 ;  /* 0x00000000000e7308 */ /* 0x000e220000000800 */
[----:B--2---:R1:W-:Y:S04]  /*1c9d0*/  STL.64 [R1+0xe78], R8 ;  /* 0x000e780801007387 */ /* 0x0043e80000100a00 */
[----:B-1----:R-:W2:Y:S01]  /*1c9e0*/  LDL.LU.64 R8, [R1+0x10] ;  /* 0x0000100001087983 */ /* 0x002ea20000300a00 */
[----:B------:R-:W0:Y:S01]  /*1c9f0*/  LDL R15, [R1+0x42c] ;  /* 0x00042c00010f7983 */ /* 0x000e220000100800 */
[----:B----4-:R-:W-:Y:S02]  /*1ca00*/  HMMA.16816.F32 R24, R4, R16, R24 ;  /* 0x000000100418723c */ /* 0x010fe40000001818 */
[----:B0-----:R-:W-:Y:S01]  /*1ca10*/  STL.64 [R1+0xe70], R14 ;  /* 0x000e700e01007387 */ /* 0x001fe20000100a00 */
[----:B------:R0:W-:Y:S03]  /*1ca20*/  STL.64 [R1+0xe68], R12 ;  /* 0x000e680c01007387 */ /* 0x0001e60000100a00 */
[----:B0-----:R-:W3:Y:S01]  /*1ca30*/  LDL.LU R12, [R1+0x3b0] ;  /* 0x0003b000010c7983 */ /* 0x001ee20000300800 */
[----:B------:R-:W3:Y:S02]  /*1ca40*/  LDL.LU R13, [R1+0x3b4] ;  /* 0x0003b400010d7983 */ /* 0x000ee40000300800 */
[----:B------:R-:W4:Y:S02]  /*1ca50*/  LDL.LU R14, [R1+0x3b8] ;  /* 0x0003b800010e7983 */ /* 0x000f240000300800 */
[----:B------:R-:W4:Y:S02]  /*1ca60*/  LDL.LU R15, [R1+0x3bc] ;  /* 0x0003bc00010f7983 */ /* 0x000f240000300800 */
[----:B----4-:R-:W-:Y:S01]  /*1ca70*/  STL.64 [R1+0xe88], R14 ;  /* 0x000e880e01007387 */ /* 0x010fe20000100a00 */
[----:B---3--:R0:W-:Y:S03]  /*1ca80*/  STL.64 [R1+0xe80], R12 ;  /* 0x000e800c01007387 */ /* 0x0081e60000100a00 */
[----:B0-----:R-:W3:Y:S01]  /*1ca90*/  LDL.LU R12, [R1+0x3c0] ;  /* 0x0003c000010c7983 */ /* 0x001ee20000300800 */
[----:B------:R-:W3:Y:S02]  /*1caa0*/  LDL.LU R13, [R1+0x3c4] ;  /* 0x0003c400010d7983 */ /* 0x000ee40000300800 */
[----:B------:R-:W3:Y:S02]  /*1cab0*/  LDL.LU R14, [R1+0x3c8] ;  /* 0x0003c800010e7983 */ /* 0x000ee40000300800 */
[----:B------:R-:W3:Y:S01]  /*1cac0*/  LDL.LU R15, [R1+0x3cc] ;  /* 0x0003cc00010f7983 */ /* 0x000ee20000300800 */
[----:B------:R-:W-:Y:S01]  /*1cad0*/  STL.64 [R1+0x220], R24 ;  /* 0x0002201801007387 */ /* 0x000fe20000100a00 */
[----:B------:R0:W-:Y:S03]  /*1cae0*/  STL.64 [R1+0x228], R26 ;  /* 0x0002281a01007387 */ /* 0x0001e60000100a00 */
[----:B0-----:R-:W4:Y:S01]  /*1caf0*/  LDL.LU.64 R26, [R1+0xeb8] ;  /* 0x000eb800011a7983 */ /* 0x001f220000300a00 */
[----:B------:R-:W4:Y:S02]  /*1cb00*/  LDL.LU.64 R24, [R1+0xeb0] ;  /* 0x000eb00001187983 */ /* 0x000f240000300a00 */
[----:B------:R-:W-:Y:S01]  /*1cb10*/  FMUL R2, R2, 1.4426950216293334961 ;  /* 0x3fb8aa3b02027820 */ /* 0x000fe20000400000 */
[----:B------:R-:W-:Y:S01]  /*1cb20*/  MOV R29, R17 ;  /* 0x00000011001d7202 */ /* 0x000fe20000000f00 */
[----:B------:R-:W4:Y:S01]  /*1cb30*/  LDL.LU R18, [R1+0xea8] ;  /* 0x000ea80001127983 */ /* 0x000f220000300800 */
[----:B------:R-:W4:Y:S03]  /*1cb40*/  LDL.LU.64 R16, [R1+0xea0] ;  /* 0x000ea00001107983 */ /* 0x000f260000300a00 */
[----:B------:R-:W0:Y:S01]  /*1cb50*/  MUFU.EX2 R2, R2 ;  /* 0x0000000200027308 */ /* 0x000e220000000800 */
[----:B------:R2:W-:Y:S01]  /*1cb60*/  STL [R1+0xdcc], R29 ;  /* 0x000dcc1d01007387 */ /* 0x0005e20000100800 */
[----:B------:R1:W-:Y:S02]  /*1cb70*/  STL [R1+0xbf8], R28 ;  /* 0x000bf81c01007387 */ /* 0x0003e40000100800 */
[----:B------:R-:W-:-:S02]  /*1cb80*/  FADD R0, R23, -R28 ;  /* 0x8000001c17007221 */ /* 0x000fc40000000000 */
[----:B-----5:R-:W-:Y:S01]  /*1cb90*/  IMAD.MOV.U32 R19, RZ, RZ, R20 ;  /* 0x000000ffff137224 */ /* 0x020fe200078e0014 */
[----:B------:R-:W-:Y:S01]  /*1cba0*/  MOV R22, R21 ;  /* 0x0000001500167202 */ /* 0x000fe20000000f00 */
[----:B0-----:R-:W-:Y:S01]  /*1cbb0*/  STL [R1+0x3e0], R2 ;  /* 0x0003e00201007387 */ /* 0x001fe20000100800 */
[----:B--2---:R-:W-:Y:S01]  /*1cbc0*/  IMAD.MOV.U32 R29, RZ, RZ, R8 ;  /* 0x000000ffff1d7224 */ /* 0x004fe200078e0008 */
[C---:B---3--:R-:W-:Y:S08]  /*1cbd0*/  HMMA.16816.F32 R12, R4.reuse, R8, R12 ;  /* 0x00000008040c723c */ /* 0x048ff0000000180c */
[C---:B----4-:R-:W-:Y:S01]  /*1cbe0*/  HMMA.16816.F32 R24, R4.reuse, R20, R24 ;  /* 0x000000140418723c */ /* 0x050fe20000001818 */
[----:B------:R-:W2:Y:S11]  /*1cbf0*/  LDL.LU.64 R20, [R1+0xe98] ;  /* 0x000e980001147983 */ /* 0x000eb60000300a00 */
[----:B------:R-:W-:Y:S11]  /*1cc00*/  @!UPT UIADD3 URZ, URZ, URZ, URZ ;  /* 0x0000003f3f3ff290 */ /* 0x000ff6000fffe03f */
[----:B------:R0:W-:Y:S01]  /*1cc10*/  STL.64 [R1+0x210], R24 ;  /* 0x0002101801007387 */ /* 0x0001e20000100a00 */
[----:B-1----:R-:W-:Y:S01]  /*1cc20*/  MOV R28, R27 ;  /* 0x0000001b001c7202 */ /* 0x002fe20000000f00 */
[----:B------:R-:W-:Y:S01]  /*1cc30*/  STL [R1+0x218], R26 ;  /* 0x0002181a01007387 */ /* 0x000fe20000100800 */
[----:B------:R-:W-:Y:S01]  /*1cc40*/  MOV R27, R9 ;  /* 0x00000009001b7202 */ /* 0x000fe20000000f00 */
[----:B0-----:R-:W3:Y:S01]  /*1cc50*/  LDL.LU.64 R24, [R1+0xe90] ;  /* 0x000e900001187983 */ /* 0x001ee20000300a00 */
[----:B------:R-:W-:Y:S02]  /*1cc60*/  STL [R1+0xde0], R19 ;  /* 0x000de01301007387 */ /* 0x000fe40000100800 */
[----:B------:R-:W-:Y:S02]  /*1cc70*/  STL [R1+0xbfc], R28 ;  /* 0x000bfc1c01007387 */ /* 0x000fe40000100800 */
[----:B------:R-:W-:Y:S01]  /*1cc80*/  STL.64 [R1+0x200], R12 ;  /* 0x0002000c01007387 */ /* 0x000fe20000100a00 */
[----:B------:R0:W-:Y:S04]  /*1cc90*/  STL.64 [R1+0x208], R14 ;  /* 0x0002080e01007387 */ /* 0x0001e80000100a00 */
[----:B0-----:R-:W4:Y:S01]  /*1cca0*/  LDL.LU.64 R14, [R1+0xe88] ;  /* 0x000e8800010e7983 */ /* 0x001f220000300a00 */
[----:B------:R-:W4:Y:S02]  /*1ccb0*/  LDL.LU.64 R12, [R1+0xe80] ;  /* 0x000e8000010c7983 */ /* 0x000f240000300a00 */
[----:B------:R-:W4:Y:S02]  /*1ccc0*/  LDL.LU.64 R8, [R1+0xe78] ;  /* 0x000e780001087983 */ /* 0x000f240000300a00 */
[C---:B----4-:R-:W-:Y:S01]  /*1ccd0*/  HMMA.16816.F32 R12, R4.reuse, R8, R12 ;  /* 0x00000008040c723c */ /* 0x050fe2000000180c */
[----:B------:R-:W-:Y:S01]  /*1cce0*/  MOV R19, R8 ;  /* 0x0000000800137202 */ /* 0x000fe20000000f00 */
[----:B------:R-:W-:Y:S11]  /*1ccf0*/  IMAD.MOV.U32 R28, RZ, RZ, R9 ;  /* 0x000000ffff1c7224 */ /* 0x000ff600078e0009 */
[----:B------:R-:W-:Y:S10]  /*1cd00*/  @!UPT UIADD3 URZ, URZ, URZ, URZ ;  /* 0x0000003f3f3ff290 */ /* 0x000ff4000fffe03f */
[----:B------:R-:W-:Y:S01]  /*1cd10*/  STL.64 [R1+0x1f0], R12 ;  /* 0x0001f00c01007387 */ /* 0x000fe20000100a00 */
[----:B------:R0:W-:Y:S03]  /*1cd20*/  STL.64 [R1+0x1f8], R14 ;  /* 0x0001f80e01007387 */ /* 0x0001e60000100a00 */
[----:B0-----:R-:W4:Y:S01]  /*1cd30*/  LDL.LU.64 R14, [R1+0xe70] ;  /* 0x000e7000010e7983 */ /* 0x001f220000300a00 */
[----:B------:R-:W5:Y:S02]  /*1cd40*/  LDL.LU.64 R12, [R1+0xe68] ;  /* 0x000e6800010c7983 */ /* 0x000f640000300a00 */
[----:B------:R-:W5:Y:S02]  /*1cd50*/  LDL.LU.64 R10, [R1+0xe60] ;  /* 0x000e6000010a7983 */ /* 0x000f640000300a00 */
[----:B------:R-:W5:Y:S02]  /*1cd60*/  LDL.LU.64 R8, [R1+0xe58] ;  /* 0x000e580001087983 */ /* 0x000f640000300a00 */
[C---:B-----5:R-:W-:Y:S11]  /*1cd70*/  HMMA.16816.F32 R8, R4.reuse, R12, R8 ;  /* 0x0000000c0408723c */ /* 0x060ff60000001808 */
[----:B------:R-:W-:Y:S11]  /*1cd80*/  @!UPT UIADD3 URZ, URZ, URZ, URZ ;  /* 0x0000003f3f3ff290 */ /* 0x000ff6000fffe03f */
[----:B------:R-:W-:Y:S01]  /*1cd90*/  @!UPT UIADD3 URZ, URZ, URZ, URZ ;  /* 0x0000003f3f3ff290 */ /* 0x000fe2000fffe03f */
[----:B------:R-:W-:Y:S01]  /*1cda0*/  STL.64 [R1+0x1e0], R8 ;  /* 0x0001e00801007387 */ /* 0x000fe20000100a00 */
[----:B------:R0:W-:Y:S03]  /*1cdb0*/  STL.64 [R1+0x1e8], R10 ;  /* 0x0001e80a01007387 */ /* 0x0001e60000100a00 */
[----:B0-----:R-:W5:Y:S01]  /*1cdc0*/  LDL.LU.64 R10, [R1+0xe50] ;  /* 0x000e5000010a7983 */ /* 0x001f620000300a00 */
[----:B------:R-:W5:Y:S02]  /*1cdd0*/  LDL.LU.64 R8, [R1+0xe48] ;  /* 0x000e480001087983 */ /* 0x000f640000300a00 */
[----:B----4-:R-:W-:Y:S02]  /*1cde0*/  STL.64 [R1+0xe30], R14 ;  /* 0x000e300e01007387 */ /* 0x010fe40000100a00 */
[----:B------:R0:W-:Y:S02]  /*1cdf0*/  STL.64 [R1+0xe28], R12 ;  /* 0x000e280c01007387 */ /* 0x0001e40000100a00 */
[----:B0-----:R-:W3:Y:S01]  /*1ce00*/  LDL.LU R12, [R1+0x370] ;  /* 0x00037000010c7983 */ /* 0x001ee20000300800 */
[----:B------:R-:W3:Y:S02]  /*1ce10*/  LDL.LU R13, [R1+0x374] ;  /* 0x00037400010d7983 */ /* 0x000ee40000300800 */
[----:B------:R-:W3:Y:S02]  /*1ce20*/  LDL.LU R14, [R1+0x378] ;  /* 0x00037800010e7983 */ /* 0x000ee40000300800 */
[----:B------:R-:W3:Y:S01]  /*1ce30*/  LDL.LU R15, [R1+0x37c] ;  /* 0x00037c00010f7983 */ /* 0x000ee20000300800 */
[----:B-----5:R-:W-:Y:S11]  /*1ce40*/  HMMA.16816.F32 R8, R4, R16, R8 ;  /* 0x000000100408723c */ /* 0x020ff60000001808 */
[----:B------:R-:W-:Y:S11]  /*1ce50*/  @!UPT UIADD3 URZ, URZ, URZ, URZ ;  /* 0x0000003f3f3ff290 */ /* 0x000ff6000fffe03f */
[----:B------:R-:W-:Y:S01]  /*1ce60*/  @!UPT UIADD3 URZ, URZ, URZ, URZ ;  /* 0x0000003f3f3ff290 */ /* 0x000fe2000fffe03f */
[----:B------:R-:W-:Y:S01]  /*1ce70*/  STL.64 [R1+0x1d0], R8 ;  /* 0x0001d00801007387 */ /* 0x000fe20000100a00 */
[----:B------:R0:W-:Y:S03]  /*1ce80*/  STL.64 [R1+0x1d8], R10 ;  /* 0x0001d80a01007387 */ /* 0x0001e60000100a00 */
[----:B0-----:R-:W2:Y:S01]  /*1ce90*/  LDL.LU.64 R10, [R1+0xe40] ;  /* 0x000e4000010a7983 */ /* 0x001ea20000300a00 */
[----:B------:R-:W2:Y:S02]  /*1cea0*/  LDL.LU.64 R8, [R1+0xe38] ;  /* 0x000e380001087983 */ /* 0x000ea40000300a00 */
[----:B------:R-:W-:-:S04]  /*1ceb0*/  FMUL R0, R0, 1.4426950216293334961 ;  /* 0x3fb8aa3b00007820 */ /* 0x000fc80000400000 */
[----:B------:R0:W1:Y:S01]  /*1cec0*/  MUFU.EX2 R26, R0 ;  /* 0x00000000001a7308 */ /* 0x0000620000000800 */
[C---:B--2---:R-:W-:Y:S08]  /*1ced0*/  HMMA.16816.F32 R8, R4.reuse, R20, R8 ;  /* 0x000000140408723c */ /* 0x044ff00000001808 */
[----:B---3--:R-:W-:Y:S11]  /*1cee0*/  HMMA.16816.F32 R4, R4, R24, R12 ;  /* 0x000000180404723c */ /* 0x008ff6000000180c */
[----:B------:R-:W-:Y:S04]  /*1cef0*/  @!UPT UIADD3 URZ, URZ, URZ, URZ ;  /* 0x0000003f3f3ff290 */ /* 0x000fe8000fffe03f */
[----:B------:R-:W-:Y:S01]  /*1cf00*/  STL.64 [R1+0xb48], R10 ;  /* 0x000b480a01007387 */ /* 0x000fe20000100a00 */
[----:B------:R2:W-:Y:S03]  /*1cf10*/  STL.64 [R1+0xb40], R8 ;  /* 0x000b400801007387 */ /* 0x0005e60000100a00 */
[----:B--2---:R-:W2:Y:S01]  /*1cf20*/  LDL.LU R8, [R1+0x428] ;  /* 0x0004280001087983 */ /* 0x004ea20000300800 */
[----:B------:R-:W3:Y:S02]  /*1cf30*/  LDL.LU R9, [R1+0x420] ;  /* 0x0004200001097983 */ /* 0x000ee40000300800 */
[----:B------:R-:W2:Y:S02]  /*1cf40*/  LDL.LU.64 R14, [R1+0xe30] ;  /* 0x000e3000010e7983 */ /* 0x000ea40000300a00 */
[----:B------:R-:W4:Y:S01]  /*1cf50*/  LDL.LU.64 R12, [R1+0xe28] ;  /* 0x000e2800010c7983 */ /* 0x000f220000300a00 */
[----:B------:R-:W-:Y:S01]  /*1cf60*/  STL.64 [R1+0x1c0], R4 ;  /* 0x0001c00401007387 */ /* 0x000fe20000100a00 */
[----:B------:R-:W-:Y:S02]  /*1cf70*/  STL.64 [R1+0x1c8], R6 ;  /* 0x0001c80601007387 */ /* 0x000fe40000100a00 */
[----:B0-----:R-:W5:Y:S02]  /*1cf80*/  LDL.LU R0, [R1+0x584] ;  /* 0x0005840001007983 */ /* 0x001f640000300800 */
[----:B------:R-:W2:Y:S01]  /*1cf90*/  LDL.LU R2, [R1+0x57c] ;  /* 0x00057c0001027983 */ /* 0x000ea20000300800 */
[----:B------:R-:W2:Y:S04]  /*1cfa0*/  LDL R23, [R1+0x35c] ;  /* 0x00035c0001177983 */ /* 0x000ea80000100800 */
[----:B--2---:R-:W-:Y:S01]  /*1cfb0*/  STL [R1+0xd78], R23 ;  /* 0x000d781701007387 */ /* 0x004fe20000100800 */
[----:B------:R0:W-:Y:S02]  /*1cfc0*/  STL.64 [R1+0xd70], R20 ;  /* 0x000d701401007387 */ /* 0x0001e40000100a00 */
[----:B------:R-:W-:Y:S01]  /*1cfd0*/  STL [R1+0xdd0], R22 ;  /* 0x000dd01601007387 */ /* 0x000fe20000100800 */
[----:B0-----:R-:W2:Y:S01]  /*1cfe0*/  LDL.LU R20, [R1+0x80] ;  /* 0x0000800001147983 */ /* 0x001ea20000300800 */
[----:B------:R-:W2:Y:S03]  /*1cff0*/  LDL.LU R21, [R1+0x84] ;  /* 0x0000840001157983 */ /* 0x000ea60000300800 */
[----:B--2---:R0:W-:Y:S04]  /*1d000*/  STL.64 [R1+0xde8], R20 ;  /* 0x000de81401007387 */ /* 0x0041e80000100a00 */
[----:B0-----:R-:W2:Y:S01]  /*1d010*/  LDL.LU R20, [R1+0x190] ;  /* 0x0001900001147983 */ /* 0x001ea20000300800 */
[----:B------:R-:W2:Y:S02]  /*1d020*/  LDL.LU R21, [R1+0x194] ;  /* 0x0001940001157983 */ /* 0x000ea40000300800 */
[----:B------:R-:W2:Y:S02]  /*1d030*/  LDL.LU R22, [R1+0x198] ;  /* 0x0001980001167983 */ /* 0x000ea40000300800 */
[----:B------:R-:W2:Y:S02]  /*1d040*/  LDL.LU R23, [R1+0x19c] ;  /* 0x00019c0001177983 */ /* 0x000ea40000300800 */
[----:B--2---:R-:W-:Y:S01]  /*1d050*/  STL.64 [R1+0xdf8], R22 ;  /* 0x000df81601007387 */ /* 0x004fe20000100a00 */
[----:B------:R0:W-:Y:S03]  /*1d060*/  STL.64 [R1+0xdf0], R20 ;  /* 0x000df01401007387 */ /* 0x0001e60000100a00 */
[----:B0-----:R-:W2:Y:S01]  /*1d070*/  LDL.LU R20, [R1+0xa0] ;  /* 0x0000a00001147983 */ /* 0x001ea20000300800 */
[----:B------:R-:W2:Y:S01]  /*1d080*/  LDL.LU R21, [R1+0xa4] ;  /* 0x0000a40001157983 */ /* 0x000ea20000300800 */
[----:B------:R-:W-:-:S02]  /*1d090*/  F2FP.PACK_AB R4, R15, R8 ;  /* 0x000000080f04723e */ /* 0x000fc400000000ff */
[----:B--2---:R0:W-:Y:S04]  /*1d0a0*/  STL.64 [R1+0xe10], R20 ;  /* 0x000e101401007387 */ /* 0x0041e80000100a00 */
[----:B0-----:R-:W2:Y:S01]  /*1d0b0*/  LDL.LU R20, [R1+0xb0] ;  /* 0x0000b00001147983 */ /* 0x001ea20000300800 */
[----:B------:R-:W2:Y:S02]  /*1d0c0*/  LDL.LU R21, [R1+0xb4] ;  /* 0x0000b40001157983 */ /* 0x000ea40000300800 */
[----:B------:R-:W2:Y:S02]  /*1d0d0*/  LDL R15, [R1+0x434] ;  /* 0x00043400010f7983 */ /* 0x000ea40000100800 */
[----:B---3--:R0:W-:Y:S02]  /*1d0e0*/  STL.64 [R1+0xc28], R8 ;  /* 0x000c280801007387 */ /* 0x0081e40000100a00 */
[----:B0-----:R-:W3:Y:S01]  /*1d0f0*/  LDL.LU R8, [R1+0x50] ;  /* 0x0000500001087983 */ /* 0x001ee20000300800 */
[----:B------:R-:W2:Y:S02]  /*1d100*/  LDL R10, [R1+0x58] ;  /* 0x00005800010a7983 */ /* 0x000ea40000100800 */
[----:B------:R-:W2:Y:S01]  /*1d110*/  LDL R11, [R1+0x5c] ;  /* 0x00005c00010b7983 */ /* 0x000ea20000100800 */
[----:B------:R-:W-:Y:S01]  /*1d120*/  F2FP.PACK_AB R5, R14, R9 ;  /* 0x000000090e05723e */ /* 0x000fe200000000ff */
[----:B------:R-:W-:Y:S01]  /*1d130*/  MOV R9, R3 ;  /* 0x0000000300097202 */ /* 0x000fe20000000f00 */
[----:B------:R-:W1:Y:S04]  /*1d140*/  LDL R7, [R1+0x3e0] ;  /* 0x0003e00001077983 */ /* 0x000e680000100800 */
[----:B--2---:R-:W-:Y:S01]  /*1d150*/  STL.64 [R1+0xdb0], R10 ;  /* 0x000db00a01007387 */ /* 0x004fe20000100a00 */
[----:B---3--:R0:W-:Y:S03]  /*1d160*/  STL.64 [R1+0xda8], R8 ;  /* 0x000da80801007387 */ /* 0x0081e60000100a00 */
[----:B0-----:R-:W2:Y:S01]  /*1d170*/  LDL.LU R8, [R1+0x70] ;  /* 0x0000700001087983 */ /* 0x001ea20000300800 */
[----:B------:R-:W2:Y:S03]  /*1d180*/  LDL.LU R9, [R1+0x74] ;  /* 0x0000740001097983 */ /* 0x000ea60000300800 */
[----:B--2---:R0:W-:Y:S04]  /*1d190*/  STL.64 [R1+0xdd8], R8 ;  /* 0x000dd80801007387 */ /* 0x0041e80000100a00 */
[----:B0-----:R-:W2:Y:S01]  /*1d1a0*/  LDL.LU R8, [R1+0x180] ;  /* 0x0001800001087983 */ /* 0x001ea20000300800 */
[----:B------:R-:W2:Y:S02]  /*1d1b0*/  LDL.LU R9, [R1+0x184] ;  /* 0x0001840001097983 */ /* 0x000ea40000300800 */
[----:B------:R-:W3:Y:S02]  /*1d1c0*/  LDL.LU R10, [R1+0x188] ;  /* 0x00018800010a7983 */ /* 0x000ee40000300800 */
[----:B------:R-:W3:Y:S02]  /*1d1d0*/  LDL.LU R11, [R1+0x18c] ;  /* 0x00018c00010b7983 */ /* 0x000ee40000300800 */
[----:B---3--:R-:W-:Y:S01]  /*1d1e0*/  STL.64 [R1+0xe08], R10 ;  /* 0x000e080a01007387 */ /* 0x008fe20000100a00 */
[----:B--2---:R0:W-:Y:S03]  /*1d1f0*/  STL.64 [R1+0xe00], R8 ;  /* 0x000e000801007387 */ /* 0x0041e60000100a00 */
[----:B0-----:R-:W2:Y:S01]  /*1d200*/  LDL.LU R8, [R1+0x1a0] ;  /* 0x0001a00001087983 */ /* 0x001ea20000300800 */
[----:B------:R-:W2:Y:S02]  /*1d210*/  LDL.LU R9, [R1+0x1a4] ;  /* 0x0001a40001097983 */ /* 0x000ea40000300800 */
[----:B------:R-:W3:Y:S02]  /*1d220*/  LDL.LU R10, [R1+0x1a8] ;  /* 0x0001a800010a7983 */ /* 0x000ee40000300800 */
[----:B------:R-:W3:Y:S01]  /*1d230*/  LDL.LU R11, [R1+0x1ac] ;  /* 0x0001ac00010b7983 */ /* 0x000ee20000300800 */
[----:B------:R-:W-:-:S02]  /*1d240*/  F2FP.PACK_AB R6, R18, R15 ;  /* 0x0000000f1206723e */ /* 0x000fc400000000ff */
[----:B-1----:R-:W-:Y:S01]  /*1d250*/  F2FP.PACK_AB R7, R26, R7 ;  /* 0x000000071a07723e */ /* 0x002fe200000000ff */
[----:B---3--:R-:W-:Y:S01]  /*1d260*/  STL.64 [R1+0xe20], R10 ;  /* 0x000e200a01007387 */ /* 0x008fe20000100a00 */
[----:B--2---:R0:W-:Y:S03]  /*1d270*/  STL.64 [R1+0xe18], R8 ;  /* 0x000e180801007387 */ /* 0x0041e60000100a00 */
[----:B0-----:R-:W2:Y:S01]  /*1d280*/  LDL.LU R8, [R1+0x360] ;  /* 0x0003600001087983 */ /* 0x001ea20000300800 */
[----:B------:R-:W2:Y:S02]  /*1d290*/  LDL.LU R9, [R1+0x364] ;  /* 0x0003640001097983 */ /* 0x000ea40000300800 */
[----:B------:R-:W2:Y:S02]  /*1d2a0*/  LDL.LU R10, [R1+0x368] ;  /* 0x00036800010a7983 */ /* 0x000ea40000300800 */
[----:B------:R-:W2:Y:S01]  /*1d2b0*/  LDL.LU R11, [R1+0x36c] ;  /* 0x00036c00010b7983 */ /* 0x000ea20000300800 */
[----:B------:R-:W3:Y:S01]  /*1d2c0*/  LDL.LU R3, [R1+0x550] ;  /* 0x0005500001037983 */ /* 0x000ee20000300800 */
[----:B------:R-:W-:Y:S02]  /*1d2d0*/  STL [R1+0xc20], R14 ;  /* 0x000c200e01007387 */ /* 0x000fe40000100800 */
[----:B------:R-:W3:Y:S01]  /*1d2e0*/  LDL.LU R15, [R1+0x544] ;  /* 0x00054400010f7983 */ /* 0x000ee20000300800 */
[C---:B--2---:R-:W-:Y:S01]  /*1d2f0*/  HMMA.16816.F32 R20, R4.reuse, R20, R8 ;  /* 0x000000140414723c */ /* 0x044fe20000001808 */
[----:B---3--:R-:W-:Y:S01]  /*1d300*/  STL [R1+0xd28], R15 ;  /* 0x000d280f01007387 */ /* 0x008fe20000100800 */
[----:B----4-:R0:W-:Y:S03]  /*1d310*/  STL.64 [R1+0xd20], R12 ;  /* 0x000d200c01007387 */ /* 0x0101e60000100a00 */
[----:B0-----:R-:W2:Y:S01]  /*1d320*/  LDL.LU R12, [R1+0x90] ;  /* 0x00009000010c7983 */ /* 0x001ea20000300800 */
[----:B------:R-:W2:Y:S02]  /*1d330*/  LDL.LU R13, [R1+0x94] ;  /* 0x00009400010d7983 */ /* 0x000ea40000300800 */
[----:B------:R-:W-:Y:S02]  /*1d340*/  STL [R1+0xbbc], R18 ;  /* 0x000bbc1201007387 */ /* 0x000fe40000100800 */
[----:B------:R-:W-:Y:S01]  /*1d350*/  STL.64 [R1+0xda0], R16 ;  /* 0x000da01001007387 */ /* 0x000fe20000100a00 */
[----:B------:R-:W3:Y:S01]  /*1d360*/  LDL.LU.64 R10, [R1+0xe20] ;  /* 0x000e2000010a7983 */ /* 0x000ee20000300a00 */
[----:B------:R-:W3:Y:S11]  /*1d370*/  LDL.LU.64 R8, [R1+0xe18] ;  /* 0x000e180001087983 */ /* 0x000ef60000300a00 */
[----:B------:R0:W-:Y:S02]  /*1d380*/  STL.64 [R1+0x1b0], R20 ;  /* 0x0001b01401007387 */ /* 0x0001e40000100a00 */
[----:B------:R3:W-:Y:S01]  /*1d390*/  STL.64 [R1+0x1b8], R22 ;  /* 0x0001b81601007387 */ /* 0x0007e20000100a00 */
[----:B0-----:R-:W3:Y:S02]  /*1d3a0*/  LDL.LU.64 R20, [R1+0xe10] ;  /* 0x000e100001147983 */ /* 0x001ee40000300a00 */
[C---:B---3--:R-:W-:Y:S02]  /*1d3b0*/  HMMA.16816.F32 R20, R4.reuse, R20, R8 ;  /* 0x000000140414723c */ /* 0x048fe40000001808 */
[----:B------:R-:W3:Y:S01]  /*1d3c0*/  LDL.LU.64 R10, [R1+0xe08] ;  /* 0x000e0800010a7983 */ /* 0x000ee20000300a00 */
[----:B------:R-:W3:Y:S11]  /*1d3d0*/  LDL.LU.64 R8, [R1+0xe00] ;  /* 0x000e000001087983 */ /* 0x000ef60000300a00 */
[----:B------:R-:W-:Y:S09]  /*1d3e0*/  @!UPT UIADD3 URZ, URZ, URZ, URZ ;  /* 0x0000003f3f3ff290 */ /* 0x000ff2000fffe03f */
[----:B------:R-:W-:Y:S01]  /*1d3f0*/  STL.64 [R1+0x1a0], R20 ;  /* 0x0001a01401007387 */ /* 0x000fe20000100a00 */
[----:B------:R0:W-:Y:S03]  /*1d400*/  STL.64 [R1+0x1a8], R22 ;  /* 0x0001a81601007387 */ /* 0x0001e60000100a00 */
[----:B0-----:R-:W2:Y:S01]  /*1d410*/  LDL.LU.64 R22, [R1+0xdf8] ;  /* 0x000df80001167983 */ /* 0x001ea20000300a00 */
[----:B------:R-:W2:Y:S02]  /*1d420*/  LDL.LU.64 R20, [R1+0xdf0] ;  /* 0x000df00001147983 */ /* 0x000ea40000300a00 */
[C---:B--2---:R-:W-:Y:S01]  /*1d430*/  HMMA.16816.F32 R12, R4.reuse, R12, R20 ;  /* 0x0000000c040c723c */ /* 0x044fe20000001814 */
[----:B------:R-:W3:Y:S11]  /*1d440*/  LDL.LU.64 R20, [R1+0xde8] ;  /* 0x000de80001147983 */ /* 0x000ef60000300a00 */
[----:B------:R-:W-:Y:S11]  /*1d450*/  @!UPT UIADD3 URZ, URZ, URZ, URZ ;  /* 0x0000003f3f3ff290 */ /* 0x000ff6000fffe03f */
[----:B------:R0:W-:Y:S01]  /*1d460*/  STL.64 [R1+0x190], R12 ;  /* 0x0001900c01007387 */ /* 0x0001e20000100a00 */
[----:B------:R-:W-:Y:S01]  /*1d470*/  STL.64 [R1+0x198], R14 ;  /* 0x0001980e01007387 */ /* 0x000fe20000100a00 */
[----:B0-----:R-:W-:Y:S01]  /*1d480*/  MOV R12, R19 ;  /* 0x00000013000c7202 */ /* 0x001fe20000000f00 */
[----:B------:R-:W-:Y:S01]  /*1d490*/  IMAD.MOV.U32 R13, RZ, RZ, R28 ;  /* 0x000000ffff0d7224 */ /* 0x000fe200078e001c */
[----:B------:R-:W2:Y:S04]  /*1d4a0*/  LDL.LU R19, [R1+0xde0] ;  /* 0x000de00001137983 */ /* 0x000ea80000300800 */
[----:B------:R0:W-:Y:S04]  /*1d4b0*/  STL.64 [R1+0xd40], R12 ;  /* 0x000d400c01007387 */ /* 0x0001e80000100a00 */
[----:B0-----:R-:W4:Y:S01]  /*1d4c0*/  LDL.LU R12, [R1+0x170] ;  /* 0x00017000010c7983 */ /* 0x001f220000300800 */
[----:B------:R-:W4:Y:S02]  /*1d4d0*/  LDL.LU R13, [R1+0x174] ;  /* 0x00017400010d7983 */ /* 0x000f240000300800 */
[----:B------:R-:W4:Y:S02]  /*1d4e0*/  LDL.LU R14, [R1+0x178] ;  /* 0x00017800010e7983 */ /* 0x000f240000300800 */
[----:B------:R-:W4:Y:S01]  /*1d4f0*/  LDL.LU R15, [R1+0x17c] ;  /* 0x00017c00010f7983 */ /* 0x000f220000300800 */
[----:B------:R-:W2:Y:S01]  /*1d500*/  LDL R28, [R1+0x358] ;  /* 0x00035800011c7983 */ /* 0x000ea20000100800 */
[C---:B---3--:R-:W-:Y:S03]  /*1d510*/  HMMA.16816.F32 R20, R4.reuse, R20, R8 ;  /* 0x000000140414723c */ /* 0x048fe60000001808 */
[----:B------:R-:W4:Y:S11]  /*1d520*/  LDL.LU.64 R8, [R1+0xdd8] ;  /* 0x000dd80001087983 */ /* 0x000f360000300a00 */
[----:B------:R-:W-:Y:S09]  /*1d530*/  @!UPT UIADD3 URZ, URZ, URZ, URZ ;  /* 0x0000003f3f3ff290 */ /* 0x000ff2000fffe03f */
[----:B------:R-:W-:Y:S01]  /*1d540*/  STL.64 [R1+0x180], R20 ;  /* 0x0001801401007387 */ /* 0x000fe20000100a00 */
[----:B------:R0:W-:Y:S03]  /*1d550*/  STL.64 [R1+0x188], R22 ;  /* 0x0001881601007387 */ /* 0x0001e60000100a00 */
[----:B0-----:R-:W3:Y:S01]  /*1d560*/  LDL.LU R22, [R1+0xdd0] ;  /* 0x000dd00001167983 */ /* 0x001ee20000300800 */
[----:B----4-:R-:W-:Y:S07]  /*1d570*/  HMMA.16816.F32 R8, R4, R8, R12 ;  /* 0x000000080408723c */ /* 0x010fee000000180c */
[----:B------:R-:W-:-:S02]  /*1d580*/  MOV R12, R29 ;  /* 0x0000001d000c7202 */ /* 0x000fc40000000f00 */
[----:B------:R-:W-:Y:S01]  /*1d590*/  MOV R13, R27 ;  /* 0x0000001b000d7202 */ /* 0x000fe20000000f00 */
[----:B------:R-:W4:Y:S11]  /*1d5a0*/  LDL.LU R29, [R1+0xdcc] ;  /* 0x000dcc00011d7983 */ /* 0x000f360000300800 */
[----:B------:R-:W-:Y:S02]  /*1d5b0*/  @!UPT UIADD3 URZ, URZ, URZ, URZ ;  /* 0x0000003f3f3ff290 */ /* 0x000fe4000fffe03f */
[----:B------:R-:W-:Y:S01]  /*1d5c0*/  STL.64 [R1+0x170], R8 ;  /* 0x0001700801007387 */ /* 0x000fe20000100a00 */
[----:B------:R-:W-:Y:S02]  /*1d5d0*/  STL.64 [R1+0x178], R10 ;  /* 0x0001780a01007387 */ /* 0x000fe40000100a00 */
[----:B------:R2:W-:Y:S02]  /*1d5e0*/  STL.64 [R1+0xd58], R12 ;  /* 0x000d580c01007387 */ /* 0x0005e40000100a00 */
[----:B------:R-:W4:Y:S02]  /*1d5f0*/  LDL.LU R27, [R1+0x588] ;  /* 0x00058800011b7983 */ /* 0x000f240000300800 */
[----:B--2---:R-:W-:Y:S01]  /*1d600*/  IMAD.MOV.U32 R12, RZ, RZ, R19 ;  /* 0x000000ffff0c7224 */ /* 0x004fe200078e0013 */
[----:B---3--:R-:W-:Y:S01]  /*1d610*/  MOV R13, R22 ;  /* 0x00000016000d7202 */ /* 0x008fe20000000f00 */
[----:B----4-:R-:W-:Y:S01]  /*1d620*/  STL.64 [R1+0xcf8], R26 ;  /* 0x000cf81a01007387 */ /* 0x010fe20000100a00 */
[----:B------:R0:W-:Y:S03]  /*1d630*/  STL.64 [R1+0xcf0], R24 ;  /* 0x000cf01801007387 */ /* 0x0001e60000100a00 */
[----:B0-----:R-:W2:Y:S01]  /*1d640*/  LDL.LU R24, [R1+0x2c0] ;  /* 0x0002c00001187983 */ /* 0x001ea20000300800 */
[----:B------:R-:W2:Y:S02]  /*1d650*/  LDL.LU R25, [R1+0x2c4] ;  /* 0x0002c40001197983 */ /* 0x000ea40000300800 */
[----:B------:R-:W3:Y:S02]  /*1d660*/  LDL.LU R26, [R1+0x2c8] ;  /* 0x0002c800011a7983 */ /* 0x000ee40000300800 */
[----:B------:R-:W3:Y:S01]  /*1d670*/  LDL.LU R27, [R1+0x2cc] ;  /* 0x0002cc00011b7983 */ /* 0x000ee20000300800 */
[----:B------:R-:W4:Y:S01]  /*1d680*/  LDL.LU R19, [R1+0xdc8] ;  /* 0x000dc80001137983 */ /* 0x000f220000300800 */
[----:B------:R-:W2:Y:S02]  /*1d690*/  LDL.LU R22, [R1+0xdc4] ;  /* 0x000dc40001167983 */ /* 0x000ea40000300800 */
[----:B------:R0:W-:Y:S02]  /*1d6a0*/  STL.64 [R1+0xd80], R12 ;  /* 0x000d800c01007387 */ /* 0x0001e40000100a00 */
[----:B------:R-:W2:Y:S01]  /*1d6b0*/  LDL.LU R20, [R1+0x30] ;  /* 0x0000300001147983 */ /* 0x000ea20000300800 */
[----:B------:R-:W-:-:S02]  /*1d6c0*/  MOV R21, R29 ;  /* 0x0000001d00157202 */ /* 0x000fc40000000f00 */
[----:B------:R-:W3:Y:S04]  /*1d6d0*/  LDL.LU R29, [R1+0xdc0] ;  /* 0x000dc000011d7983 */ /* 0x000ee80000300800 */
[----:B--2---:R1:W-:Y:S01]  /*1d6e0*/  STL.64 [R1+0xd88], R20 ;  /* 0x000d881401007387 */ /* 0x0043e20000100a00 */
[----:B0-----:R-:W2:Y:S02]  /*1d6f0*/  LDL.LU R12, [R1+0x320] ;  /* 0x00032000010c7983 */ /* 0x001ea40000300800 */
[----:B------:R-:W2:Y:S02]  /*1d700*/  LDL.LU R13, [R1+0x324] ;  /* 0x00032400010d7983 */ /* 0x000ea40000300800 */
[----:B------:R-:W2:Y:S01]  /*1d710*/  LDL.LU R14, [R1+0x328] ;  /* 0x00032800010e7983 */ /* 0x000ea20000300800 */
[----:B------:R-:W2:Y:S01]  /*1d720*/  LDL.LU R15, [R1+0x32c] ;  /* 0x00032c00010f7983 */ /* 0x000ea20000300800 */
[----:B-1----:R-:W-:Y:S01]  /*1d730*/  IMAD.MOV.U32 R20, RZ, RZ, R22 ;  /* 0x000000ffff147224 */ /* 0x002fe200078e0016 */
[----:B----4-:R-:W-:-:S02]  /*1d740*/  MOV R21, R19 ;  /* 0x0000001300157202 */ /* 0x010fc40000000f00 */
[----:B--2---:R-:W-:Y:S01]  /*1d750*/  STL.64 [R1+0xd98], R14 ;  /* 0x000d980e01007387 */ /* 0x004fe20000100a00 */
[----:B------:R0:W-:Y:S02]  /*1d760*/  STL.64 [R1+0xd90], R12 ;  /* 0x000d900c01007387 */ /* 0x0001e40000100a00 */
[----:B------:R1:W-:Y:S01]  /*1d770*/  STL.64 [R1+0xdb8], R20 ;  /* 0x000db81401007387 */ /* 0x0003e20000100a00 */
[----:B0-----:R-:W2:Y:S01]  /*1d780*/  LDL.LU R12, [R1+0x330] ;  /* 0x00033000010c7983 */ /* 0x001ea20000300800 */
[----:B------:R-:W2:Y:S02]  /*1d790*/  LDL.LU R13, [R1+0x334] ;  /* 0x00033400010d7983 */ /* 0x000ea40000300800 */
[----:B------:R-:W2:Y:S02]  /*1d7a0*/  LDL.LU R14, [R1+0x338] ;  /* 0x00033800010e7983 */ /* 0x000ea40000300800 */
[----:B------:R-:W2:Y:S01]  /*1d7b0*/  LDL.LU R15, [R1+0x33c] ;  /* 0x00033c00010f7983 */ /* 0x000ea20000300800 */
[----:B------:R-:W4:Y:S01]  /*1d7c0*/  LDL.LU R16, [R1+0x340] ;  /* 0x0003400001107983 */ /* 0x000f220000300800 */
[----:B------:R-:W4:Y:S02]  /*1d7d0*/  LDL.LU R17, [R1+0x344] ;  /* 0x0003440001117983 */ /* 0x000f240000300800 */
[----:B------:R-:W4:Y:S02]  /*1d7e0*/  LDL.LU R18, [R1+0x348] ;  /* 0x0003480001127983 */ /* 0x000f240000300800 */
[----:B------:R-:W4:Y:S01]  /*1d7f0*/  LDL.LU R19, [R1+0x34c] ;  /* 0x00034c0001137983 */ /* 0x000f220000300800 */
[----:B------:R-:W2:Y:S01]  /*1d800*/  LDL.LU R8, [R1+0x60] ;  /* 0x0000600001087983 */ /* 0x000ea20000300800 */
[----:B-1----:R-:W2:Y:S02]  /*1d810*/  LDL.LU R20, [R1+0x160] ;  /* 0x0001600001147983 */ /* 0x002ea40000300800 */
[----:B------:R-:W2:Y:S02]  /*1d820*/  LDL.LU R21, [R1+0x164] ;  /* 0x0001640001157983 */ /* 0x000ea40000300800 */
[----:B------:R-:W2:Y:S01]  /*1d830*/  LDL.LU R22, [R1+0x168] ;  /* 0x0001680001167983 */ /* 0x000ea20000300800 */
[----:B------:R-:W2:Y:S01]  /*1d840*/  LDL.LU R23, [R1+0x16c] ;  /* 0x00016c0001177983 */ /* 0x000ea20000300800 */
        /* <DEDUP_REMOVED lines=18> */
[----:B------:R-:W-:-:S07]  /*1d970*/  MOV R9, R29 ;  /* 0x0000001d00097202 */ /* 0x000fce0000000f00 */
[C---:B------:R-:W-:Y:S01]  /*1d980*/  HMMA.16816.F32 R8, R4.reuse, R8, R20 ;  /* 0x000000080408723c */ /* 0x040fe20000001814 */
[----:B---3--:R-:W-:Y:S01]  /*1d990*/  STL.64 [R1+0xd50], R26 ;  /* 0x000d501a01007387 */ /* 0x008fe20000100a00 */
[----:B--2---:R0:W-:Y:S03]  /*1d9a0*/  STL.64 [R1+0xd48], R24 ;  /* 0x000d481801007387 */ /* 0x0041e60000100a00 */
        /* <DEDUP_REMOVED lines=8> */
[----:B------:R-:W2:Y:S02]  /*1da30*/  LDL.LU R26, [R1+0x318] ;  /* 0x00031800011a7983 */ /* 0x000ea40000300800 */
[----:B------:R-:W2:Y:S01]  /*1da40*/  LDL.LU R27, [R1+0x31c] ;  /* 0x00031c00011b7983 */ /* 0x000ea20000300800 */
[----:B------:R-:W3:Y:S01]  /*1da50*/  LDL.LU.64 R20, [R1+0xdb8] ;  /* 0x000db80001147983 */ /* 0x000ee20000300a00 */
[----:B------:R-:W-:Y:S02]  /*1da60*/  STL.64 [R1+0x160], R8 ;  /* 0x0001600801007387 */ /* 0x000fe40000100a00 */
[----:B------:R0:W-:Y:S02]  /*1da70*/  STL.64 [R1+0x168], R10 ;  /* 0x0001680a01007387 */ /* 0x0001e40000100a00 */
[----:B0-----:R-:W2:Y:S01]  /*1da80*/  LDL.LU.64 R10, [R1+0xdb0] ;  /* 0x000db000010a7983 */ /* 0x001ea20000300a00 */
[----:B------:R-:W4:Y:S01]  /*1da90*/  LDL.LU.64 R8, [R1+0xda8] ;  /* 0x000da80001087983 */ /* 0x000f220000300a00 */
[C---:B---3--:R-:W-:Y:S08]  /*1daa0*/  HMMA.16816.F32 R20, R4.reuse, R20, R12 ;  /* 0x000000140414723c */ /* 0x048ff0000000180c */
[C---:B----4-:R-:W-:Y:S11]  /*1dab0*/  HMMA.16816.F32 R16, R4.reuse, R8, R16 ;  /* 0x000000080410723c */ /* 0x050ff60000001810 */
[----:B------:R-:W-:Y:S11]  /*1dac0*/  @!UPT UIADD3 URZ, URZ, URZ, URZ ;  /* 0x0000003f3f3ff290 */ /* 0x000ff6000fffe03f */
[----:B------:R-:W-:Y:S01]  /*1dad0*/  @!UPT UIADD3 URZ, URZ, URZ, URZ ;  /* 0x0000003f3f3ff290 */ /* 0x000fe2000fffe03f */
[----:B------:R0:W-:Y:S01]  /*1dae0*/  STL.64 [R1+0x150], R16 ;  /* 0x0001501001007387 */ /* 0x0001e20000100a00 */
[----:B------:R1:W-:Y:S03]  /*1daf0*/  STL.64 [R1+0x158], R18 ;  /* 0x0001581201007387 */ /* 0x0003e60000100a00 */
[----:B0-----:R-:W3:Y:S01]  /*1db00*/  LDL.LU.64 R16, [R1+0xda0] ;  /* 0x000da00001107983 */ /* 0x001ee20000300a00 */
[----:B-1----:R-:W4:Y:S02]  /*1db10*/  LDL.LU R19, [R1+0x580] ;  /* 0x0005800001137983 */ /* 0x002f240000300800 */
[----:B------:R-:W2:Y:S02]  /*1db20*/  LDL.LU.64 R14, [R1+0xd98] ;  /* 0x000d9800010e7983 */ /* 0x000ea40000300a00 */
[----:B------:R-:W2:Y:S01]  /*1db30*/  LDL.LU.64 R12, [R1+0xd90] ;  /* 0x000d9000010c7983 */ /* 0x000ea20000300a00 */
[----:B------:R0:W-:Y:S01]  /*1db40*/  STL.64 [R1+0x140], R20 ;  /* 0x0001401401007387 */ /* 0x0001e20000100a00 */
[----:B------:R2:W-:Y:S03]  /*1db50*/  STL.64 [R1+0x148], R22 ;  /* 0x0001481601007387 */ /* 0x0005e60000100a00 */
[----:B0-----:R-:W2:Y:S02]  /*1db60*/  LDL.LU.64 R20, [R1+0xd88] ;  /* 0x000d880001147983 */ /* 0x001ea40000300a00 */
[C---:B--2---:R-:W-:Y:S02]  /*1db70*/  HMMA.16816.F32 R20, R4.reuse, R20, R12 ;  /* 0x000000140414723c */ /* 0x044fe4000000180c */
[----:B------:R-:W2:Y:S11]  /*1db80*/  LDL.LU.64 R12, [R1+0xd80] ;  /* 0x000d8000010c7983 */ /* 0x000eb60000300a00 */
[----:B------:R-:W-:Y:S10]  /*1db90*/  @!UPT UIADD3 URZ, URZ, URZ, URZ ;  /* 0x0000003f3f3ff290 */ /* 0x000ff4000fffe03f */
[----:B------:R-:W-:Y:S01]  /*1dba0*/  STL.64 [R1+0x130], R20 ;  /* 0x0001301401007387 */ /* 0x000fe20000100a00 */
[----:B------:R0:W-:Y:S03]  /*1dbb0*/  STL.64 [R1+0x138], R22 ;  /* 0x0001381601007387 */ /* 0x0001e60000100a00 */
[----:B0-----:R-:W3:Y:S01]  /*1dbc0*/  LDL.LU R23, [R1+0xd78] ;  /* 0x000d780001177983 */ /* 0x001ee20000300800 */
[----:B------:R-:W3:Y:S02]  /*1dbd0*/  LDL.LU.64 R20, [R1+0xd70] ;  /* 0x000d700001147983 */ /* 0x000ee40000300a00 */
[----:B------:R-:W3:Y:S01]  /*1dbe0*/  LDL.LU R22, [R1+0x558] ;  /* 0x0005580001167983 */ /* 0x000ee20000300800 */
[C---:B--2---:R-:W-:Y:S01]  /*1dbf0*/  HMMA.16816.F32 R12, R4.reuse, R12, R24 ;  /* 0x0000000c040c723c */ /* 0x044fe20000001818 */
[----:B------:R-:W2:Y:S01]  /*1dc00*/  LDL.LU.64 R26, [R1+0xd68] ;  /* 0x000d6800011a7983 */ /* 0x000ea20000300a00 */
[----:B------:R-:W2:Y:S11]  /*1dc10*/  LDL.LU.64 R24, [R1+0xd60] ;  /* 0x000d600001187983 */ /* 0x000eb60000300a00 */
[----:B------:R-:W-:Y:S10]  /*1dc20*/  @!UPT UIADD3 URZ, URZ, URZ, URZ ;  /* 0x0000003f3f3ff290 */ /* 0x000ff4000fffe03f */
        /* <DEDUP_REMOVED lines=9> */
[----:B0-----:R-:W2:Y:S01]  /*1dcc0*/  LDL.LU.64 R12, [R1+0xd40] ;  /* 0x000d4000010c7983 */ /* 0x001ea20000300a00 */
[----:B------:R-:W3:Y:S01]  /*1dcd0*/  LDL.LU R29, [R1+0x548] ;  /* 0x00054800011d7983 */ /* 0x000ee20000300800 */
[C---:B--2---:R-:W-:Y:S02]  /*1dce0*/  HMMA.16816.F32 R12, R4.reuse, R12, R24 ;  /* 0x0000000c040c723c */ /* 0x044fe40000001818 */
[----:B------:R-:W2:Y:S01]  /*1dcf0*/  LDL.LU.64 R26, [R1+0xd38] ;  /* 0x000d3800011a7983 */ /* 0x000ea20000300a00 */
[----:B------:R-:W2:Y:S11]  /*1dd00*/  LDL.LU.64 R24, [R1+0xd30] ;  /* 0x000d300001187983 */ /* 0x000eb60000300a00 */
[----:B------:R-:W-:Y:S09]  /*1dd10*/  @!UPT UIADD3 URZ, URZ, URZ, URZ ;  /* 0x0000003f3f3ff290 */ /* 0x000ff2000fffe03f */
[----:B------:R-:W-:Y:S01]  /*1dd20*/  STL.64 [R1+0x100], R12 ;  /* 0x0001000c01007387 */ /* 0x000fe20000100a00 */
[----:B------:R0:W-:Y:S03]  /*1dd30*/  STL.64 [R1+0x108], R14 ;  /* 0x0001080e01007387 */ /* 0x0001e60000100a00 */
[----:B0-----:R-:W2:Y:S01]  /*1dd40*/  LDL.LU R15, [R1+0xd28] ;  /* 0x000d2800010f7983 */ /* 0x001ea20000300800 */
[----:B------:R-:W2:Y:S02]  /*1dd50*/  LDL.LU.64 R12, [R1+0xd20] ;  /* 0x000d2000010c7983 */ /* 0x000ea40000300a00 */
[C---:B--2---:R-:W-:Y:S11]  /*1dd60*/  HMMA.16816.F32 R24, R4.reuse, R12, R24 ;  /* 0x0000000c0418723c */ /* 0x044ff60000001818 */
[----:B------:R-:W-:Y:S11]  /*1dd70*/  @!UPT UIADD3 URZ, URZ, URZ, URZ ;  /* 0x0000003f3f3ff290 */ /* 0x000ff6000fffe03f */
[----:B------:R-:W-:Y:S01]  /*1dd80*/  @!UPT UIADD3 URZ, URZ, URZ, URZ ;  /* 0x0000003f3f3ff290 */ /* 0x000fe2000fffe03f */
[----:B------:R-:W-:Y:S01]  /*1dd90*/  STL.64 [R1+0xf0], R24 ;  /* 0x0000f01801007387 */ /* 0x000fe20000100a00 */
[----:B------:R0:W-:Y:S03]  /*1dda0*/  STL.64 [R1+0xf8], R26 ;  /* 0x0000f81a01007387 */ /* 0x0001e60000100a00 */
[----:B0-----:R-:W3:Y:S01]  /*1ddb0*/  LDL.LU.64 R26, [R1+0xd18] ;  /* 0x000d1800011a7983 */ /* 0x001ee20000300a00 */
[----:B------:R-:W3:Y:S02]  /*1ddc0*/  LDL.LU.64 R24, [R1+0xd10] ;  /* 0x000d100001187983 */ /* 0x000ee40000300a00 */
[----:B---3--:R-:W-:Y:S11]  /*1ddd0*/  HMMA.16816.F32 R24, R4, R16, R24 ;  /* 0x000000100418723c */ /* 0x008ff60000001818 */
[----:B------:R-:W-:Y:S11]  /*1dde0*/  @!UPT UIADD3 URZ, URZ, URZ, URZ ;  /* 0x0000003f3f3ff290 */ /* 0x000ff6000fffe03f */
[----:B------:R-:W-:Y:S01]  /*1ddf0*/  @!UPT UIADD3 URZ, URZ, URZ, URZ ;  /* 0x0000003f3f3ff290 */ /* 0x000fe2000fffe03f */
[----:B------:R-:W-:Y:S01]  /*1de00*/  STL.64 [R1+0xe0], R24 ;  /* 0x0000e01801007387 */ /* 0x000fe20000100a00 */
[----:B------:R0:W-:Y:S03]  /*1de10*/  STL.64 [R1+0xe8], R26 ;  /* 0x0000e81a01007387 */ /* 0x0001e60000100a00 */
[----:B0-----:R-:W2:Y:S01]  /*1de20*/  LDL.LU.64 R26, [R1+0xd08] ;  /* 0x000d0800011a7983 */ /* 0x001ea20000300a00 */
[----:B------:R-:W2:Y:S02]  /*1de30*/  LDL.LU.64 R24, [R1+0xd00] ;  /* 0x000d000001187983 */ /* 0x000ea40000300a00 */
[----:B------:R-:W-:-:S04]  /*1de40*/  FADD R2, R2, -R23 ;  /* 0x8000001702027221 */ /* 0x000fc80000000000 */
[----:B------:R-:W-:-:S04]  /*1de50*/  FMUL R2, R2, 1.4426950216293334961 ;  /* 0x3fb8aa3b02027820 */ /* 0x000fc80000400000 */
[----:B------:R0:W1:Y:S01]  /*1de60*/  MUFU.EX2 R12, R2 ;  /* 0x00000002000c7308 */ /* 0x0000620000000800 */
[----:B------:R-:W-:-:S04]  /*1de70*/  FADD R3, R3, -R23 ;  /* 0x8000001703037221 */ /* 0x000fc80000000000 */
[----:B0-----:R-:W-:Y:S02]  /*1de80*/  FMUL R2, R3, 1.4426950216293334961 ;  /* 0x3fb8aa3b03027820 */ /* 0x001fe40000400000 */
[--C-:B------:R-:W-:Y:S01]  /*1de90*/  FADD R3, R15, -R23.reuse ;  /* 0x800000170f037221 */ /* 0x100fe20000000000 */
[----:B--2---:R-:W-:Y:S11]  /*1dea0*/  HMMA.16816.F32 R24, R4, R20, R24 ;  /* 0x000000140418723c */ /* 0x004ff60000001818 */
[----:B------:R-:W-:Y:S11]  /*1deb0*/  @!UPT UIADD3 URZ, URZ, URZ, URZ ;  /* 0x0000003f3f3ff290 */ /* 0x000ff6000fffe03f */
[----:B------:R-:W-:Y:S01]  /*1dec0*/  @!UPT UIADD3 URZ, URZ, URZ, URZ ;  /* 0x0000003f3f3ff290 */ /* 0x000fe2000fffe03f */
[----:B------:R-:W-:Y:S01]  /*1ded0*/  STL.64 [R1+0xd0], R24 ;  /* 0x0000d01801007387 */ /* 0x000fe20000100a00 */
[----:B------:R0:W-:Y:S03]  /*1dee0*/  STL.64 [R1+0xd8], R26 ;  /* 0x0000d81a01007387 */ /* 0x0001e60000100a00 */
[----:B0-----:R-:W2:Y:S01]  /*1def0*/  LDL.LU.64 R26, [R1+0xcf8] ;  /* 0x000cf800011a7983 */ /* 0x001ea20000300a00 */
[----:B------:R-:W3:Y:S02]  /*1df00*/  LDL.LU.64 R24, [R1+0xcf0] ;  /* 0x000cf00001187983 */ /* 0x000ee40000300a00 */
[----:B-1----:R-:W-:Y:S02]  /*1df10*/  STL [R1+0x20], R12 ;  /* 0x0000200c01007387 */ /* 0x002fe40000100800 */
[----:B------:R0:W-:Y:S02]  /*1df20*/  STL [R1+0xce8], R12 ;  /* 0x000ce80c01007387 */ /* 0x0001e40000100800 */
[----:B0-----:R-:W3:Y:S01]  /*1df30*/  LDL.LU R12, [R1+0x2a0] ;  /* 0x0002a000010c7983 */ /* 0x001ee20000300800 */
[----:B------:R-:W3:Y:S02]  /*1df40*/  LDL.LU R13, [R1+0x2a4] ;  /* 0x0002a400010d7983 */ /* 0x000ee40000300800 */
[----:B------:R-:W3:Y:S02]  /*1df50*/  LDL.LU R14, [R1+0x2a8] ;  /* 0x0002a800010e7983 */ /* 0x000ee40000300800 */
[----:B------:R-:W3:Y:S02]  /*1df60*/  LDL.LU R15, [R1+0x2ac] ;  /* 0x0002ac00010f7983 */ /* 0x000ee40000300800 */
[----:B-----5:R-:W-:-:S02]  /*1df70*/  FADD R0, R0, -R23 ;  /* 0x8000001700007221 */ /* 0x020fc40000000000 */
[----:B------:R0:W-:Y:S02]  /*1df80*/  MUFU.EX2 R23, R2 ;  /* 0x0000000200177308 */ /* 0x0001e40000000800 */
[----:B0-----:R-:W-:Y:S02]  /*1df90*/  FMUL R2, R3, 1.4426950216293334961 ;  /* 0x3fb8aa3b03027820 */ /* 0x001fe40000400000 */
[----:B------:R-:W-:-:S06]  /*1dfa0*/  FMUL R0, R0, 1.4426950216293334961 ;  /* 0x3fb8aa3b00007820 */ /* 0x000fcc0000400000 */
[----:B------:R-:W-:Y:S01]  /*1dfb0*/  MUFU.EX2 R0, R0 ;  /* 0x0000000000007308 */ /* 0x000fe20000000800 */
[----:B---3--:R-:W-:Y:S01]  /*1dfc0*/  HMMA.16816.F32 R4, R4, R24, R12 ;  /* 0x000000180404723c */ /* 0x008fe2000000180c */
[----:B------:R-:W3:Y:S01]  /*1dfd0*/  LDL.LU R12, [R1+0xce8] ;  /* 0x000ce800010c7983 */ /* 0x000ee20000300800 */
[----:B--2---:R-:W-:-:S05]  /*1dfe0*/  FADD R3, R27, -R28 ;  /* 0x8000001c1b037221 */ /* 0x004fca0000000000 */
[----:B------:R0:W-:Y:S02]  /*1dff0*/  MUFU.EX2 R27, R2 ;  /* 0x00000002001b7308 */ /* 0x0001e40000000800 */
[----:B0-----:R-:W-:Y:S02]  /*1e000*/  FMUL R2, R3, 1.4426950216293334961 ;  /* 0x3fb8aa3b03027820 */ /* 0x001fe40000400000 */
[----:B----4-:R-:W-:-:S04]  /*1e010*/  FADD R3, R19, -R28 ;  /* 0x8000001c13037221 */ /* 0x010fc80000000000 */
[----:B------:R0:W-:Y:S02]  /*1e020*/  MUFU.EX2 R19, R2 ;  /* 0x0000000200137308 */ /* 0x0001e40000000800 */
[----:B0-----:R-:W-:Y:S02]  /*1e030*/  FMUL R2, R3, 1.4426950216293334961 ;  /* 0x3fb8aa3b03027820 */ /* 0x001fe40000400000 */
[----:B------:R-:W-:-:S04]  /*1e040*/  FADD R3, R22, -R28 ;  /* 0x8000001c16037221 */ /* 0x000fc80000000000 */
[----:B------:R0:W-:Y:S02]  /*1e050*/  MUFU.EX2 R22, R2 ;  /* 0x0000000200167308 */ /* 0x0001e40000000800 */
[----:B0-----:R-:W-:Y:S02]  /*1e060*/  FMUL R2, R3, 1.4426950216293334961 ;  /* 0x3fb8aa3b03027820 */ /* 0x001fe40000400000 */
[----:B------:R-:W-:-:S04]  /*1e070*/  FADD R3, R29, -R28 ;  /* 0x8000001c1d037221 */ /* 0x000fc80000000000 */
[----:B------:R0:W1:Y:S02]  /*1e080*/  MUFU.EX2 R8, R2 ;  /* 0x0000000200087308 */ /* 0x0000640000000800 */
[----:B0-----:R-:W-:-:S06]  /*1e090*/  FMUL R2, R3, 1.4426950216293334961 ;  /* 0x3fb8aa3b03027820 */ /* 0x001fcc0000400000 */
[----:B------:R-:W0:Y:S01]  /*1e0a0*/  MUFU.EX2 R9, R2 ;  /* 0x0000000200097308 */ /* 0x000e220000000800 */
[----:B-1----:R-:W-:Y:S01]  /*1e0b0*/  STL [R1+0x34], R8 ;  /* 0x0000340801007387 */ /* 0x002fe20000100800 */
[----:B------:R-:W-:Y:S02]  /*1e0c0*/  STL.64 [R1+0xc0], R4 ;  /* 0x0000c00401007387 */ /* 0x000fe40000100a00 */
[----:B------:R1:W-:Y:S01]  /*1e0d0*/  STL.64 [R1+0xc8], R6 ;  /* 0x0000c80601007387 */ /* 0x0003e20000100a00 */
[----:B0-----:R-:W-:Y:S01]  /*1e0e0*/  STL [R1+0x44], R9 ;  /* 0x0000440901007387 */ /* 0x001fe20000100800 */
[----:B------:R-:W-:Y:S02]  /*1e0f0*/  STL [R1+0xc4c], R0 ;  /* 0x000c4c0001007387 */ /* 0x000fe40000100800 */
[----:B------:R-:W-:Y:S02]  /*1e100*/  STL [R1+0xc90], R19 ;  /* 0x000c901301007387 */ /* 0x000fe40000100800 */
[----:B------:R-:W-:Y:S01]  /*1e110*/  STL.64 [R1+0xc30], R22 ;  /* 0x000c301601007387 */ /* 0x000fe20000100a00 */
[----:B------:R0:W-:Y:S01]  /*1e120*/  STL [R1+0xb58], R27 ;  /* 0x000b581b01007387 */ /* 0x0001e20000100800 */
[----:B-1----:R-:W-:Y:S01]  /*1e130*/  F2FP.PACK_AB R6, R27, R23 ;  /* 0x000000171b06723e */ /* 0x002fe200000000ff */
[----:B------:R1:W-:Y:S02]  /*1e140*/  STL [R1+0xc38], R26 ;  /* 0x000c381a01007387 */ /* 0x0003e40000100800 */
[----:B0-----:R-:W2:Y:S04]  /*1e150*/  LDL R27, [R1+0x6c] ;  /* 0x00006c00011b7983 */ /* 0x001ea80000100800 */
[----:B-1----:R-:W2:Y:S01]  /*1e160*/  LDL R26, [R1+0x68] ;  /* 0x00006800011a7983 */ /* 0x002ea20000100800 */
[----:B---3--:R-:W-:-:S03]  /*1e170*/  F2FP.PACK_AB R4, R12, R0 ;  /* 0x000000000c04723e */ /* 0x008fc600000000ff */
[----:B------:R-:W3:Y:S04]  /*1e180*/  LDL.LU R0, [R1+0x4f8] ;  /* 0x0004f80001007983 */ /* 0x000ee80000300800 */
[----:B---3--:R-:W-:Y:S01]  /*1e190*/  STL [R1+0xc94], R0 ;  /* 0x000c940001007387 */ /* 0x008fe20000100800 */
[----:B------:R-:W3:Y:S02]  /*1e1a0*/  LDL.LU R29, [R1+0x4d8] ;  /* 0x0004d800011d7983 */ /* 0x000ee40000300800 */
[----:B------:R-:W4:Y:S02]  /*1e1b0*/  LDL.LU R24, [R1+0x4c0] ;  /* 0x0004c00001187983 */ /* 0x000f240000300800 */
[----:B------:R-:W5:Y:S01]  /*1e1c0*/  LDL.LU R17, [R1+0x4b0] ;  /* 0x0004b00001117983 */ /* 0x000f620000300800 */
[----:B------:R-:W4:Y:S01]  /*1e1d0*/  LDL.LU R25, [R1+0x58c] ;  /* 0x00058c0001197983 */ /* 0x000f220000300800 */
[----:B--2---:R0:W-:Y:S03]  /*1e1e0*/  STL.64 [R1+0xc58], R26 ;  /* 0x000c581a01007387 */ /* 0x0041e60000100a00 */
[----:B----4-:R1:W-:Y:S01]  /*1e1f0*/  STL.64 [R1+0xc50], R24 ;  /* 0x000c501801007387 */ /* 0x0103e20000100a00 */
[----:B0-----:R-:W2:Y:S02]  /*1e200*/  LDL R26, [R1+0x78] ;  /* 0x00007800011a7983 */ /* 0x001ea40000100800 */
[----:B------:R-:W2:Y:S02]  /*1e210*/  LDL R27, [R1+0x7c] ;  /* 0x00007c00011b7983 */ /* 0x000ea40000100800 */
[----:B------:R-:W4:Y:S01]  /*1e220*/  LDL.LU R12, [R1+0x51c] ;  /* 0x00051c00010c7983 */ /* 0x000f220000300800 */
[----:B-1----:R-:W3:Y:S01]  /*1e230*/  LDL.LU R24, [R1+0x518] ;  /* 0x0005180001187983 */ /* 0x002ee20000300800 */
[----:B------:R-:W3:Y:S01]  /*1e240*/  LDL.LU R25, [R1+0x508] ;  /* 0x0005080001197983 */ /* 0x000ee20000300800 */
[----:B------:R-:W-:-:S02]  /*1e250*/  F2FP.PACK_AB R5, R22, R19 ;  /* 0x000000131605723e */ /* 0x000fc400000000ff */
[----:B--2---:R0:W-:Y:S04]  /*1e260*/  STL.64 [R1+0xc78], R26 ;  /* 0x000c781a01007387 */ /* 0x0041e80000100a00 */
[----:B---3--:R1:W-:Y:S01]  /*1e270*/  STL.64 [R1+0xc70], R24 ;  /* 0x000c701801007387 */ /* 0x0083e20000100a00 */
[----:B0-----:R-:W2:Y:S02]  /*1e280*/  LDL R26, [R1+0x88] ;  /* 0x00008800011a7983 */ /* 0x001ea40000100800 */
[----:B------:R-:W2:Y:S02]  /*1e290*/  LDL R27, [R1+0x8c] ;  /* 0x00008c00011b7983 */ /* 0x000ea40000100800 */
[----:B------:R-:W3:Y:S01]  /*1e2a0*/  LDL.LU R0, [R1+0x520] ;  /* 0x0005200001007983 */ /* 0x000ee20000300800 */
[----:B------:R-:W3:Y:S01]  /*1e2b0*/  LDL.LU R2, [R1+0x524] ;  /* 0x0005240001027983 */ /* 0x000ee20000300800 */
[----:B------:R-:W3:Y:S02]  /*1e2c0*/  LDL.LU R19, [R1+0x510] ;  /* 0x0005100001137983 */ /* 0x000ee40000300800 */
[----:B------:R-:W3:Y:S01]  /*1e2d0*/  LDL.LU R3, [R1+0x514] ;  /* 0x0005140001037983 */ /* 0x000ee20000300800 */
[----:B-1----:R-:W3:Y:S01]  /*1e2e0*/  LDL.LU R24, [R1+0x500] ;  /* 0x0005000001187983 */ /* 0x002ee20000300800 */
[----:B------:R-:W3:Y:S02]  /*1e2f0*/  LDL.LU R13, [R1+0x504] ;  /* 0x00050400010d7983 */ /* 0x000ee40000300800 */
[----:B------:R-:W3:Y:S01]  /*1e300*/  LDL.LU R25, [R1+0x474] ;  /* 0x0004740001197983 */ /* 0x000ee20000300800 */
[----:B--2---:R0:W-:Y:S04]  /*1e310*/  STL.64 [R1+0xca0], R26 ;  /* 0x000ca01a01007387 */ /* 0x0041e80000100a00 */
[----:B---3--:R-:W-:Y:S01]  /*1e320*/  STL.64 [R1+0xc98], R24 ;  /* 0x000c981801007387 */ /* 0x008fe20000100a00 */
[----:B0-----:R-:W2:Y:S02]  /*1e330*/  LDL R26, [R1+0x98] ;  /* 0x00009800011a7983 */ /* 0x001ea40000100800 */
[----:B------:R-:W2:Y:S02]  /*1e340*/  LDL R27, [R1+0x9c] ;  /* 0x00009c00011b7983 */ /* 0x000ea40000100800 */
[----:B--2---:R0:W-:Y:S04]  /*1e350*/  STL.64 [R1+0xcb8], R26 ;  /* 0x000cb81a01007387 */ /* 0x0041e80000100a00 */
[----:B0-----:R-:W2:Y:S04]  /*1e360*/  LDL R26, [R1+0xa8] ;  /* 0x0000a800011a7983 */ /* 0x001ea80000100800 */
[----:B------:R-:W2:Y:S01]  /*1e370*/  LDL R27, [R1+0xac] ;  /* 0x0000ac00011b7983 */ /* 0x000ea20000100800 */
[----:B------:R-:W-:-:S03]  /*1e380*/  F2FP.PACK_AB R7, R9, R8 ;  /* 0x000000080907723e */ /* 0x000fc600000000ff */
[----:B--2---:R-:W-:Y:S01]  /*1e390*/  STL.64 [R1+0xcd0], R26 ;  /* 0x000cd01a01007387 */ /* 0x004fe20000100a00 */
[----:B------:R-:W2:Y:S02]  /*1e3a0*/  LDL.LU R16, [R1+0x478] ;  /* 0x0004780001107983 */ /* 0x000ea40000300800 */
[----:B------:R-:W3:Y:S02]  /*1e3b0*/  LDL.LU R9, [R1+0x4dc] ;  /* 0x0004dc0001097983 */ /* 0x000ee40000300800 */
[----:B------:R-:W-:Y:S01]  /*1e3c0*/  STL.64 [R1+0xc40], R10 ;  /* 0x000c400a01007387 */ /* 0x000fe20000100a00 */
[----:B---3--:R0:W-:Y:S01]  /*1e3d0*/  STL [R1+0xc3c], R9 ;  /* 0x000c3c0901007387 */ /* 0x0081e20000100800 */
[----:B------:R-:W3:Y:S03]  /*1e3e0*/  LDL.LU R8, [R1+0x250] ;  /* 0x0002500001087983 */ /* 0x000ee60000300800 */
[----:B0-----:R-:W3:Y:S01]  /*1e3f0*/  LDL.LU R9, [R1+0x254] ;  /* 0x0002540001097983 */ /* 0x001ee20000300800 */
[----:B------:R-:W2:Y:S02]  /*1e400*/  LDL.LU R10, [R1+0x258] ;  /* 0x00025800010a7983 */ /* 0x000ea40000300800 */
[----:B------:R-:W2:Y:S02]  /*1e410*/  LDL.LU R11, [R1+0x25c] ;  /* 0x00025c00010b7983 */ /* 0x000ea40000300800 */
[----:B------:R-:W3:Y:S01]  /*1e420*/  LDL R26, [R1+0xb8] ;  /* 0x0000b800011a7983 */ /* 0x000ee20000100800 */
[----:B------:R-:W4:Y:S04]  /*1e430*/  LDL R27, [R1+0xbc] ;  /* 0x0000bc00011b7983 */ /* 0x000f280000100800 */
        /* <DEDUP_REMOVED lines=26> */
[----:B0-----:R-:W4:Y:S01]  /*1e5e0*/  LDL.LU R8, [R1+0x2b0] ;  /* 0x0002b00001087983 */ /* 0x001f220000300800 */
[----:B------:R-:W4:Y:S02]  /*1e5f0*/  LDL.LU R9, [R1+0x2b4] ;  /* 0x0002b40001097983 */ /* 0x000f240000300800 */
[----:B------:R-:W4:Y:S02]  /*1e600*/  LDL.LU R10, [R1+0x2b8] ;  /* 0x0002b800010a7983 */ /* 0x000f240000300800 */
[----:B------:R-:W4:Y:S01]  /*1e610*/  LDL.LU R11, [R1+0x2bc] ;  /* 0x0002bc00010b7983 */ /* 0x000f220000300800 */
[----:B------:R-:W2:Y:S01]  /*1e620*/  LDL.LU R18, [R1+0x4d4] ;  /* 0x0004d40001127983 */ /* 0x000ea20000300800 */
[----:B------:R-:W3:Y:S02]  /*1e630*/  LDL.LU R14, [R1+0x4c4] ;  /* 0x0004c400010e7983 */ /* 0x000ee40000300800 */
[----:B------:R-:W2:Y:S02]  /*1e640*/  LDL.LU R28, [R1+0x4b4] ;  /* 0x0004b400011c7983 */ /* 0x000ea40000300800 */
[----:B------:R-:W2:Y:S01]  /*1e650*/  LDL.LU R15, [R1+0x528] ;  /* 0x00052800010f7983 */ /* 0x000ea20000300800 */
[----:B------:R-:W2:Y:S01]  /*1e660*/  LDL.LU R20, [R1+0x240] ;  /* 0x0002400001147983 */ /* 0x000ea20000300800 */
[----:B------:R-:W2:Y:S02]  /*1e670*/  LDL.LU R21, [R1+0x244] ;  /* 0x0002440001157983 */ /* 0x000ea40000300800 */
[----:B------:R-:W2:Y:S02]  /*1e680*/  LDL.LU R22, [R1+0x248] ;  /* 0x0002480001167983 */ /* 0x000ea40000300800 */
[----:B------:R-:W2:Y:S01]  /*1e690*/  LDL.LU R23, [R1+0x24c] ;  /* 0x00024c0001177983 */ /* 0x000ea20000300800 */
[C---:B----4-:R-:W-:Y:S01]  /*1e6a0*/  HMMA.16816.F32 R24, R4.reuse, R26, R8 ;  /* 0x0000001a0418723c */ /* 0x050fe20000001808 */
[----:B------:R-:W4:Y:S01]  /*1e6b0*/  LDL.LU.64 R10, [R1+0xce0] ;  /* 0x000ce000010a7983 */ /* 0x000f220000300a00 */
[----:B------:R-:W4:Y:S11]  /*1e6c0*/  LDL.LU.64 R8, [R1+0xcd8] ;  /* 0x000cd80001087983 */ /* 0x000f360000300a00 */
[----:B------:R-:W-:Y:S10]  /*1e6d0*/  @!UPT UIADD3 URZ, URZ, URZ, URZ ;  /* 0x0000003f3f3ff290 */ /* 0x000ff4000fffe03f */
[----:B------:R-:W-:Y:S01]  /*1e6e0*/  STL.64 [R1+0x460], R24 ;  /* 0x0004601801007387 */ /* 0x000fe20000100a00 */
[----:B------:R0:W-:Y:S03]  /*1e6f0*/  STL.64 [R1+0x468], R26 ;  /* 0x0004681a01007387 */ /* 0x0001e60000100a00 */
[----:B0-----:R-:W4:Y:S02]  /*1e700*/  LDL.LU.64 R26, [R1+0xcd0] ;  /* 0x000cd000011a7983 */ /* 0x001f240000300a00 */
[C---:B----4-:R-:W-:Y:S02]  /*1e710*/  HMMA.16816.F32 R24, R4.reuse, R26, R8 ;  /* 0x0000001a0418723c */ /* 0x050fe40000001808 */
[----:B------:R-:W4:Y:S01]  /*1e720*/  LDL.LU.64 R10, [R1+0xcc8] ;  /* 0x000cc800010a7983 */ /* 0x000f220000300a00 */
[----:B------:R-:W4:Y:S11]  /*1e730*/  LDL.LU.64 R8, [R1+0xcc0] ;  /* 0x000cc00001087983 */ /* 0x000f360000300a00 */
[----:B------:R-:W-:Y:S09]  /*1e740*/  @!UPT UIADD3 URZ, URZ, URZ, URZ ;  /* 0x0000003f3f3ff290 */ /* 0x000ff2000fffe03f */
[----:B------:R-:W-:Y:S01]  /*1e750*/  STL.64 [R1+0x480], R24 ;  /* 0x0004801801007387 */ /* 0x000fe20000100a00 */
[----:B------:R0:W-:Y:S03]  /*1e760*/  STL.64 [R1+0x488], R26 ;  /* 0x0004881a01007387 */ /* 0x0001e60000100a00 */
[----:B0-----:R-:W4:Y:S02]  /*1e770*/  LDL.LU.64 R26, [R1+0xcb8] ;  /* 0x000cb800011a7983 */ /* 0x001f240000300a00 */
[----:B----4-:R-:W-:Y:S02]  /*1e780*/  HMMA.16816.F32 R24, R4, R26, R8 ;  /* 0x0000001a0418723c */ /* 0x010fe40000001808 */
[----:B------:R-:W4:Y:S01]  /*1e790*/  LDL.LU.64 R10, [R1+0xcb0] ;  /* 0x000cb000010a7983 */ /* 0x000f220000300a00 */
[----:B------:R-:W4:Y:S11]  /*1e7a0*/  LDL.LU.64 R8, [R1+0xca8] ;  /* 0x000ca80001087983 */ /* 0x000f360000300a00 */
[----:B------:R-:W-:Y:S09]  /*1e7b0*/  @!UPT UIADD3 URZ, URZ, URZ, URZ ;  /* 0x0000003f3f3ff290 */ /* 0x000ff2000fffe03f */
[----:B------:R-:W-:Y:S01]  /*1e7c0*/  STL.64 [R1+0x490], R24 ;  /* 0x0004901801007387 */ /* 0x000fe20000100a00 */
[----:B------:R0:W-:Y:S03]  /*1e7d0*/  STL.64 [R1+0x498], R26 ;  /* 0x0004981a01007387 */ /* 0x0001e60000100a00 */
[----:B0-----:R-:W4:Y:S01]  /*1e7e0*/  LDL.LU.64 R26, [R1+0xca0] ;  /* 0x000ca000011a7983 */ /* 0x001f220000300a00 */
[----:B------:R-:W2:Y:S02]  /*1e7f0*/  LDL.LU.64 R24, [R1+0xc98] ;  /* 0x000c980001187983 */ /* 0x000ea40000300a00 */
[----:B------:R-:W-:Y:S02]  /*1e800*/  FADD R2, R2, R0 ;  /* 0x0000000002027221 */ /* 0x000fe40000000000 */
[----:B------:R-:W-:Y:S01]  /*1e810*/  FADD R3, R3, R19 ;  /* 0x0000001303037221 */ /* 0x000fe20000000000 */
[----:B------:R-:W3:Y:S01]  /*1e820*/  LDL.LU R0, [R1+0xc94] ;  /* 0x000c940001007983 */ /* 0x000ee20000300800 */
[----:B------:R-:W3:Y:S02]  /*1e830*/  LDL.LU R19, [R1+0xc90] ;  /* 0x000c900001137983 */ /* 0x000ee40000300800 */
[----:B------:R-:W-:-:S02]  /*1e840*/  FADD R12, R12, R2 ;  /* 0x000000020c0c7221 */ /* 0x000fc40000000000 */
[----:B--2---:R-:W-:Y:S02]  /*1e850*/  FADD R13, R13, R24 ;  /* 0x000000180d0d7221 */ /* 0x004fe40000000000 */
[----:B------:R-:W-:Y:S02]  /*1e860*/  FADD R16, R16, R25 ;  /* 0x0000001910107221 */ /* 0x000fe40000000000 */
[----:B----4-:R-:W-:Y:S01]  /*1e870*/  HMMA.16816.F32 R24, R4, R26, R8 ;  /* 0x0000001a0418723c */ /* 0x010fe20000001808 */
[----:B------:R-:W2:Y:S01]  /*1e880*/  LDL.LU.64 R10, [R1+0xc88] ;  /* 0x000c8800010a7983 */ /* 0x000ea20000300a00 */
[----:B------:R-:W2:Y:S11]  /*1e890*/  LDL.LU.64 R8, [R1+0xc80] ;  /* 0x000c800001087983 */ /* 0x000eb60000300a00 */
[----:B------:R-:W-:Y:S10]  /*1e8a0*/  @!UPT UIADD3 URZ, URZ, URZ, URZ ;  /* 0x0000003f3f3ff290 */ /* 0x000ff4000fffe03f */
[----:B------:R-:W-:Y:S01]  /*1e8b0*/  STL.64 [R1+0x4a0], R24 ;  /* 0x0004a01801007387 */ /* 0x000fe20000100a00 */
[----:B------:R0:W-:Y:S03]  /*1e8c0*/  STL.64 [R1+0x4a8], R26 ;  /* 0x0004a81a01007387 */ /* 0x0001e60000100a00 */
[----:B0-----:R-:W2:Y:S01]  /*1e8d0*/  LDL.LU.64 R26, [R1+0xc78] ;  /* 0x000c7800011a7983 */ /* 0x001ea20000300a00 */
[----:B------:R-:W4:Y:S02]  /*1e8e0*/  LDL.LU.64 R24, [R1+0xc70] ;  /* 0x000c700001187983 */ /* 0x000f240000300a00 */
[----:B------:R-:W2:Y:S02]  /*1e8f0*/  LDL.LU R2, [R1+0x50c] ;  /* 0x00050c0001027983 */ /* 0x000ea40000300800 */
[----:B--2---:R-:W-:Y:S02]  /*1e900*/  FADD R2, R2, R3 ;  /* 0x0000000302027221 */ /* 0x004fe40000000000 */
[----:B------:R-:W2:Y:S02]  /*1e910*/  LDL.LU R3, [R1+0x4fc] ;  /* 0x0004fc0001037983 */ /* 0x000ea40000300800 */
[----:B--2---:R-:W-:-:S02]  /*1e920*/  FADD R3, R3, R13 ;  /* 0x0000000d03037221 */ /* 0x004fc40000000000 */
[----:B------:R-:W2:Y:S01]  /*1e930*/  LDL.LU R13, [R1+0x470] ;  /* 0x00047000010d7983 */ /* 0x000ea20000300800 */
[----:B----4-:R-:W-:Y:S02]  /*1e940*/  FADD R12, R24, R12 ;  /* 0x0000000c180c7221 */ /* 0x010fe40000000000 */
[----:B--2---:R-:W-:Y:S02]  /*1e950*/  FADD R13, R13, R16 ;  /* 0x000000100d0d7221 */ /* 0x004fe40000000000 */
[----:B------:R-:W-:Y:S02]  /*1e960*/  FADD R16, R25, R2 ;  /* 0x0000000219107221 */ /* 0x000fe40000000000 */
[----:B------:R-:W2:Y:S01]  /*1e970*/  LDL.LU R2, [R1+0x4f4] ;  /* 0x0004f40001027983 */ /* 0x000ea20000300800 */
[----:B------:R-:W-:Y:S01]  /*1e980*/  HMMA.16816.F32 R24, R4, R26, R8 ;  /* 0x0000001a0418723c */ /* 0x000fe20000001808 */
[----:B------:R-:W4:Y:S02]  /*1e990*/  LDL.LU.64 R10, [R1+0xc68] ;  /* 0x000c6800010a7983 */ /* 0x000f240000300a00 */
[----:B------:R-:W4:Y:S02]  /*1e9a0*/  LDL.LU.64 R8, [R1+0xc60] ;  /* 0x000c600001087983 */ /* 0x000f240000300a00 */
[----:B---3--:R-:W-:-:S02]  /*1e9b0*/  FADD R3, R0, R3 ;  /* 0x0000000300037221 */ /* 0x008fc40000000000 */
[----:B------:R-:W-:Y:S11]  /*1e9c0*/  FADD R12, R29, R12 ;  /* 0x0000000c1d0c7221 */ /* 0x000ff60000000000 */
[----:B------:R-:W-:Y:S05]  /*1e9d0*/  @!UPT UIADD3 URZ, URZ, URZ, URZ ;  /* 0x0000003f3f3ff290 */ /* 0x000fea000fffe03f */
[----:B------:R-:W-:Y:S01]  /*1e9e0*/  STL.64 [R1+0x470], R24 ;  /* 0x0004701801007387 */ /* 0x000fe20000100a00 */
[----:B------:R0:W-:Y:S03]  /*1e9f0*/  STL.64 [R1+0x478], R26 ;  /* 0x0004781a01007387 */ /* 0x0001e60000100a00 */
[----:B0-----:R-:W4:Y:S01]  /*1ea00*/  LDL.LU.64 R26, [R1+0xc58] ;  /* 0x000c5800011a7983 */ /* 0x001f220000300a00 */
[----:B------:R-:W3:Y:S02]  /*1ea10*/  LDL.LU.64 R24, [R1+0xc50] ;  /* 0x000c500001187983 */ /* 0x000ee40000300a00 */
[----:B------:R-:W3:Y:S02]  /*1ea20*/  LDL.LU R0, [R1+0xc4c] ;  /* 0x000c4c0001007983 */ /* 0x000ee40000300800 */
[----:B--2---:R-:W-:Y:S02]  /*1ea30*/  FADD R2, R2, R13 ;  /* 0x0000000d02027221 */ /* 0x004fe40000000000 */
[----:B------:R-:W2:Y:S01]  /*1ea40*/  LDL.LU R13, [R1+0x4d0] ;  /* 0x0004d000010d7983 */ /* 0x000ea20000300800 */
[----:B------:R-:W3:Y:S02]  /*1ea50*/  LDL.LU R29, [R1+0xc48] ;  /* 0x000c4800011d7983 */ /* 0x000ee40000300800 */
[----:B-----5:R-:W-:-:S02]  /*1ea60*/  FADD R17, R17, R2 ;  /* 0x0000000211117221 */ /* 0x020fc40000000000 */
[----:B--2---:R-:W-:Y:S02]  /*1ea70*/  FADD R13, R13, R16 ;  /* 0x000000100d0d7221 */ /* 0x004fe40000000000 */
[----:B---3--:R-:W-:Y:S02]  /*1ea80*/  FADD R16, R24, R3 ;  /* 0x0000000318107221 */ /* 0x008fe40000000000 */
[----:B------:R-:W-:Y:S02]  /*1ea90*/  FADD R2, R25, -R29 ;  /* 0x8000001d19027221 */ /* 0x000fe40000000000 */
[----:B----4-:R-:W-:Y:S01]  /*1eaa0*/  HMMA.16816.F32 R24, R4, R26, R8 ;  /* 0x0000001a0418723c */ /* 0x010fe20000001808 */
[----:B------:R-:W2:Y:S01]  /*1eab0*/  LDL.LU.64 R10, [R1+0xc40] ;  /* 0x000c4000010a7983 */ /* 0x000ea20000300a00 */
[----:B------:R-:W3:Y:S02]  /*1eac0*/  LDL.LU R9, [R1+0xc3c] ;  /* 0x000c3c0001097983 */ /* 0x000ee40000300800 */
[----:B------:R-:W-:-:S02]  /*1ead0*/  FMUL R2, R2, 1.4426950216293334961 ;  /* 0x3fb8aa3b02027820 */ /* 0x000fc40000400000 */
[----:B------:R-:W-:Y:S02]  /*1eae0*/  FADD R16, R14, R16 ;  /* 0x000000100e107221 */ /* 0x000fe40000000000 */
[----:B------:R-:W-:Y:S11]  /*1eaf0*/  FADD R17, R28, R17 ;  /* 0x000000111c117221 */ /* 0x000ff60000000000 */
[----:B------:R-:W-:Y:S04]  /*1eb00*/  @!UPT UIADD3 URZ, URZ, URZ, URZ ;  /* 0x0000003f3f3ff290 */ /* 0x000fe8000fffe03f */
[----:B------:R-:W-:Y:S01]  /*1eb10*/  STL.64 [R1+0x3c0], R24 ;  /* 0x0003c01801007387 */ /* 0x000fe20000100a00 */
[----:B------:R0:W-:Y:S03]  /*1eb20*/  STL.64 [R1+0x3c8], R26 ;  /* 0x0003c81a01007387 */ /* 0x0001e60000100a00 */
[----:B0-----:R-:W4:Y:S01]  /*1eb30*/  LDL.LU R26, [R1+0xc38] ;  /* 0x000c3800011a7983 */ /* 0x001f220000300800 */
[----:B------:R0:W1:Y:S01]  /*1eb40*/  MUFU.EX2 R24, R2 ;  /* 0x0000000200187308 */ /* 0x0000620000000800 */
[----:B---3--:R-:W-:Y:S02]  /*1eb50*/  FADD R3, R9, R12 ;  /* 0x0000000c09037221 */ /* 0x008fe40000000000 */
[----:B--2---:R-:W-:Y:S01]  /*1eb60*/  HMMA.16816.F32 R8, R4, R10, R20 ;  /* 0x0000000a0408723c */ /* 0x004fe20000001814 */
[----:B------:R-:W2:Y:S11]  /*1eb70*/  LDL.LU.64 R22, [R1+0xc30] ;  /* 0x000c300001167983 */ /* 0x000eb60000300a00 */
[----:B------:R-:W-:Y:S11]  /*1eb80*/  @!UPT UIADD3 URZ, URZ, URZ, URZ ;  /* 0x0000003f3f3ff290 */ /* 0x000ff6000fffe03f */
[----:B------:R3:W-:Y:S01]  /*1eb90*/  STL.64 [R1+0x2a0], R8 ;  /* 0x0002a00801007387 */ /* 0x0007e20000100a00 */
[----:B------:R-:W-:Y:S03]  /*1eba0*/  STL.64 [R1+0x2a8], R10 ;  /* 0x0002a80a01007387 */ /* 0x000fe60000100a00 */
[----:B---3--:R-:W3:Y:S01]  /*1ebb0*/  LDL.LU.64 R8, [R1+0xc28] ;  /* 0x000c280001087983 */ /* 0x008ee20000300a00 */
[----:B------:R-:W5:Y:S02]  /*1ebc0*/  LDL.LU R14, [R1+0x4e4] ;  /* 0x0004e400010e7983 */ /* 0x000f640000300800 */
[----:B0-----:R-:W2:Y:S02]  /*1ebd0*/  LDL.LU R2, [R1+0x4e0] ;  /* 0x0004e00001027983 */ /* 0x001ea40000300800 */
[----:B------:R-:W2:Y:S01]  /*1ebe0*/  LDL.LU R21, [R1+0x52c] ;  /* 0x00052c0001157983 */ /* 0x000ea20000300800 */
[----:B------:R-:W2:Y:S01]  /*1ebf0*/  LDL.LU R28, [R1+0x4ec] ;  /* 0x0004ec00011c7983 */ /* 0x000ea20000300800 */
[----:B------:R-:W2:Y:S02]  /*1ec00*/  LDL.LU R20, [R1+0x530] ;  /* 0x0005300001147983 */ /* 0x000ea40000300800 */
[----:B------:R-:W1:Y:S02]  /*1ec10*/  LDL.LU R25, [R1+0x45c] ;  /* 0x00045c0001197983 */ /* 0x000e640000300800 */
[----:B----4-:R-:W-:Y:S01]  /*1ec20*/  STL [R1+0xbe0], R26 ;  /* 0x000be01a01007387 */ /* 0x010fe20000100800 */
[----:B-1----:R0:W-:Y:S04]  /*1ec30*/  STL.64 [R1+0xbd8], R24 ;  /* 0x000bd81801007387 */ /* 0x0021e80000100a00 */
[----:B0-----:R-:W4:Y:S01]  /*1ec40*/  LDL.LU R24, [R1+0x4cc] ;  /* 0x0004cc0001187983 */ /* 0x001f220000300800 */
[----:B------:R-:W4:Y:S02]  /*1ec50*/  LDL.LU R25, [R1+0x4bc] ;  /* 0x0004bc0001197983 */ /* 0x000f240000300800 */
[----:B------:R-:W2:Y:S02]  /*1ec60*/  LDL R26, [R1+0x38] ;  /* 0x00003800011a7983 */ /* 0x000ea40000100800 */
[----:B------:R-:W2:Y:S02]  /*1ec70*/  LDL R27, [R1+0x3c] ;  /* 0x00003c00011b7983 */ /* 0x000ea40000100800 */
[----:B------:R-:W-:-:S02]  /*1ec80*/  FADD R13, R18, R13 ;  /* 0x0000000d120d7221 */ /* 0x000fc40000000000 */
[----:B------:R-:W-:Y:S01]  /*1ec90*/  FADD R12, R15, -R29 ;  /* 0x8000001d0f0c7221 */ /* 0x000fe20000000000 */
[----:B--2---:R-:W-:Y:S01]  /*1eca0*/  STL.64 [R1+0xc08], R26 ;  /* 0x000c081a01007387 */ /* 0x004fe20000100a00 */
[----:B----4-:R0:W-:Y:S03]  /*1ecb0*/  STL.64 [R1+0xc00], R24 ;  /* 0x000c001801007387 */ /* 0x0101e60000100a00 */
[----:B0-----:R-:W2:Y:S01]  /*1ecc0*/  LDL.LU R24, [R1+0x4c8] ;  /* 0x0004c80001187983 */ /* 0x001ea20000300800 */
[----:B------:R-:W4:Y:S02]  /*1ecd0*/  LDL.LU R25, [R1+0x4b8] ;  /* 0x0004b80001197983 */ /* 0x000f240000300800 */
[----:B------:R-:W2:Y:S02]  /*1ece0*/  LDL R26, [R1+0x48] ;  /* 0x00004800011a7983 */ /* 0x000ea40000100800 */
[----:B------:R-:W2:Y:S01]  /*1ecf0*/  LDL R27, [R1+0x4c] ;  /* 0x00004c00011b7983 */ /* 0x000ea20000100800 */
[----:B------:R-:W2:Y:S01]  /*1ed00*/  LDL.LU R18, [R1+0x44c] ;  /* 0x00044c0001127983 */ /* 0x000ea20000300800 */
[----:B------:R-:W2:Y:S02]  /*1ed10*/  LDL.LU R15, [R1+0x534] ;  /* 0x00053400010f7983 */ /* 0x000ea40000300800 */
[----:B------:R-:W2:Y:S02]  /*1ed20*/  LDL.LU R10, [R1+0x458] ;  /* 0x00045800010a7983 */ /* 0x000ea40000300800 */
[----:B------:R-:W2:Y:S02]  /*1ed30*/  LDL.LU R11, [R1+0x448] ;  /* 0x00044800010b7983 */ /* 0x000ea40000300800 */
[----:B--2---:R0:W-:Y:S04]  /*1ed40*/  STL.64 [R1+0xbc0], R10 ;  /* 0x000bc00a01007387 */ /* 0x0041e80000100a00 */
[----:B0-----:R-:W2:Y:S04]  /*1ed50*/  LDL R10, [R1+0x28] ;  /* 0x00002800010a7983 */ /* 0x001ea80000100800 */
[----:B------:R-:W2:Y:S04]  /*1ed60*/  LDL R11, [R1+0x2c] ;  /* 0x00002c00010b7983 */ /* 0x000ea80000100800 */
        /* <DEDUP_REMOVED lines=11> */
[----:B------:R-:W2:Y:S02]  /*1ee20*/  LDL.LU R11, [R1+0x23c] ;  /* 0x00023c00010b7983 */ /* 0x000ea40000300800 */
[----:B------:R-:W-:-:S02]  /*1ee30*/  FADD R13, R2, R13 ;  /* 0x0000000d020d7221 */ /* 0x000fc40000000000 */
[----:B------:R-:W-:Y:S02]  /*1ee40*/  FADD R16, R24, R16 ;  /* 0x0000001018107221 */ /* 0x000fe40000000000 */
[----:B----4-:R-:W-:Y:S02]  /*1ee50*/  FADD R17, R25, R17 ;  /* 0x0000001119117221 */ /* 0x010fe40000000000 */
[----:B------:R-:W-:Y:S02]  /*1ee60*/  FMUL R2, R12, 1.4426950216293334961 ;  /* 0x3fb8aa3b0c027820 */ /* 0x000fe40000400000 */
[----:B-----5:R-:W-:Y:S02]  /*1ee70*/  FADD R3, R14, R3 ;  /* 0x000000030e037221 */ /* 0x020fe40000000000 */
[----:B------:R-:W-:Y:S01]  /*1ee80*/  FADD R12, R21, -R29 ;  /* 0x8000001d150c7221 */ /* 0x000fe20000000000 */
[----:B------:R-:W3:Y:S01]  /*1ee90*/  LDL.LU R14, [R1+0xc20] ;  /* 0x000c2000010e7983 */ /* 0x000ee20000300800 */
[----:B------:R0:W-:Y:S03]  /*1eea0*/  MUFU.EX2 R21, R2 ;  /* 0x0000000200157308 */ /* 0x0001e60000000800 */
[----:B0-----:R-:W4:Y:S01]  /*1eeb0*/  LDL.LU R2, [R1+0x4e8] ;  /* 0x0004e80001027983 */ /* 0x001f220000300800 */
[----:B------:R-:W-:Y:S01]  /*1eec0*/  FADD R3, R28, R3 ;  /* 0x000000031c037221 */ /* 0x000fe20000000000 */
[----:B--2---:R-:W-:Y:S02]  /*1eed0*/  HMMA.16816.F32 R24, R4, R26, R8 ;  /* 0x0000001a0418723c */ /* 0x004fe40000001808 */
[----:B------:R-:W2:Y:S01]  /*1eee0*/  LDL.LU.64 R10, [R1+0xc18] ;  /* 0x000c1800010a7983 */ /* 0x000ea20000300a00 */
[----:B------:R-:W2:Y:S11]  /*1eef0*/  LDL.LU.64 R8, [R1+0xc10] ;  /* 0x000c100001087983 */ /* 0x000eb60000300a00 */
[----:B------:R-:W-:Y:S09]  /*1ef00*/  @!UPT UIADD3 URZ, URZ, URZ, URZ ;  /* 0x0000003f3f3ff290 */ /* 0x000ff2000fffe03f */
[----:B------:R-:W-:Y:S01]  /*1ef10*/  STL.64 [R1+0x3b0], R24 ;  /* 0x0003b01801007387 */ /* 0x000fe20000100a00 */
[----:B------:R0:W-:Y:S03]  /*1ef20*/  STL.64 [R1+0x3b8], R26 ;  /* 0x0003b81a01007387 */ /* 0x0001e60000100a00 */
[----:B0-----:R-:W2:Y:S01]  /*1ef30*/  LDL.LU.64 R26, [R1+0xc08] ;  /* 0x000c0800011a7983 */ /* 0x001ea20000300a00 */
[----:B------:R-:W5:Y:S02]  /*1ef40*/  LDL.LU.64 R24, [R1+0xc00] ;  /* 0x000c000001187983 */ /* 0x000f640000300a00 */
[----:B------:R-:W2:Y:S02]  /*1ef50*/  LDL.LU R28, [R1+0xbfc] ;  /* 0x000bfc00011c7983 */ /* 0x000ea40000300800 */
[----:B----4-:R-:W-:Y:S02]  /*1ef60*/  FADD R13, R2, R13 ;  /* 0x0000000d020d7221 */ /* 0x010fe40000000000 */
[----:B------:R-:W-:-:S02]  /*1ef70*/  FMUL R2, R12, 1.4426950216293334961 ;  /* 0x3fb8aa3b0c027820 */ /* 0x000fc40000400000 */
[----:B------:R-:W-:Y:S02]  /*1ef80*/  FADD R12, R20, -R29 ;  /* 0x8000001d140c7221 */ /* 0x000fe40000000000 */
[----:B------:R-:W0:Y:S01]  /*1ef90*/  MUFU.EX2 R20, R2 ;  /* 0x0000000200147308 */ /* 0x000e220000000800 */
[----:B------:R-:W-:Y:S04]  /*1efa0*/  STL [R1+0xb28], R29 ;  /* 0x000b281d01007387 */ /* 0x000fe80000100800 */
[----:B0-----:R0:W-:Y:S01]  /*1efb0*/  STL [R1+0xb38], R20 ;  /* 0x000b381401007387 */ /* 0x0011e20000100800 */
[----:B------:R-:W-:Y:S02]  /*1efc0*/  STL.64 [R1+0xbd0], R22 ;  /* 0x000bd01601007387 */ /* 0x000fe40000100a00 */
[----:B------:R1:W-:Y:S01]  /*1efd0*/  STL [R1+0xbc8], R21 ;  /* 0x000bc81501007387 */ /* 0x0003e20000100800 */
[----:B0-----:R-:W4:Y:S01]  /*1efe0*/  LDL.LU R20, [R1+0x210] ;  /* 0x0002100001147983 */ /* 0x001f220000300800 */
[----:B-1----:R-:W4:Y:S02]  /*1eff0*/  LDL.LU R21, [R1+0x214] ;  /* 0x0002140001157983 */ /* 0x002f240000300800 */
[----:B------:R-:W4:Y:S02]  /*1f000*/  LDL.LU R22, [R1+0x218] ;  /* 0x0002180001167983 */ /* 0x000f240000300800 */
[----:B-----5:R-:W-:-:S02]  /*1f010*/  FADD R16, R24, R16 ;  /* 0x0000001018107221 */ /* 0x020fc40000000000 */
[----:B------:R-:W-:Y:S02]  /*1f020*/  FADD R17, R25, R17 ;  /* 0x0000001119117221 */ /* 0x000fe40000000000 */
[----:B--2---:R-:W-:Y:S01]  /*1f030*/  HMMA.16816.F32 R24, R4, R26, R8 ;  /* 0x0000001a0418723c */ /* 0x004fe20000001808 */
[----:B------:R-:W-:Y:S02]  /*1f040*/  IMAD.MOV.U32 R23, RZ, RZ, R28 ;  /* 0x000000ffff177224 */ /* 0x000fe400078e001c */
[----:B------:R-:W2:Y:S01]  /*1f050*/  LDL.LU R28, [R1+0xbf8] ;  /* 0x000bf800011c7983 */ /* 0x000ea20000300800 */
[----:B------:R-:W4:Y:S02]  /*1f060*/  LDL.LU.64 R10, [R1+0xbf0] ;  /* 0x000bf000010a7983 */ /* 0x000f240000300a00 */
[----:B------:R-:W5:Y:S11]  /*1f070*/  LDL.LU.64 R8, [R1+0xbe8] ;  /* 0x000be80001087983 */ /* 0x000f760000300a00 */
[----:B------:R-:W-:Y:S06]  /*1f080*/  @!UPT UIADD3 URZ, URZ, URZ, URZ ;  /* 0x0000003f3f3ff290 */ /* 0x000fec000fffe03f */
[----:B------:R-:W-:Y:S01]  /*1f090*/  STL.64 [R1+0x290], R24 ;  /* 0x0002901801007387 */ /* 0x000fe20000100a00 */
[----:B------:R0:W-:Y:S03]  /*1f0a0*/  STL.64 [R1+0x298], R26 ;  /* 0x0002981a01007387 */ /* 0x0001e60000100a00 */
[----:B0-----:R-:W3:Y:S01]  /*1f0b0*/  LDL.LU R26, [R1+0xbe0] ;  /* 0x000be000011a7983 */ /* 0x001ee20000300800 */
[----:B------:R-:W3:Y:S02]  /*1f0c0*/  LDL.LU.64 R24, [R1+0xbd8] ;  /* 0x000bd80001187983 */ /* 0x000ee40000300a00 */
[----:B------:R-:W-:Y:S02]  /*1f0d0*/  FADD R13, R18, R13 ;  /* 0x0000000d120d7221 */ /* 0x000fe40000000000 */
[----:B------:R-:W-:Y:S02]  /*1f0e0*/  FMUL R2, R12, 1.4426950216293334961 ;  /* 0x3fb8aa3b0c027820 */ /* 0x000fe40000400000 */
[----:B-----5:R-:W-:-:S02]  /*1f0f0*/  FADD R16, R8, R16 ;  /* 0x0000001008107221 */ /* 0x020fc40000000000 */
[----:B------:R-:W-:Y:S02]  /*1f100*/  FADD R18, R9, R17 ;  /* 0x0000001109127221 */ /* 0x000fe40000000000 */
[----:B----4-:R-:W-:Y:S01]  /*1f110*/  HMMA.16816.F32 R8, R4, R10, R20 ;  /* 0x0000000a0408723c */ /* 0x010fe20000001814 */
[----:B------:R-:W0:Y:S01]  /*1f120*/  MUFU.EX2 R17, R2 ;  /* 0x0000000200117308 */ /* 0x000e220000000800 */
[----:B--2---:R-:W-:Y:S02]  /*1f130*/  FADD R12, R15, -R28 ;  /* 0x8000001c0f0c7221 */ /* 0x004fe40000000000 */
[----:B---3--:R-:W-:Y:S02]  /*1f140*/  FADD R3, R25, R3 ;  /* 0x0000000319037221 */ /* 0x008fe40000000000 */
[----:B------:R-:W2:Y:S01]  /*1f150*/  LDL.LU R25, [R1+0x42c] ;  /* 0x00042c0001197983 */ /* 0x000ea20000300800 */
[----:B------:R-:W3:Y:S02]  /*1f160*/  LDL.LU R15, [R1+0x450] ;  /* 0x00045000010f7983 */ /* 0x000ee40000300800 */
[----:B0-----:R-:W-:Y:S02]  /*1f170*/  STL [R1+0xb34], R17 ;  /* 0x000b341101007387 */ /* 0x001fe40000100800 */
[----:B------:R-:W4:Y:S01]  /*1f180*/  LDL.LU.64 R22, [R1+0xbd0] ;  /* 0x000bd00001167983 */ /* 0x000f220000300a00 */
[----:B------:R-:W5:Y:S11]  /*1f190*/  LDL.LU R21, [R1+0xbc8] ;  /* 0x000bc80001157983 */ /* 0x000f760000300800 */
[----:B------:R-:W-:Y:S02]  /*1f1a0*/  STL.64 [R1+0x280], R8 ;  /* 0x0002800801007387 */ /* 0x000fe40000100a00 */
[----:B------:R0:W-:Y:S02]  /*1f1b0*/  STL.64 [R1+0x288], R10 ;  /* 0x0002880a01007387 */ /* 0x0001e40000100a00 */
[----:B0-----:R-:W2:Y:S01]  /*1f1c0*/  LDL.LU.64 R10, [R1+0xbc0] ;  /* 0x000bc000010a7983 */ /* 0x001ea20000300a00 */
[----:B------:R-:W5:Y:S03]  /*1f1d0*/  LDL.LU R20, [R1+0x434] ;  /* 0x0004340001147983 */ /* 0x000f660000300800 */
[----:B----4-:R-:W-:Y:S04]  /*1f1e0*/  STL.64 [R1+0xba0], R22 ;  /* 0x000ba01601007387 */ /* 0x010fe80000100a00 */
[----:B-----5:R0:W-:Y:S01]  /*1f1f0*/  STL.64 [R1+0xb98], R20 ;  /* 0x000b981401007387 */ /* 0x0201e20000100a00 */
[----:B--2---:R-:W-:-:S02]  /*1f200*/  FADD R3, R10, R3 ;  /* 0x000000030a037221 */ /* 0x004fc40000000000 */
[----:B------:R-:W-:Y:S01]  /*1f210*/  FADD R13, R11, R13 ;  /* 0x0000000d0b0d7221 */ /* 0x000fe20000000000 */
[----:B0-----:R-:W2:Y:S01]  /*1f220*/  LDL.LU R21, [R1+0x538] ;  /* 0x0005380001157983 */ /* 0x001ea20000300800 */
[----:B------:R-:W4:Y:S02]  /*1f230*/  LDL R22, [R1+0x18] ;  /* 0x0000180001167983 */ /* 0x000f240000100800 */
[----:B------:R-:W4:Y:S02]  /*1f240*/  LDL R23, [R1+0x1c] ;  /* 0x00001c0001177983 */ /* 0x000f240000100800 */
[----:B------:R-:W5:Y:S01]  /*1f250*/  LDL.LU R17, [R1+0x3e0] ;  /* 0x0003e00001117983 */ /* 0x000f620000300800 */
[----:B------:R-:W2:Y:S01]  /*1f260*/  LDL.LU R29, [R1+0x53c] ;  /* 0x00053c00011d7983 */ /* 0x000ea20000300800 */
[----:B------:R-:W2:Y:S02]  /*1f270*/  LDL.LU R27, [R1+0x540] ;  /* 0x00054000011b7983 */ /* 0x000ea40000300800 */
[----:B------:R-:W2:Y:S02]  /*1f280*/  LDL.LU R8, [R1+0x1d0] ;  /* 0x0001d00001087983 */ /* 0x000ea40000300800 */
[----:B------:R-:W2:Y:S01]  /*1f290*/  LDL.LU R9, [R1+0x1d4] ;  /* 0x0001d40001097983 */ /* 0x000ea20000300800 */
[----:B------:R-:W2:Y:S01]  /*1f2a0*/  LDL.LU R10, [R1+0x1d8] ;  /* 0x0001d800010a7983 */ /* 0x000ea20000300800 */
[----:B------:R-:W2:Y:S03]  /*1f2b0*/  LDL.LU R11, [R1+0x1dc] ;  /* 0x0001dc00010b7983 */ /* 0x000ea60000300800 */
[----:B--2---:R-:W-:Y:S01]  /*1f2c0*/  STL.64 [R1+0xb68], R10 ;  /* 0x000b680a01007387 */ /* 0x004fe20000100a00 */
[----:B------:R0:W-:Y:S03]  /*1f2d0*/  STL.64 [R1+0xb60], R8 ;  /* 0x000b600801007387 */ /* 0x0001e60000100a00 */
[----:B0-----:R-:W2:Y:S01]  /*1f2e0*/  LDL.LU R8, [R1+0x1e0] ;  /* 0x0001e00001087983 */ /* 0x001ea20000300800 */
[----:B------:R-:W2:Y:S02]  /*1f2f0*/  LDL.LU R9, [R1+0x1e4] ;  /* 0x0001e40001097983 */ /* 0x000ea40000300800 */
[----:B------:R-:W2:Y:S02]  /*1f300*/  LDL.LU R10, [R1+0x1e8] ;  /* 0x0001e800010a7983 */ /* 0x000ea40000300800 */
[----:B------:R-:W2:Y:S02]  /*1f310*/  LDL.LU R11, [R1+0x1ec] ;  /* 0x0001ec00010b7983 */ /* 0x000ea40000300800 */
[----:B------:R-:W-:Y:S01]  /*1f320*/  FADD R25, R25, R16 ;  /* 0x0000001019197221 */ /* 0x000fe20000000000 */
[----:B--2---:R-:W-:Y:S01]  /*1f330*/  STL.64 [R1+0xb80], R10 ;  /* 0x000b800a01007387 */ /* 0x004fe20000100a00 */
[----:B------:R0:W-:Y:S03]  /*1f340*/  STL.64 [R1+0xb78], R8 ;  /* 0x000b780801007387 */ /* 0x0001e60000100a00 */
[----:B0-----:R-:W2:Y:S01]  /*1f350*/  LDL.LU R9, [R1+0x444] ;  /* 0x0004440001097983 */ /* 0x001ea20000300800 */
[----:B------:R-:W2:Y:S02]  /*1f360*/  LDL.64 R10, [R1+0x8] ;  /* 0x00000800010a7983 */ /* 0x000ea40000100a00 */
[----:B------:R-:W-:Y:S02]  /*1f370*/  STL.64 [R1+0xbb0], R26 ;  /* 0x000bb01a01007387 */ /* 0x000fe40000100a00 */
[----:B------:R0:W-:Y:S02]  /*1f380*/  STL.64 [R1+0xba8], R24 ;  /* 0x000ba81801007387 */ /* 0x0001e40000100a00 */
[----:B0-----:R-:W4:Y:S01]  /*1f390*/  LDL.LU R24, [R1+0x200] ;  /* 0x0002000001187983 */ /* 0x001f220000300800 */
[----:B------:R-:W4:Y:S02]  /*1f3a0*/  LDL.LU R25, [R1+0x204] ;  /* 0x0002040001197983 */ /* 0x000f240000300800 */
[----:B------:R-:W4:Y:S02]  /*1f3b0*/  LDL.LU R26, [R1+0x208] ;  /* 0x00020800011a7983 */ /* 0x000f240000300800 */
[----:B------:R-:W4:Y:S02]  /*1f3c0*/  LDL.LU R27, [R1+0x20c] ;  /* 0x00020c00011b7983 */ /* 0x000f240000300800 */
[----:B------:R-:W-:-:S02]  /*1f3d0*/  FADD R8, R14, R18 ;  /* 0x000000120e087221 */ /* 0x000fc40000000000 */
[----:B------:R-:W2:Y:S01]  /*1f3e0*/  LDL.LU R18, [R1+0xbbc] ;  /* 0x000bbc0001127983 */ /* 0x000ea20000300800 */
[----:B------:R-:W3:Y:S02]  /*1f3f0*/  LDL.LU R14, [R1+0xbb8] ;  /* 0x000bb800010e7983 */ /* 0x000ee40000300800 */
[----:B------:R-:W-:Y:S02]  /*1f400*/  FADD R16, R21, -R28 ;  /* 0x8000001c15107221 */ /* 0x000fe40000000000 */
[----:B------:R-:W-:-:S04]  /*1f410*/  FMUL R2, R12, 1.4426950216293334961 ;  /* 0x3fb8aa3b0c027820 */ /* 0x000fc80000400000 */
[----:B------:R0:W1:Y:S02]  /*1f420*/  MUFU.EX2 R12, R2 ;  /* 0x00000002000c7308 */ /* 0x0000640000000800 */
[----:B0-----:R-:W3:Y:S01]  /*1f430*/  LDL.LU R2, [R1+0x454] ;  /* 0x0004540001027983 */ /* 0x001ee20000300800 */
[C---:B----4-:R-:W-:Y:S03]  /*1f440*/  HMMA.16816.F32 R20, R4.reuse, R22, R24 ;  /* 0x000000160414723c */ /* 0x050fe60000001818 */
[----:B------:R-:W4:Y:S01]  /*1f450*/  LDL.LU.64 R26, [R1+0xbb0] ;  /* 0x000bb000011a7983 */ /* 0x000f220000300a00 */
[----:B------:R-:W4:Y:S02]  /*1f460*/  LDL.LU.64 R24, [R1+0xba8] ;  /* 0x000ba80001187983 */ /* 0x000f240000300a00 */
[----:B--2---:R-:W-:Y:S11]  /*1f470*/  FADD R13, R9, R13 ;  /* 0x0000000d090d7221 */ /* 0x004ff60000000000 */
[----:B------:R-:W-:Y:S06]  /*1f480*/  @!UPT UIADD3 URZ, URZ, URZ, URZ ;  /* 0x0000003f3f3ff290 */ /* 0x000fec000fffe03f */
[----:B------:R-:W-:Y:S01]  /*1f490*/  STL.64 [R1+0x270], R20 ;  /* 0x0002701401007387 */ /* 0x000fe20000100a00 */
[----:B------:R0:W-:Y:S03]  /*1f4a0*/  STL.64 [R1+0x278], R22 ;  /* 0x0002781601007387 */ /* 0x0001e60000100a00 */
[----:B0-----:R-:W2:Y:S01]  /*1f4b0*/  LDL.LU.64 R22, [R1+0xba0] ;  /* 0x000ba00001167983 */ /* 0x001ea20000300a00 */
[----:B------:R-:W4:Y:S02]  /*1f4c0*/  LDL.LU.64 R20, [R1+0xb98] ;  /* 0x000b980001147983 */ /* 0x000f240000300a00 */
[----:B---3--:R-:W-:Y:S02]  /*1f4d0*/  STL.64 [R1+0xb90], R14 ;  /* 0x000b900e01007387 */ /* 0x008fe40000100a00 */
[----:B-1----:R0:W-:Y:S02]  /*1f4e0*/  STL.64 [R1+0xb88], R12 ;  /* 0x000b880c01007387 */ /* 0x0021e40000100a00 */
[----:B0-----:R-:W3:Y:S01]  /*1f4f0*/  LDL.LU R12, [R1+0x1f0] ;  /* 0x0001f000010c7983 */ /* 0x001ee20000300800 */
[----:B------:R-:W3:Y:S02]  /*1f500*/  LDL.LU R13, [R1+0x1f4] ;  /* 0x0001f400010d7983 */ /* 0x000ee40000300800 */
[----:B------:R-:W3:Y:S02]  /*1f510*/  LDL.LU R14, [R1+0x1f8] ;  /* 0x0001f800010e7983 */ /* 0x000ee40000300800 */
[----:B------:R-:W3:Y:S02]  /*1f520*/  LDL.LU R15, [R1+0x1fc] ;  /* 0x0001fc00010f7983 */ /* 0x000ee40000300800 */
[----:B---3--:R-:W-:Y:S01]  /*1f530*/  HMMA.16816.F32 R12, R4, R10, R12 ;  /* 0x0000000a040c723c */ /* 0x008fe2000000180c */
[----:B----4-:R-:W-:-:S02]  /*1f540*/  FADD R20, R20, R25 ;  /* 0x0000001914147221 */ /* 0x010fc40000000000 */
[----:B------:R-:W3:Y:S11]  /*1f550*/  LDL.LU R25, [R1+0x440] ;  /* 0x0004400001197983 */ /* 0x000ef60000300800 */
[----:B------:R-:W-:Y:S09]  /*1f560*/  @!UPT UIADD3 URZ, URZ, URZ, URZ ;  /* 0x0000003f3f3ff290 */ /* 0x000ff2000fffe03f */
[----:B------:R-:W-:Y:S01]  /*1f570*/  STL.64 [R1+0x260], R12 ;  /* 0x0002600c01007387 */ /* 0x000fe20000100a00 */
[----:B------:R0:W-:Y:S03]  /*1f580*/  STL.64 [R1+0x268], R14 ;  /* 0x0002680e01007387 */ /* 0x0001e60000100a00 */
[----:B0-----:R-:W4:Y:S01]  /*1f590*/  LDL.LU.64 R14, [R1+0xb90] ;  /* 0x000b9000010e7983 */ /* 0x001f220000300a00 */
[----:B------:R-:W3:Y:S02]  /*1f5a0*/  LDL.LU.64 R12, [R1+0xb88] ;  /* 0x000b8800010c7983 */ /* 0x000ee40000300a00 */
[----:B------:R-:W-:Y:S02]  /*1f5b0*/  FADD R2, R2, R3 ;  /* 0x0000000302027221 */ /* 0x000fe40000000000 */
[----:B------:R-:W-:Y:S02]  /*1f5c0*/  FMUL R3, R16, 1.4426950216293334961 ;  /* 0x3fb8aa3b10037820 */ /* 0x000fe40000400000 */
[----:B------:R-:W-:Y:S01]  /*1f5d0*/  FADD R16, R29, -R28 ;  /* 0x8000001c1d107221 */ /* 0x000fe20000000000 */
[----:B------:R-:W-:Y:S01]  /*1f5e0*/  MOV R29, R11 ;  /* 0x0000000b001d7202 */ /* 0x000fe20000000f00 */
[----:B-----5:R-:W-:Y:S01]  /*1f5f0*/  FADD R17, R17, R8 ;  /* 0x0000000811117221 */ /* 0x020fe20000000000 */
[----:B------:R-:W5:Y:S01]  /*1f600*/  LDL.LU.64 R10, [R1+0xb80] ;  /* 0x000b8000010a7983 */ /* 0x000f620000300a00 */
[----:B------:R-:W5:Y:S02]  /*1f610*/  LDL.LU.64 R8, [R1+0xb78] ;  /* 0x000b780001087983 */ /* 0x000f640000300a00 */
[----:B------:R-:W-:-:S02]  /*1f620*/  FADD R20, R18, R20 ;  /* 0x0000001412147221 */ /* 0x000fc40000000000 */
[----:B----4-:R-:W-:Y:S02]  /*1f630*/  FADD R2, R15, R2 ;  /* 0x000000020f027221 */ /* 0x010fe40000000000 */
[----:B------:R-:W5:Y:S01]  /*1f640*/  LDL.LU R15, [R1+0xb74] ;  /* 0x000b7400010f7983 */ /* 0x000f620000300800 */
[----:B---3--:R-:W-:Y:S02]  /*1f650*/  FADD R25, R25, R13 ;  /* 0x0000000d19197221 */ /* 0x008fe40000000000 */
[----:B------:R-:W-:Y:S02]  /*1f660*/  FMUL R13, R16, 1.4426950216293334961 ;  /* 0x3fb8aa3b100d7820 */ /* 0x000fe40000400000 */
[----:B------:R-:W3:Y:S02]  /*1f670*/  LDL.LU R18, [R1+0xb70] ;  /* 0x000b700001127983 */ /* 0x000ee40000300800 */
[----:B------:R0:W-:Y:S02]  /*1f680*/  MUFU.EX2 R16, R13 ;  /* 0x0000000d00107308 */ /* 0x0001e40000000800 */
[----:B0-----:R-:W4:Y:S01]  /*1f690*/  LDL.LU R13, [R1+0x20] ;  /* 0x00002000010d7983 */ /* 0x001f220000300800 */
[----:B------:R-:W-:-:S02]  /*1f6a0*/  FADD R2, R0, R2 ;  /* 0x0000000200027221 */ /* 0x000fc40000000000 */
[----:B------:R-:W-:Y:S02]  /*1f6b0*/  FADD R0, R19, R25 ;  /* 0x0000001913007221 */ /* 0x000fe40000000000 */
[----:B------:R-:W-:Y:S01]  /*1f6c0*/  FADD R27, R27, -R28 ;  /* 0x8000001c1b1b7221 */ /* 0x000fe20000000000 */
[----:B-----5:R-:W-:Y:S11]  /*1f6d0*/  HMMA.16816.F32 R8, R4, R14, R8 ;  /* 0x0000000e0408723c */ /* 0x020ff60000001808 */
[----:B------:R-:W-:Y:S11]  /*1f6e0*/  @!UPT UIADD3 URZ, URZ, URZ, URZ ;  /* 0x0000003f3f3ff290 */ /* 0x000ff6000fffe03f */
[----:B------:R-:W-:Y:S01]  /*1f6f0*/  @!UPT UIADD3 URZ, URZ, URZ, URZ ;  /* 0x0000003f3f3ff290 */ /* 0x000fe2000fffe03f */
[----:B------:R-:W-:Y:S01]  /*1f700*/  STL.64 [R1+0x250], R8 ;  /* 0x0002500801007387 */ /* 0x000fe20000100a00 */
[----:B------:R0:W-:Y:S03]  /*1f710*/  STL.64 [R1+0x258], R10 ;  /* 0x0002580a01007387 */ /* 0x0001e60000100a00 */
[----:B0-----:R-:W3:Y:S01]  /*1f720*/  LDL.LU.64 R10, [R1+0xb68] ;  /* 0x000b6800010a7983 */ /* 0x001ee20000300a00 */
[----:B------:R-:W3:Y:S02]  /*1f730*/  LDL.LU.64 R8, [R1+0xb60] ;  /* 0x000b600001087983 */ /* 0x000ee40000300a00 */
[----:B------:R-:W3:Y:S02]  /*1f740*/  LDL.LU R19, [R1+0xb5c] ;  /* 0x000b5c0001137983 */ /* 0x000ee40000300800 */
[----:B----4-:R-:W-:Y:S01]  /*1f750*/  FADD R2, R13, R2 ;  /* 0x000000020d027221 */ /* 0x010fe20000000000 */
[----:B------:R-:W4:Y:S01]  /*1f760*/  LDL.LU R25, [R1+0x34] ;  /* 0x0000340001197983 */ /* 0x000f220000300800 */
[----:B------:R-:W-:-:S02]  /*1f770*/  FMUL R13, R27, 1.4426950216293334961 ;  /* 0x3fb8aa3b1b0d7820 */ /* 0x000fc40000400000 */
[----:B------:R-:W5:Y:S02]  /*1f780*/  LDL.LU R27, [R1+0xb58] ;  /* 0x000b5800011b7983 */ /* 0x000f640000300800 */
[----:B------:R-:W-:Y:S02]  /*1f790*/  FADD R26, R26, R17 ;  /* 0x000000111a1a7221 */ /* 0x000fe40000000000 */
[----:B--2---:R-:W-:Y:S02]  /*1f7a0*/  FADD R0, R22, R0 ;  /* 0x0000000016007221 */ /* 0x004fe40000000000 */
[----:B------:R-:W-:Y:S01]  /*1f7b0*/  FADD R17, R23, R2 ;  /* 0x0000000217117221 */ /* 0x000fe20000000000 */
[----:B------:R-:W2:Y:S01]  /*1f7c0*/  LDL.LU R22, [R1+0xb54] ;  /* 0x000b540001167983 */ /* 0x000ea20000300800 */
[----:B------:R-:W2:Y:S02]  /*1f7d0*/  LDL.LU R23, [R1+0xb50] ;  /* 0x000b500001177983 */ /* 0x000ea40000300800 */
[----:B------:R-:W-:Y:S01]  /*1f7e0*/  FADD R2, R24, R20 ;  /* 0x0000001418027221 */ /* 0x000fe20000000000 */
[C---:B---3--:R-:W-:Y:S01]  /*1f7f0*/  HMMA.16816.F32 R8, R4.reuse, R18, R8 ;  /* 0x000000120408723c */ /* 0x048fe20000001808 */
[----:B----4-:R-:W-:Y:S11]  /*1f800*/  FADD R25, R25, R0 ;  /* 0x0000000019197221 */ /* 0x010ff60000000000 */
[----:B------:R-:W-:Y:S11]  /*1f810*/  @!UPT UIADD3 URZ, URZ, URZ, URZ ;  /* 0x0000003f3f3ff290 */ /* 0x000ff6000fffe03f */
[----:B------:R-:W-:Y:S01]  /*1f820*/  STL.64 [R1+0x240], R8 ;  /* 0x0002400801007387 */ /* 0x000fe20000100a00 */
[----:B------:R0:W-:Y:S03]  /*1f830*/  STL.64 [R1+0x248], R10 ;  /* 0x0002480a01007387 */ /* 0x0001e60000100a00 */
[----:B0-----:R-:W2:Y:S01]  /*1f840*/  LDL.LU.64 R10, [R1+0xb48] ;  /* 0x000b4800010a7983 */ /* 0x001ea20000300a00 */
[----:B------:R-:W2:Y:S02]  /*1f850*/  LDL.LU.64 R8, [R1+0xb40] ;  /* 0x000b400001087983 */ /* 0x000ea40000300a00 */
[----:B------:R-:W3:Y:S02]  /*1f860*/  LDL.LU R20, [R1+0xb38] ;  /* 0x000b380001147983 */ /* 0x000ee40000300800 */
[----:B-----5:R-:W-:Y:S02]  /*1f870*/  FADD R0, R27, R17 ;  /* 0x000000111b007221 */ /* 0x020fe40000000000 */
[----:B------:R-:W-:Y:S01]  /*1f880*/  FADD R27, R21, R2 ;  /* 0x00000002151b7221 */ /* 0x000fe20000000000 */
[----:B------:R-:W4:Y:S01]  /*1f890*/  LDL.LU R17, [R1+0xb34] ;  /* 0x000b340001117983 */ /* 0x000f220000300800 */
[----:B------:R-:W5:Y:S01]  /*1f8a0*/  LDL.LU R2, [R1+0x44] ;  /* 0x0000440001027983 */ /* 0x000f620000300800 */
[----:B------:R-:W0:Y:S01]  /*1f8b0*/  MUFU.EX2 R3, R3 ;  /* 0x0000000300037308 */ /* 0x000e220000000800 */
[----:B------:R-:W-:Y:S01]  /*1f8c0*/  FADD R26, R12, R26 ;  /* 0x0000001a0c1a7221 */ /* 0x000fe20000000000 */
[----:B--2---:R-:W-:Y:S01]  /*1f8d0*/  HMMA.16816.F32 R8, R4, R22, R8 ;  /* 0x000000160408723c */ /* 0x004fe20000001808 */
[----:B-----5:R-:W-:-:S02]  /*1f8e0*/  FADD R2, R2, R25 ;  /* 0x0000001902027221 */ /* 0x020fc40000000000 */
[C---:B0-----:R-:W-:Y:S02]  /*1f8f0*/  FADD R25, R3.reuse, R26 ;  /* 0x0000001a03197221 */ /* 0x041fe40000000000 */
[----:B------:R-:W2:Y:S11]  /*1f900*/  LDL.LU R26, [R1+0xb30] ;  /* 0x000b3000011a7983 */ /* 0x000eb60000300800 */
[----:B------:R-:W-:Y:S07]  /*1f910*/  @!UPT UIADD3 URZ, URZ, URZ, URZ ;  /* 0x0000003f3f3ff290 */ /* 0x000fee000fffe03f */
[----:B------:R-:W-:Y:S01]  /*1f920*/  STL.64 [R1+0x230], R8 ;  /* 0x0002300801007387 */ /* 0x000fe20000100a00 */
[----:B------:R3:W-:Y:S02]  /*1f930*/  STL.64 [R1+0x238], R10 ;  /* 0x0002380a01007387 */ /* 0x0007e40000100a00 */
[----:B---3--:R-:W-:Y:S01]  /*1f940*/  FADD R10, R20, R27 ;  /* 0x0000001b140a7221 */ /* 0x008fe20000000000 */
[----:B------:R-:W-:Y:S01]  /*1f950*/  F2FP.PACK_AB R9, R3, R12 ;  /* 0x0000000c0309723e */ /* 0x000fe200000000ff */
[----:B------:R-:W2:Y:S01]  /*1f960*/  LDL.LU R27, [R1+0xb2c] ;  /* 0x000b2c00011b7983 */ /* 0x000ea20000300800 */
[----:B------:R0:W-:Y:S02]  /*1f970*/  STL.64 [R1+0xa40], R22 ;  /* 0x000a401601007387 */ /* 0x0001e40000100a00 */
[C---:B----4-:R-:W-:Y:S01]  /*1f980*/  FADD R3, R17.reuse, R10 ;  /* 0x0000000a11037221 */ /* 0x050fe20000000000 */
[----:B------:R-:W-:Y:S02]  /*1f990*/  F2FP.PACK_AB R10, R17, R20 ;  /* 0x00000014110a723e */ /* 0x000fe400000000ff */
[----:B------:R-:W-:Y:S01]  /*1f9a0*/  F2FP.PACK_AB R8, R21, R24 ;  /* 0x000000181508723e */ /* 0x000fe200000000ff */
[----:B------:R-:W2:Y:S01]  /*1f9b0*/  LDL.LU R20, [R1+0x1c0] ;  /* 0x0001c00001147983 */ /* 0x000ea20000300800 */
[----:B------:R-:W2:Y:S03]  /*1f9c0*/  LDL.LU R21, [R1+0x1c4] ;  /* 0x0001c40001157983 */ /* 0x000ea60000300800 */
[----:B0-----:R-:W2:Y:S01]  /*1f9d0*/  LDL.LU R22, [R1+0x1c8] ;  /* 0x0001c80001167983 */ /* 0x001ea20000300800 */
[----:B------:R-:W2:Y:S02]  /*1f9e0*/  LDL.LU R23, [R1+0x1cc] ;  /* 0x0001cc0001177983 */ /* 0x000ea40000300800 */
[----:B--2---:R-:W-:Y:S01]  /*1f9f0*/  HMMA.16816.F32 R4, R4, R26, R20 ;  /* 0x0000001a0404723c */ /* 0x004fe20000001814 */
[----:B------:R0:W-:Y:S04]  /*1fa00*/  STL.64 [R1+0xa30], R26 ;  /* 0x000a301a01007387 */ /* 0x0001e80000100a00 */
[----:B0-----:R-:W2:Y:S11]  /*1fa10*/  LDL.LU R26, [R1+0x18] ;  /* 0x00001800011a7983 */ /* 0x001eb60000300800 */
[----:B------:R-:W-:Y:S07]  /*1fa20*/  @!UPT UIADD3 URZ, URZ, URZ, URZ ;  /* 0x0000003f3f3ff290 */ /* 0x000fee000fffe03f */
[----:B------:R-:W-:Y:S01]  /*1fa30*/  STL.64 [R1+0x220], R4 ;  /* 0x0002200401007387 */ /* 0x000fe20000100a00 */
[----:B------:R-:W-:Y:S02]  /*1fa40*/  STL.64 [R1+0x228], R6 ;  /* 0x0002280601007387 */ /* 0x000fe40000100a00 */
[----:B------:R-:W2:Y:S02]  /*1fa50*/  LDL.LU R27, [R1+0x1c] ;  /* 0x00001c00011b7983 */ /* 0x000ea40000300800 */
[----:B--2---:R0:W-:Y:S01]  /*1fa60*/  STL.64 [R1+0xa48], R26 ;  /* 0x000a481a01007387 */ /* 0x0041e20000100a00 */
[----:B------:R-:W2:Y:S02]  /*1fa70*/  LDL.LU R22, [R1+0x28] ;  /* 0x0000280001167983 */ /* 0x000ea40000300800 */
[----:B------:R-:W2:Y:S02]  /*1fa80*/  LDL.LU R23, [R1+0x2c] ;  /* 0x00002c0001177983 */ /* 0x000ea40000300800 */
[----:B------:R-:W-:Y:S01]  /*1fa90*/  FADD R11, R16, R25 ;  /* 0x00000019100b7221 */ /* 0x000fe20000000000 */
[----:B--2---:R1:W-:Y:S01]  /*1faa0*/  STL.64 [R1+0xa50], R22 ;  /* 0x000a501601007387 */ /* 0x0043e20000100a00 */
[----:B------:R-:W2:Y:S02]  /*1fab0*/  LDL.LU R24, [R1+0x120] ;  /* 0x0001200001187983 */ /* 0x000ea40000300800 */
[----:B------:R-:W2:Y:S02]  /*1fac0*/  LDL.LU R25, [R1+0x124] ;  /* 0x0001240001197983 */ /* 0x000ea40000300800 */
[----:B0-----:R-:W3:Y:S01]  /*1fad0*/  LDL.LU R26, [R1+0x128] ;  /* 0x00012800011a7983 */ /* 0x001ee20000300800 */
[----:B------:R-:W3:Y:S04]  /*1fae0*/  LDL.LU R27, [R1+0x12c] ;  /* 0x00012c00011b7983 */ /* 0x000ee80000300800 */
[----:B---3--:R-:W-:Y:S01]  /*1faf0*/  STL.64 [R1+0xa60], R26 ;  /* 0x000a601a01007387 */ /* 0x008fe20000100a00 */
[----:B--2---:R0:W-:Y:S02]  /*1fb00*/  STL.64 [R1+0xa58], R24 ;  /* 0x000a581801007387 */ /* 0x0041e40000100a00 */
[----:B-1----:R-:W2:Y:S02]  /*1fb10*/  LDL.LU R22, [R1+0x38] ;  /* 0x0000380001167983 */ /* 0x002ea40000300800 */
[----:B------:R-:W2:Y:S02]  /*1fb20*/  LDL.LU R23, [R1+0x3c] ;  /* 0x00003c0001177983 */ /* 0x000ea40000300800 */
[----:B--2---:R1:W-:Y:S01]  /*1fb30*/  STL.64 [R1+0xa68], R22 ;  /* 0x000a681601007387 */ /* 0x0043e20000100a00 */
[----:B0-----:R-:W2:Y:S02]  /*1fb40*/  LDL.LU R24, [R1+0x130] ;  /* 0x0001300001187983 */ /* 0x001ea40000300800 */
[----:B------:R-:W2:Y:S02]  /*1fb50*/  LDL.LU R25, [R1+0x134] ;  /* 0x0001340001197983 */ /* 0x000ea40000300800 */
[----:B------:R-:W3:Y:S01]  /*1fb60*/  LDL.LU R26, [R1+0x138] ;  /* 0x00013800011a7983 */ /* 0x000ee20000300800 */
        /* <DEDUP_REMOVED lines=29> */
[----:B--2---:R-:W-:Y:S02]  /*1fd40*/  STL.64 [R1+0xab8], R24 ;  /* 0x000ab81801007387 */ /* 0x004fe40000100a00 */
[----:B-1----:R-:W2:Y:S02]  /*1fd50*/  LDL.LU R22, [R1+0x78] ;  /* 0x0000780001167983 */ /* 0x002ea40000300800 */
[----:B------:R-:W2:Y:S02]  /*1fd60*/  LDL.LU R23, [R1+0x7c] ;  /* 0x00007c0001177983 */ /* 0x000ea40000300800 */
[----:B--2---:R0:W-:Y:S04]  /*1fd70*/  STL.64 [R1+0xac8], R22 ;  /* 0x000ac81601007387 */ /* 0x0041e80000100a00 */
[----:B0-----:R-:W2:Y:S01]  /*1fd80*/  LDL.LU R22, [R1+0x88] ;  /* 0x0000880001167983 */ /* 0x001ea20000300800 */
[----:B------:R-:W2:Y:S03]  /*1fd90*/  LDL.LU R23, [R1+0x8c] ;  /* 0x00008c0001177983 */ /* 0x000ea60000300800 */
[----:B--2---:R0:W-:Y:S01]  /*1fda0*/  STL.64 [R1+0xae0], R22 ;  /* 0x000ae01601007387 */ /* 0x0041e20000100a00 */
[----:B------:R-:W2:Y:S02]  /*1fdb0*/  LDL.LU R24, [R1+0x170] ;  /* 0x0001700001187983 */ /* 0x000ea40000300800 */
[----:B------:R-:W2:Y:S02]  /*1fdc0*/  LDL.LU R25, [R1+0x174] ;  /* 0x0001740001197983 */ /* 0x000ea40000300800 */
[----:B------:R-:W3:Y:S01]  /*1fdd0*/  LDL.LU R26, [R1+0x178] ;  /* 0x00017800011a7983 */ /* 0x000ee20000300800 */
[----:B------:R-:W3:Y:S04]  /*1fde0*/  LDL.LU R27, [R1+0x17c] ;  /* 0x00017c00011b7983 */ /* 0x000ee80000300800 */
[----:B0-----:R-:W4:Y:S01]  /*1fdf0*/  LDL.LU R22, [R1+0x98] ;  /* 0x0000980001167983 */ /* 0x001f220000300800 */
[----:B------:R-:W4:Y:S03]  /*1fe00*/  LDL.LU R23, [R1+0x9c] ;  /* 0x00009c0001177983 */ /* 0x000f260000300800 */
[----:B----4-:R-:W-:Y:S01]  /*1fe10*/  STL.64 [R1+0xaf8], R22 ;  /* 0x000af81601007387 */ /* 0x010fe20000100a00 */
[----:B---3--:R-:W-:Y:S02]  /*1fe20*/  STL.64 [R1+0xad8], R26 ;  /* 0x000ad81a01007387 */ /* 0x008fe40000100a00 */
[----:B--2---:R0:W-:Y:S02]  /*1fe30*/  STL.64 [R1+0xad0], R24 ;  /* 0x000ad01801007387 */ /* 0x0041e40000100a00 */
[----:B0-----:R-:W2:Y:S01]  /*1fe40*/  LDL.LU R24, [R1+0x180] ;  /* 0x0001800001187983 */ /* 0x001ea20000300800 */
[----:B------:R-:W2:Y:S02]  /*1fe50*/  LDL.LU R25, [R1+0x184] ;  /* 0x0001840001197983 */ /* 0x000ea40000300800 */
[----:B------:R-:W3:Y:S02]  /*1fe60*/  LDL.LU R26, [R1+0x188] ;  /* 0x00018800011a7983 */ /* 0x000ee40000300800 */
[----:B------:R-:W3:Y:S01]  /*1fe70*/  LDL.LU R27, [R1+0x18c] ;  /* 0x00018c00011b7983 */ /* 0x000ee20000300800 */
[----:B------:R-:W4:Y:S01]  /*1fe80*/  LDL.LU R22, [R1+0xa8] ;  /* 0x0000a80001167983 */ /* 0x000f220000300800 */
        /* <DEDUP_REMOVED lines=9> */
[----:B------:R-:W4:Y:S01]  /*1ff20*/  LDL.LU R23, [R1+0xbc] ;  /* 0x0000bc0001177983 */ /* 0x000f220000300800 */
[----:B------:R-:W0:Y:S02]  /*1ff30*/  MUFU.EX2 R13, R13 ;  /* 0x0000000d000d7308 */ /* 0x000e240000000800 */
[----:B------:R-:W-:Y:S04]  /*1ff40*/  SHFL.BFLY PT, R6, R3, 0x2, 0x1f ;  /* 0x0c401f0003067f89 */ /* 0x000fe800000e0000 */
[----:B------:R-:W-:Y:S04]  /*1ff50*/  SHFL.BFLY PT, R4, R0, 0x2, 0x1f ;  /* 0x0c401f0000047f89 */ /* 0x000fe800000e0000 */
[----:B------:R-:W-:Y:S04]  /*1ff60*/  SHFL.BFLY PT, R5, R2, 0x2, 0x1f ;  /* 0x0c401f0002057f89 */ /* 0x000fe800000e0000 */
[----:B---3--:R-:W-:Y:S01]  /*1ff70*/  STL.64 [R1+0xb08], R26 ;  /* 0x000b081a01007387 */ /* 0x008fe20000100a00 */
[----:B--2---:R1:W-:Y:S03]  /*1ff80*/  STL.64 [R1+0xb00], R24 ;  /* 0x000b001801007387 */ /* 0x0043e60000100a00 */
[----:B-1----:R-:W2:Y:S01]  /*1ff90*/  LDL.LU R24, [R1+0x1a0] ;  /* 0x0001a00001187983 */ /* 0x002ea20000300800 */
[----:B------:R-:W2:Y:S02]  /*1ffa0*/  LDL.LU R25, [R1+0x1a4] ;  /* 0x0001a40001197983 */ /* 0x000ea40000300800 */
[----:B------:R-:W3:Y:S02]  /*1ffb0*/  LDL.LU R26, [R1+0x1a8] ;  /* 0x0001a800011a7983 */ /* 0x000ee40000300800 */
[----:B------:R-:W3:Y:S02]  /*1ffc0*/  LDL.LU R27, [R1+0x1ac] ;  /* 0x0001ac00011b7983 */ /* 0x000ee40000300800 */
[----:B0-----:R-:W-:-:S05]  /*1ffd0*/  FADD R12, R13, R11 ;  /* 0x0000000b0d0c7221 */ /* 0x001fca0000000000 */
[----:B------:R-:W0:Y:S04]  /*1ffe0*/  SHFL.BFLY PT, R7, R12, 0x2, 0x1f ;  /* 0x0c401f000c077f89 */ /* 0x000e2800000e0000 */
[----:B---3--:R-:W-:Y:S01]  /*1fff0*/  STL.64 [R1+0xb20], R26 ;  /* 0x000b201a01007387 */ /* 0x008fe20000100a00 */
[----:B--2---:R1:W-:Y:S03]  /*20000*/  STL.64 [R1+0xb18], R24 ;  /* 0x000b181801007387 */ /* 0x0043e60000100a00 */
[----:B-1----:R-:W4:Y:S01]  /*20010*/  LDL.LU R24, [R1+0x1b0] ;  /* 0x0001b00001187983 */ /* 0x002f220000300800 */
[----:B------:R-:W4:Y:S02]  /*20020*/  LDL.LU R25, [R1+0x1b4] ;  /* 0x0001b40001197983 */ /* 0x000f240000300800 */
[----:B------:R-:W4:Y:S02]  /*20030*/  LDL.LU R26, [R1+0x1b8] ;  /* 0x0001b800011a7983 */ /* 0x000f240000300800 */
[----:B------:R-:W4:Y:S01]  /*20040*/  LDL.LU R27, [R1+0x1bc] ;  /* 0x0001bc00011b7983 */ /* 0x000f220000300800 */
[----:B0-----:R-:W-:Y:S01]  /*20050*/  STL.64 [R1+0xa08], R6 ;  /* 0x000a080601007387 */ /* 0x001fe20000100a00 */
[----:B------:R0:W-:Y:S03]  /*20060*/  STL.64 [R1+0xa00], R4 ;  /* 0x000a000401007387 */ /* 0x0001e60000100a00 */
[----:B0-----:R-:W2:Y:S01]  /*20070*/  LDL.LU R4, [R1+0xf0] ;  /* 0x0000f00001047983 */ /* 0x001ea20000300800 */
[----:B------:R-:W2:Y:S02]  /*20080*/  LDL.LU R5, [R1+0xf4] ;  /* 0x0000f40001057983 */ /* 0x000ea40000300800 */
[----:B------:R-:W3:Y:S02]  /*20090*/  LDL.LU R6, [R1+0xf8] ;  /* 0x0000f80001067983 */ /* 0x000ee40000300800 */
[----:B------:R-:W3:Y:S01]  /*200a0*/  LDL.LU R7, [R1+0xfc] ;  /* 0x0000fc0001077983 */ /* 0x000ee20000300800 */
[----:B------:R-:W-:Y:S01]  /*200b0*/  F2FP.PACK_AB R11, R13, R16 ;  /* 0x000000100d0b723e */ /* 0x000fe200000000ff */
[----:B---3--:R0:W-:Y:S01]  /*200c0*/  STL.64 [R1+0xa18], R6 ;  /* 0x000a180601007387 */ /* 0x0081e20000100a00 */
[----:B--2---:R1:W-:Y:S03]  /*200d0*/  STL.64 [R1+0xa10], R4 ;  /* 0x000a100401007387 */ /* 0x0043e60000100a00 */
[----:B0-----:R-:W2:Y:S02]  /*200e0*/  LDL.LU R6, [R1+0x8] ;  /* 0x0000080001067983 */ /* 0x001ea40000300800 */
[----:B----4-:R-:W-:Y:S01]  /*200f0*/  HMMA.16816.F32 R20, R8, R22, R24 ;  /* 0x000000160814723c */ /* 0x010fe20000001818 */
[----:B------:R-:W-:-:S02]  /*20100*/  MOV R7, R29 ;  /* 0x0000001d00077202 */ /* 0x000fc40000000f00 */
[----:B------:R-:W3:Y:S04]  /*20110*/  LDL.LU R29, [R1+0xb28] ;  /* 0x000b2800011d7983 */ /* 0x000ee80000300800 */
[----:B--2---:R0:W-:Y:S01]  /*20120*/  STL.64 [R1+0xa38], R6 ;  /* 0x000a380601007387 */ /* 0x0041e20000100a00 */
[----:B-1----:R-:W2:Y:S02]  /*20130*/  LDL.LU R4, [R1+0x110] ;  /* 0x0001100001047983 */ /* 0x002ea40000300800 */
[----:B------:R-:W2:Y:S01]  /*20140*/  LDL.LU R5, [R1+0x114] ;  /* 0x0001140001057983 */ /* 0x000ea20000300800 */
[----:B0-----:R-:W2:Y:S01]  /*20150*/  LDL.LU R6, [R1+0x118] ;  /* 0x0001180001067983 */ /* 0x001ea20000300800 */
[----:B------:R-:W2:Y:S02]  /*20160*/  LDL.LU R7, [R1+0x11c] ;  /* 0x00011c0001077983 */ /* 0x000ea40000300800 */
[----:B------:R-:W-:Y:S02]  /*20170*/  STL.64 [R1+0xa28], R14 ;  /* 0x000a280e01007387 */ /* 0x000fe40000100a00 */
[----:B------:R0:W-:Y:S02]  /*20180*/  STL [R1+0xa20], R12 ;  /* 0x000a200c01007387 */ /* 0x0001e40000100800 */
[----:B0-----:R-:W4:Y:S01]  /*20190*/  LDL.LU R12, [R1+0x100] ;  /* 0x00010000010c7983 */ /* 0x001f220000300800 */
[----:B------:R-:W4:Y:S02]  /*201a0*/  LDL.LU R13, [R1+0x104] ;  /* 0x00010400010d7983 */ /* 0x000f240000300800 */
[----:B------:R-:W4:Y:S02]  /*201b0*/  LDL.LU R14, [R1+0x108] ;  /* 0x00010800010e7983 */ /* 0x000f240000300800 */
[----:B------:R-:W4:Y:S01]  /*201c0*/  LDL.LU R15, [R1+0x10c] ;  /* 0x00010c00010f7983 */ /* 0x000f220000300800 */
[----:B------:R-:W5:Y:S01]  /*201d0*/  LDL.LU.64 R26, [R1+0xb20] ;  /* 0x000b2000011a7983 */ /* 0x000f620000300a00 */
[----:B------:R-:W5:Y:S02]  /*201e0*/  LDL.LU.64 R24, [R1+0xb18] ;  /* 0x000b180001187983 */ /* 0x000f640000300a00 */
[----:B------:R-:W-:Y:S02]  /*201f0*/  STL.64 [R1+0x210], R20 ;  /* 0x0002101401007387 */ /* 0x000fe40000100a00 */
[----:B------:R0:W-:Y:S02]  /*20200*/  STL.64 [R1+0x218], R22 ;  /* 0x0002181601007387 */ /* 0x0001e40000100a00 */
[----:B0-----:R-:W5:Y:S02]  /*20210*/  LDL.LU.64 R22, [R1+0xb10] ;  /* 0x000b100001167983 */ /* 0x001f640000300a00 */
[C---:B-----5:R-:W-:Y:S02]  /*20220*/  HMMA.16816.F32 R20, R8.reuse, R22, R24 ;  /* 0x000000160814723c */ /* 0x060fe40000001818 */
[----:B------:R-:W5:Y:S01]  /*20230*/  LDL.LU.64 R26, [R1+0xb08] ;  /* 0x000b0800011a7983 */ /* 0x000f620000300a00 */
[----:B------:R-:W5:Y:S11]  /*20240*/  LDL.LU.64 R24, [R1+0xb00] ;  /* 0x000b000001187983 */ /* 0x000f760000300a00 */
[----:B------:R-:W-:Y:S09]  /*20250*/  @!UPT UIADD3 URZ, URZ, URZ, URZ ;  /* 0x0000003f3f3ff290 */ /* 0x000ff2000fffe03f */
[----:B------:R-:W-:Y:S01]  /*20260*/  STL.64 [R1+0x320], R20 ;  /* 0x0003201401007387 */ /* 0x000fe20000100a00 */
[----:B------:R0:W-:Y:S03]  /*20270*/  STL.64 [R1+0x328], R22 ;  /* 0x0003281601007387 */ /* 0x0001e60000100a00 */
        /* <DEDUP_REMOVED lines=51> */
[----:B------:R-:W2:Y:S11]  /*205b0*/  LDL.LU.64 R26, [R1+0xa48] ;  /* 0x000a4800011a7983 */ /* 0x000eb60000300a00 */
[----:B------:R-:W-:Y:S10]  /*205c0*/  @!UPT UIADD3 URZ, URZ, URZ, URZ ;  /* 0x0000003f3f3ff290 */ /* 0x000ff4000fffe03f */
[----:B------:R-:W-:Y:S01]  /*205d0*/  STL.64 [R1+0x330], R20 ;  /* 0x0003301401007387 */ /* 0x000fe20000100a00 */
[----:B------:R0:W-:Y:S03]  /*205e0*/  STL.64 [R1+0x338], R22 ;  /* 0x0003381601007387 */ /* 0x0001e60000100a00 */
[----:B0-----:R-:W5:Y:S01]  /*205f0*/  LDL.LU.64 R22, [R1+0xa40] ;  /* 0x000a400001167983 */ /* 0x001f620000300a00 */
[----:B------:R-:W3:Y:S01]  /*20600*/  LDL R21, [R1+0x35c] ;  /* 0x00035c0001157983 */ /* 0x000ee20000100800 */
[C---:B--2---:R-:W-:Y:S02]  /*20610*/  HMMA.16816.F32 R24, R8.reuse, R26, R4 ;  /* 0x0000001a0818723c */ /* 0x044fe40000001804 */
[----:B------:R-:W4:Y:S11]  /*20620*/  LDL.LU.64 R6, [R1+0xa38] ;  /* 0x000a380001067983 */ /* 0x000f360000300a00 */
[----:B------:R-:W-:Y:S10]  /*20630*/  @!UPT UIADD3 URZ, URZ, URZ, URZ ;  /* 0x0000003f3f3ff290 */ /* 0x000ff4000fffe03f */
[----:B------:R-:W-:Y:S01]  /*20640*/  STL.64 [R1+0x340], R24 ;  /* 0x0003401801007387 */ /* 0x000fe20000100a00 */
[----:B------:R0:W-:Y:S03]  /*20650*/  STL.64 [R1+0x348], R26 ;  /* 0x0003481a01007387 */ /* 0x0001e60000100a00 */
[----:B0-----:R-:W2:Y:S01]  /*20660*/  LDL.LU.64 R26, [R1+0xa30] ;  /* 0x000a3000011a7983 */ /* 0x001ea20000300a00 */
[----:B------:R-:W3:Y:S02]  /*20670*/  LDL.LU R20, [R1+0x418] ;  /* 0x0004180001147983 */ /* 0x000ee40000300800 */
[----:B------:R-:W3:Y:S02]  /*20680*/  LDL.LU R17, [R1+0x414] ;  /* 0x0004140001117983 */ /* 0x000ee40000300800 */
[----:B------:R-:W3:Y:S01]  /*20690*/  LDL.LU R25, [R1+0x410] ;  /* 0x0004100001197983 */ /* 0x000ee20000300800 */
[----:B------:R-:W3:Y:S01]  /*206a0*/  LDL R24, [R1+0x358] ;  /* 0x0003580001187983 */ /* 0x000ee20000100800 */
[C---:B----4-:R-:W-:Y:S03]  /*206b0*/  HMMA.16816.F32 R4, R8.reuse, R6, R12 ;  /* 0x000000060804723c */ /* 0x050fe6000000180c */
[----:B--2---:R-:W-:Y:S04]  /*206c0*/  STL.64 [R1+0x9f8], R26 ;  /* 0x0009f81a01007387 */ /* 0x004fe80000100a00 */
[----:B---3--:R0:W-:Y:S04]  /*206d0*/  STL.64 [R1+0x9f0], R24 ;  /* 0x0009f01801007387 */ /* 0x0081e80000100a00 */
[----:B0-----:R-:W5:Y:S01]  /*206e0*/  LDL.LU R24, [R1+0xd0] ;  /* 0x0000d00001187983 */ /* 0x001f620000300800 */
[----:B------:R-:W5:Y:S02]  /*206f0*/  LDL.LU R25, [R1+0xd4] ;  /* 0x0000d40001197983 */ /* 0x000f640000300800 */
[----:B------:R-:W5:Y:S02]  /*20700*/  LDL.LU R26, [R1+0xd8] ;  /* 0x0000d800011a7983 */ /* 0x000f640000300800 */
[----:B------:R-:W5:Y:S01]  /*20710*/  LDL.LU R27, [R1+0xdc] ;  /* 0x0000dc00011b7983 */ /* 0x000f620000300800 */
[----:B------:R-:W2:Y:S01]  /*20720*/  LDL.LU.64 R14, [R1+0xa28] ;  /* 0x000a2800010e7983 */ /* 0x000ea20000300a00 */
[----:B------:R-:W3:Y:S05]  /*20730*/  LDL.LU R12, [R1+0xa20] ;  /* 0x000a2000010c7983 */ /* 0x000eea0000300800 */
[----:B------:R-:W-:Y:S02]  /*20740*/  STL.64 [R1+0x370], R4 ;  /* 0x0003700401007387 */ /* 0x000fe40000100a00 */
[----:B------:R0:W-:Y:S02]  /*20750*/  STL.64 [R1+0x378], R6 ;  /* 0x0003780601007387 */ /* 0x0001e40000100a00 */
[----:B0-----:R-:W2:Y:S01]  /*20760*/  LDL.LU.64 R6, [R1+0xa18] ;  /* 0x000a180001067983 */ /* 0x001ea20000300a00 */
[----:B------:R-:W2:Y:S02]  /*20770*/  LDL.LU.64 R4, [R1+0xa10] ;  /* 0x000a100001047983 */ /* 0x000ea40000300a00 */
[----:B--2---:R-:W-:Y:S11]  /*20780*/  HMMA.16816.F32 R4, R8, R14, R4 ;  /* 0x0000000e0804723c */ /* 0x004ff60000001804 */
[----:B------:R-:W-:Y:S11]  /*20790*/  @!UPT UIADD3 URZ, URZ, URZ, URZ ;  /* 0x0000003f3f3ff290 */ /* 0x000ff6000fffe03f */
[----:B------:R-:W-:Y:S01]  /*207a0*/  @!UPT UIADD3 URZ, URZ, URZ, URZ ;  /* 0x0000003f3f3ff290 */ /* 0x000fe2000fffe03f */
[----:B------:R-:W-:Y:S01]  /*207b0*/  STL.64 [R1+0x390], R4 ;  /* 0x0003900401007387 */ /* 0x000fe20000100a00 */
[----:B------:R0:W-:Y:S03]  /*207c0*/  STL.64 [R1+0x398], R6 ;  /* 0x0003980601007387 */ /* 0x0001e60000100a00 */
[----:B0-----:R-:W3:Y:S01]  /*207d0*/  LDL.LU.64 R6, [R1+0xa08] ;  /* 0x000a080001067983 */ /* 0x001ee20000300a00 */
[----:B------:R-:W2:Y:S02]  /*207e0*/  LDL.LU.64 R4, [R1+0xa00] ;  /* 0x000a000001047983 */ /* 0x000ea40000300a00 */
[----:B--2---:R-:W-:Y:S02]  /*207f0*/  FADD R0, R0, R4 ;  /* 0x0000000400007221 */ /* 0x004fe40000000000 */
[----:B---3--:R-:W-:Y:S02]  /*20800*/  FADD R4, R12, R7 ;  /* 0x000000070c047221 */ /* 0x008fe40000000000 */
[----:B------:R-:W2:Y:S01]  /*20810*/  LDL.LU R12, [R1+0xe0] ;  /* 0x0000e000010c7983 */ /* 0x000ea20000300800 */
[----:B------:R-:W2:Y:S02]  /*20820*/  LDL.LU R13, [R1+0xe4] ;  /* 0x0000e400010d7983 */ /* 0x000ea40000300800 */
[----:B------:R-:W2:Y:S02]  /*20830*/  LDL.LU R14, [R1+0xe8] ;  /* 0x0000e800010e7983 */ /* 0x000ea40000300800 */
[----:B------:R-:W2:Y:S02]  /*20840*/  LDL.LU R15, [R1+0xec] ;  /* 0x0000ec00010f7983 */ /* 0x000ea40000300800 */
[----:B------:R-:W-:-:S02]  /*20850*/  FADD R2, R2, R5 ;  /* 0x0000000502027221 */ /* 0x000fc40000000000 */
[----:B------:R-:W-:Y:S01]  /*20860*/  FADD R3, R3, R6 ;  /* 0x0000000603037221 */ /* 0x000fe20000000000 */
[----:B------:R-:W-:Y:S04]  /*20870*/  SHFL.BFLY PT, R5, R0, 0x1, 0x1f ;  /* 0x0c201f0000057f89 */ /* 0x000fe800000e0000 */
[----:B------:R-:W-:Y:S04]  /*20880*/  SHFL.BFLY PT, R6, R2, 0x1, 0x1f ;  /* 0x0c201f0002067f89 */ /* 0x000fe800000e0000 */
[----:B------:R-:W0:Y:S01]  /*20890*/  SHFL.BFLY PT, R7, R3, 0x1, 0x1f ;  /* 0x0c201f0003077f89 */ /* 0x000e2200000e0000 */
[C---:B-----5:R-:W-:Y:S08]  /*208a0*/  HMMA.16816.F32 R24, R8.reuse, R22, R24 ;  /* 0x000000160818723c */ /* 0x060ff00000001818 */
[C---:B--2---:R-:W-:Y:S01]  /*208b0*/  HMMA.16816.F32 R12, R8.reuse, R18, R12 ;  /* 0x00000012080c723c */ /* 0x044fe2000000180c */
[----:B------:R-:W2:Y:S11]  /*208c0*/  LDL.LU R19, [R1+0x41c] ;  /* 0x00041c0001137983 */ /* 0x000eb60000300800 */
[----:B------:R-:W-:Y:S11]  /*208d0*/  @!UPT UIADD3 URZ, URZ, URZ, URZ ;  /* 0x0000003f3f3ff290 */ /* 0x000ff6000fffe03f */
[----:B------:R-:W-:Y:S01]  /*208e0*/  STL.64 [R1+0x360], R12 ;  /* 0x0003600c01007387 */ /* 0x000fe20000100a00 */
[----:B------:R-:W-:Y:S02]  /*208f0*/  STL.64 [R1+0x368], R14 ;  /* 0x0003680e01007387 */ /* 0x000fe40000100a00 */
[----:B0-----:R-:W-:Y:S02]  /*20900*/  STL.64 [R1+0x9e8], R6 ;  /* 0x0009e80601007387 */ /* 0x001fe40000100a00 */
[----:B------:R-:W0:Y:S01]  /*20910*/  SHFL.BFLY PT, R12, R4, 0x1, 0x1f ;  /* 0x0c201f00040c7f89 */ /* 0x000e2200000e0000 */
[----:B------:R1:W-:Y:S04]  /*20920*/  STL.64 [R1+0x9e0], R4 ;  /* 0x0009e00401007387 */ /* 0x0003e80000100a00 */
[----:B-1----:R-:W3:Y:S01]  /*20930*/  LDL.LU R4, [R1+0xc0] ;  /* 0x0000c00001047983 */ /* 0x002ee20000300800 */
[----:B------:R-:W3:Y:S02]  /*20940*/  LDL.LU R5, [R1+0xc4] ;  /* 0x0000c40001057983 */ /* 0x000ee40000300800 */
[----:B------:R-:W3:Y:S02]  /*20950*/  LDL.LU R6, [R1+0xc8] ;  /* 0x0000c80001067983 */ /* 0x000ee40000300800 */
[----:B------:R-:W3:Y:S01]  /*20960*/  LDL.LU R7, [R1+0xcc] ;  /* 0x0000cc0001077983 */ /* 0x000ee20000300800 */
[----:B------:R-:W-:Y:S01]  /*20970*/  STL.64 [R1+0x380], R24 ;  /* 0x0003801801007387 */ /* 0x000fe20000100a00 */
[----:B------:R1:W-:Y:S03]  /*20980*/  STL.64 [R1+0x388], R26 ;  /* 0x0003881a01007387 */ /* 0x0003e60000100a00 */
[----:B-1----:R-:W3:Y:S01]  /*20990*/  LDL.LU.64 R26, [R1+0x9f8] ;  /* 0x0009f800011a7983 */ /* 0x002ee20000300a00 */
[----:B------:R-:W4:Y:S02]  /*209a0*/  LDL.LU.64 R24, [R1+0x9f0] ;  /* 0x0009f00001187983 */ /* 0x000f240000300a00 */
[----:B------:R-:W5:Y:S02]  /*209b0*/  LDL.LU R22, [R1+0x350] ;  /* 0x0003500001167983 */ /* 0x000f640000300800 */
[----:B------:R-:W2:Y:S01]  /*209c0*/  LDL.LU R23, [R1+0x354] ;  /* 0x0003540001177983 */ /* 0x000ea20000300800 */
[----:B------:R-:W2:Y:S01]  /*209d0*/  LDL.LU R18, [R1+0x590] ;  /* 0x0005900001127983 */ /* 0x000ea20000300800 */
[----:B------:R-:W2:Y:S02]  /*209e0*/  LDL.LU R16, [R1+0x594] ;  /* 0x0005940001107983 */ /* 0x000ea40000300800 */
[----:B------:R-:W2:Y:S02]  /*209f0*/  LDL.LU R15, [R1+0x598] ;  /* 0x00059800010f7983 */ /* 0x000ea40000300800 */
[----:B------:R-:W4:Y:S01]  /*20a00*/  LDL.LU R14, [R1+0x59c] ;  /* 0x00059c00010e7983 */ /* 0x000f220000300800 */
[----:B---3--:R-:W-:Y:S01]  /*20a10*/  HMMA.16816.F32 R8, R8, R26, R4 ;  /* 0x0000001a0808723c */ /* 0x008fe20000001804 */
[----:B------:R-:W3:Y:S01]  /*20a20*/  LDL.LU.64 R6, [R1+0x9e8] ;  /* 0x0009e80001067983 */ /* 0x000ee20000300a00 */
[----:B------:R-:W4:Y:S03]  /*20a30*/  LDL.LU.64 R4, [R1+0x9e0] ;  /* 0x0009e00001047983 */ /* 0x000f260000300a00 */
[----:B------:R-:W1:Y:S01]  /*20a40*/  S2R R27, SR_CTAID.X ;  /* 0x00000000001b7919 */ /* 0x000e620000002500 */
[----:B------:R-:W-:-:S04]  /*20a50*/  IMAD.MOV.U32 R13, RZ, RZ, 0x40 ;  /* 0x00000040ff0d7424 */ /* 0x000fc800078e00ff */
[C---:B-----5:R-:W-:Y:S02]  /*20a60*/  IMAD R22, R13.reuse, c[0x0][0x1b4], R22 ;  /* 0x00006d000d167a24 */ /* 0x060fe400078e0216 */
[----:B--2---:R-:W-:Y:S01]  /*20a70*/  IMAD R23, R13, c[0x0][0x1a4], R23 ;  /* 0x000069000d177a24 */ /* 0x004fe200078e0217 */
[----:B------:R-:W-:-:S04]  /*20a80*/  UIADD3 UR4, UP0, UR4, 0x40, URZ ;  /* 0x0000004004047890 */ /* 0x000fc8000ff1e03f */
[----:B------:R-:W-:-:S06]  /*20a90*/  UIADD3.X UR5, URZ, UR5, URZ, UP0, !UPT ;  /* 0x000000053f057290 */ /* 0x000fcc00087fe43f */
[----:B------:R2:W-:Y:S01]  /*20aa0*/  STL.64 [R1+0x3a0], R8 ;  /* 0x0003a00801007387 */ /* 0x0005e20000100a00 */
[----:B------:R0:W-:Y:S02]  /*20ab0*/  STL.64 [R1+0x3a8], R10 ;  /* 0x0003a80a01007387 */ /* 0x0001e40000100a00 */
[----:B------:R0:W-:Y:S02]  /*20ac0*/  STL [R1+0x350], R22 ;  /* 0x0003501601007387 */ /* 0x0001e40000100800 */
[----:B------:R0:W-:Y:S01]  /*20ad0*/  STL [R1+0x354], R23 ;  /* 0x0003541701007387 */ /* 0x0001e20000100800 */
[----:B-1----:R-:W-:-:S04]  /*20ae0*/  SHF.L.U32 R27, R27, 0x7, RZ ;  /* 0x000000071b1b7819 */ /* 0x002fc800000006ff */
[----:B------:R-:W-:-:S04]  /*20af0*/  IADD3 R27, R27, 0x80, RZ ;  /* 0x000000801b1b7810 */ /* 0x000fc80007ffe0ff */
[----:B------:R-:W-:Y:S02]  /*20b00*/  ISETP.LE.U32.AND P0, PT, R27, UR4, PT ;  /* 0x000000041b007c0c */ /* 0x000fe4000bf03070 */
[----:B--2---:R-:W-:-:S04]  /*20b10*/  MOV R8, UR5 ;  /* 0x0000000500087c02 */ /* 0x004fc80008000f00 */
[----:B------:R-:W-:Y:S01]  /*20b20*/  ISETP.GE.U32.AND.EX P0, PT, R8, RZ, PT, P0 ;  /* 0x000000ff0800720c */ /* 0x000fe20003f06100 */
[----:B---3--:R-:W-:Y:S02]  /*20b30*/  FADD R2, R2, R6 ;  /* 0x0000000602027221 */ /* 0x008fe40000000000 */
[----:B----4-:R-:W-:Y:S02]  /*20b40*/  FADD R0, R0, R5 ;  /* 0x0000000500007221 */ /* 0x010fe40000000000 */
[----:B------:R-:W-:Y:S02]  /*20b50*/  FADD R3, R3, R7 ;  /* 0x0000000703037221 */ /* 0x000fe40000000000 */
[----:B0-----:R-:W-:Y:S02]  /*20b60*/  FADD R4, R4, R12 ;  /* 0x0000000c04047221 */ /* 0x001fe40000000000 */
[----:B------:R-:W-:Y:S02]  /*20b70*/  FFMA R16, R20, R16, R2 ;  /* 0x0000001014107223 */ /* 0x000fe40000000002 */
[----:B------:R-:W-:-:S02]  /*20b80*/  FFMA R18, R19, R18, R0 ;  /* 0x0000001213127223 */ /* 0x000fc40000000000 */
[----:B------:R-:W-:Y:S02]  /*20b90*/  FFMA R15, R17, R15, R3 ;  /* 0x0000000f110f7223 */ /* 0x000fe40000000003 */
[----:B------:R-:W-:Y:S01]  /*20ba0*/  FFMA R14, R25, R14, R4 ;  /* 0x0000000e190e7223 */ /* 0x000fe20000000004 */
[----:B------:R0:W-:Y:S01]  /*20bb0*/  STL [R1+0x590], R18 ;  /* 0x0005901201007387 */ /* 0x0001e20000100800 */
[----:B------:R0:W-:Y:S02]  /*20bc0*/  STL [R1+0x594], R16 ;  /* 0x0005941001007387 */ /* 0x0001e40000100800 */
[----:B------:R0:W-:Y:S02]  /*20bd0*/  STL [R1+0x410], R21 ;  /* 0x0004101501007387 */ /* 0x0001e40000100800 */
[----:B------:R0:W-:Y:S01]  /*20be0*/  STL [R1+0x598], R15 ;  /* 0x0005980f01007387 */ /* 0x0001e20000100800 */
[----:B------:R0:W-:Y:S01]  /*20bf0*/  STL [R1+0x59c], R14 ;  /* 0x00059c0e01007387 */ /* 0x0001e20000100800 */
[----:B------:R0:W-:Y:S02]  /*20c00*/  STL [R1+0x414], R24 ;  /* 0x0004141801007387 */ /* 0x0001e40000100800 */
[----:B------:R0:W-:Y:S02]  /*20c10*/  STL [R1+0x454], R29 ;  /* 0x0004541d01007387 */ /* 0x0001e40000100800 */
[----:B------:R0:W-:Y:S01]  /*20c20*/  STL [R1+0x458], R28 ;  /* 0x0004581c01007387 */ /* 0x0001e20000100800 */
[----:B------:R-:W-:Y:S01]  /*20c30*/  @P0 CALL.REL.NOINC `(.L_x_1) ;  /* 0x0000001000000944 */ /* 0x000fe20003c00000 */
[----:B------:R-:W-:Y:S05]  /*20c40*/  BRA `(.L_x_2) ;  /* 0xfffe81b000007947 */ /* 0x000fea000383ffff */
.L_x_1:
[----:B------:R-:W-:Y:S01]  /*20c50*/  MOV R0, R21 ;  /* 0x0000001500007202 */ /* 0x000fe20000000f00 */
[----:B------:R-:W-:Y:S01]  /*20c60*/  IMAD.MOV.U32 R2, RZ, RZ, R24 ;  /* 0x000000ffff027224 */ /* 0x000fe200078e0018 */
[----:B------:R1:W-:Y:S04]  /*20c70*/  STL [R1+0x3d4], R28 ;  /* 0x0003d41c01007387 */ /* 0x0003e80000100800 */
[----:B------:R1:W-:Y:S04]  /*20c80*/  STL [R1+0x3d0], R29 ;  /* 0x0003d01d01007387 */ /* 0x0003e80000100800 */
[----:B------:R1:W-:Y:S04]  /*20c90*/  STL [R1+0x350], R0 ;  /* 0x0003500001007387 */ /* 0x0003e80000100800 */
[----:B------:R1:W-:Y:S02]  /*20ca0*/  STL [R1+0x354], R2 ;  /* 0x0003540201007387 */ /* 0x0003e40000100800 */
.L_x_0:
[----:B-1----:R-:W1:Y:S04]  /*20cb0*/  S2R R0, SR_TID.X ;  /* 0x0000000000007919 */ /* 0x002e680000002100 */
[----:B------:R-:W2:Y:S04]  /*20cc0*/  S2R R26, SR_TID.X ;  /* 0x00000000001a7919 */ /* 0x000ea80000002100 */
[----:B------:R-:W-:Y:S01]  /*20cd0*/  BAR.SYNC.DEFER_BLOCKING 0x0 ;  /* 0x0000000000007b1d */ /* 0x000fe20000010000 */
[----:B-1----:R-:W-:-:S02]  /*20ce0*/  LOP3.LUT R2, R0, 0x1c, RZ, 0xc0, !PT ;  /* 0x0000001c00027812 */ /* 0x002fc400078ec0ff */
[----:B------:R-:W-:-:S04]  /*20cf0*/  LOP3.LUT R0, R0, 0x60, RZ, 0xc0, !PT ;  /* 0x0000006000007812 */ /* 0x000fc800078ec0ff */
[----:B------:R-:W-:Y:S02]  /*20d00*/  LEA R2, R0, R2, 0x1 ;  /* 0x0000000200027211 */ /* 0x000fe400078e08ff */
[----:B------:R-:W3:Y:S04]  /*20d10*/  LDL.LU R0, [R1+0x460] ;  /* 0x0004600001007983 */ /* 0x000ee80000300800 */
[----:B------:R-:W4:Y:S04]  /*20d20*/  LDL.LU R2, [R1+0x464] ;  /* 0x0004640001027983 */ /* 0x000f280000300800 */
[----:B---3--:R1:W-:Y:S04]  /*20d30*/  STL [R1+0x1b4], R0 ;  /* 0x0001b40001007387 */ /* 0x0083e80000100800 */
[----:B-1----:R-:W3:Y:S04]  /*20d40*/  LDL.LU R0, [R1+0x468] ;  /* 0x0004680001007983 */ /* 0x002ee80000300800 */
[----:B----4-:R1:W-:Y:S04]  /*20d50*/  STL [R1+0x1ac], R2 ;  /* 0x0001ac0201007387 */ /* 0x0103e80000100800 */
[----:B-1----:R-:W4:Y:S04]  /*20d60*/  LDL.LU R2, [R1+0x46c] ;  /* 0x00046c0001027983 */ /* 0x002f280000300800 */
        /* <DEDUP_REMOVED lines=107> */
[----:B------:R-:W4:Y:S04]  /*21420*/  LDL.LU R27, [R1+0x234] ;  /* 0x00023400011b7983 */ /* 0x000f280000300800 */
[----:B---3--:R3:W-:Y:S04]  /*21430*/  STL [R1+0xec], R0 ;  /* 0x0000ec0001007387 */ /* 0x0087e80000100800 */
[----:B-1----:R-:W5:Y:S04]  /*21440*/  LDL.LU R2, [R1+0x238] ;  /* 0x0002380001027983 */ /* 0x002f680000300800 */
[----:B---3--:R-:W3:Y:S04]  /*21450*/  LDL.LU R0, [R1+0x23c] ;  /* 0x00023c0001007983 */ /* 0x008ee80000300800 */
[----:B-----5:R1:W-:Y:S04]  /*21460*/  STL [R1+0xc4], R2 ;  /* 0x0000c40201007387 */ /* 0x0203e80000100800 */
[----:B-1----:R-:W5:Y:S04]  /*21470*/  LDL.LU R2, [R1+0x220] ;  /* 0x0002200001027983 */ /* 0x002f680000300800 */
[----:B---3--:R1:W-:Y:S04]  /*21480*/  STL [R1+0xc0], R0 ;  /* 0x0000c00001007387 */ /* 0x0083e80000100800 */
[----:B-1----:R-:W3:Y:S04]  /*21490*/  LDL.LU R0, [R1+0x224] ;  /* 0x0002240001007983 */ /* 0x002ee80000300800 */
[----:B-----5:R-:W-:Y:S04]  /*214a0*/  STL [R1+0xdc], R2 ;  /* 0x0000dc0201007387 */ /* 0x020fe80000100800 */
[----:B0-----:R-:W5:Y:S04]  /*214b0*/  LDL.LU R28, [R1+0x228] ;  /* 0x00022800011c7983 */ /* 0x001f680000300800 */
[----:B---3--:R0:W-:Y:S04]  /*214c0*/  STL [R1+0xd4], R0 ;  /* 0x0000d40001007387 */ /* 0x0081e80000100800 */
[----:B0-----:R-:W3:Y:S04]  /*214d0*/  LDL.LU R0, [R1+0x22c] ;  /* 0x00022c0001007983 */ /* 0x001ee80000300800 */
[----:B------:R-:W2:Y:S04]  /*214e0*/  LDL.LU R2, [R1+0x210] ;  /* 0x0002100001027983 */ /* 0x000ea80000300800 */
[----:B---3--:R0:W-:Y:S04]  /*214f0*/  STL [R1+0xb8], R0 ;  /* 0x0000b80001007387 */ /* 0x0081e80000100800 */
[----:B0-----:R-:W3:Y:S04]  /*21500*/  LDL.LU R0, [R1+0x214] ;  /* 0x0002140001007983 */ /* 0x001ee80000300800 */
[----:B--2---:R0:W-:Y:S04]  /*21510*/  STL [R1+0xb4], R2 ;  /* 0x0000b40201007387 */ /* 0x0041e80000100800 */
[----:B0-----:R-:W2:Y:S04]  /*21520*/  LDL.LU R2, [R1+0x218] ;  /* 0x0002180001027983 */ /* 0x001ea80000300800 */
        /* <DEDUP_REMOVED lines=66> */
[----:B--2---:R-:W-:Y:S04]  /*21950*/  STL [R1+0x28], R2 ;  /* 0x0000280201007387 */ /* 0x004fe80000100800 */
[----:B------:R-:W2:Y:S04]  /*21960*/  LDL.LU R24, [R1+0x330] ;  /* 0x0003300001187983 */ /* 0x000ea80000300800 */
[----:B---3--:R0:W-:Y:S04]  /*21970*/  STL [R1+0x24], R0 ;  /* 0x0000240001007387 */ /* 0x0081e80000100800 */
[----:B--2---:R-:W-:Y:S04]  /*21980*/  STL [R1+0xd74], R24 ;  /* 0x000d741801007387 */ /* 0x004fe80000100800 */
[----:B------:R-:W2:Y:S04]  /*21990*/  LDL.LU R23, [R1+0x334] ;  /* 0x0003340001177983 */ /* 0x000ea80000300800 */
[----:B--2---:R4:W-:Y:S04]  /*219a0*/  STL [R1+0xd78], R23 ;  /* 0x000d781701007387 */ /* 0x0049e80000100800 */
[----:B------:R-:W2:Y:S04]  /*219b0*/  LDL.LU R22, [R1+0x338] ;  /* 0x0003380001167983 */ /* 0x000ea80000300800 */
[----:B------:R-:W3:Y:S04]  /*219c0*/  LDL.LU R21, [R1+0x33c] ;  /* 0x00033c0001157983 */ /* 0x000ee80000300800 */
[----:B------:R-:W2:Y:S04]  /*219d0*/  LDL.LU R20, [R1+0x340] ;  /* 0x0003400001147983 */ /* 0x000ea80000300800 */
[----:B--2---:R-:W-:Y:S04]  /*219e0*/  STL [R1+0xd7c], R20 ;  /* 0x000d7c1401007387 */ /* 0x004fe80000100800 */
[----:B------:R-:W2:Y:S04]  /*219f0*/  LDL.LU R19, [R1+0x344] ;  /* 0x0003440001137983 */ /* 0x000ea80000300800 */
[----:B--2---:R1:W-:Y:S04]  /*21a00*/  STL [R1+0xd80], R19 ;  /* 0x000d801301007387 */ /* 0x0043e80000100800 */
[----:B------:R-:W2:Y:S04]  /*21a10*/  LDL.LU R18, [R1+0x348] ;  /* 0x0003480001127983 */ /* 0x000ea80000300800 */
[----:B------:R-:W2:Y:S04]  /*21a20*/  LDL.LU R17, [R1+0x34c] ;  /* 0x00034c0001117983 */ /* 0x000ea80000300800 */
[----:B------:R-:W2:Y:S04]  /*21a30*/  LDL.LU R16, [R1+0x370] ;  /* 0x0003700001107983 */ /* 0x000ea80000300800 */
[----:B--2---:R-:W-:Y:S04]  /*21a40*/  STL [R1+0xd84], R16 ;  /* 0x000d841001007387 */ /* 0x004fe80000100800 */
[----:B------:R-:W2:Y:S04]  /*21a50*/  LDL.LU R15, [R1+0x374] ;  /* 0x00037400010f7983 */ /* 0x000ea80000300800 */
[----:B--2---:R-:W-:Y:S04]  /*21a60*/  STL [R1+0xd88], R15 ;  /* 0x000d880f01007387 */ /* 0x004fe80000100800 */
        /* <DEDUP_REMOVED lines=16> */
[----:B0-----:R-:W2:Y:S01]  /*21b70*/  LDL.LU R0, [R1+0x384] ;  /* 0x0003840001007983 */ /* 0x001ea20000300800 */
[----:B------:R-:W-:-:S02]  /*21b80*/  LOP3.LUT R29, R26, 0x3, RZ, 0xc0, !PT ;  /* 0x000000031a1d7812 */ /* 0x000fc400078ec0ff */
[----:B----4-:R-:W-:Y:S01]  /*21b90*/  MOV R23, R27 ;  /* 0x0000001b00177202 */ /* 0x010fe20000000f00 */
[----:B-----5:R-:W-:Y:S01]  /*21ba0*/  IMAD.MOV.U32 R24, RZ, RZ, R28 ;  /* 0x000000ffff187224 */ /* 0x020fe200078e001c */
[----:B-1----:R-:W0:Y:S04]  /*21bb0*/  S2R R19, SR_TID.X ;  /* 0x0000000000137919 */ /* 0x002e280000002100 */
[----:B--2---:R1:W-:Y:S04]  /*21bc0*/  STL [R1+0xda0], R0 ;  /* 0x000da00001007387 */ /* 0x0043e80000100800 */
[----:B------:R-:W2:Y:S04]  /*21bd0*/  LDL.LU R2, [R1+0x388] ;  /* 0x0003880001027983 */ /* 0x000ea80000300800 */
[----:B-1----:R-:W4:Y:S04]  /*21be0*/  LDL.LU R0, [R1+0x38c] ;  /* 0x00038c0001007983 */ /* 0x002f280000300800 */
[----:B--2---:R-:W-:Y:S04]  /*21bf0*/  STL [R1], R2 ;  /* 0x0000000201007387 */ /* 0x004fe80000100800 */
[----:B------:R-:W2:Y:S01]  /*21c00*/  LDL.LU R25, [R1+0x590] ;  /* 0x0005900001197983 */ /* 0x000ea20000300800 */
[----:B0-----:R-:W-:-:S03]  /*21c10*/  IMAD.SHL.U32 R3, R19, 0x100, RZ ;  /* 0x0000010013037824 */ /* 0x001fc600078e00ff */
[----:B----4-:R0:W-:Y:S04]  /*21c20*/  STL [R1+0x4], R0 ;  /* 0x0000040001007387 */ /* 0x0101e80000100800 */
[----:B0-----:R-:W4:Y:S04]  /*21c30*/  LDL.LU R0, [R1+0x3a0] ;  /* 0x0003a00001007983 */ /* 0x001f280000300800 */
[----:B------:R-:W5:Y:S04]  /*21c40*/  LDL.LU R2, [R1+0x3a4] ;  /* 0x0003a40001027983 */ /* 0x000f680000300800 */
[----:B----4-:R0:W-:Y:S04]  /*21c50*/  STL [R1+0x8], R0 ;  /* 0x0000080001007387 */ /* 0x0101e80000100800 */
[----:B0-----:R-:W4:Y:S01]  /*21c60*/  LDL.LU R0, [R1+0x3a8] ;  /* 0x0003a80001007983 */ /* 0x001f220000300800 */
[----:B--2---:R-:W-:-:S02]  /*21c70*/  FSETP.GEU.AND P1, PT, R25, 1.175494350822287508e-38, PT ;  /* 0x008000001900780b */ /* 0x004fc40003f2e000 */
[----:B------:R-:W-:Y:S01]  /*21c80*/  LOP3.LUT R3, R3, 0x1800, RZ, 0xc0, !PT ;  /* 0x0000180003037812 */ /* 0x000fe200078ec0ff */
[----:B-----5:R0:W-:Y:S02]  /*21c90*/  STL [R1+0xc], R2 ;  /* 0x00000c0201007387 */ /* 0x0201e40000100800 */
[----:B0-----:R-:W-:Y:S02]  /*21ca0*/  FMUL R2, R25, 8388608 ;  /* 0x4b00000019027820 */ /* 0x001fe40000400000 */
[----:B----4-:R0:W-:Y:S04]  /*21cb0*/  STL [R1+0x10], R0 ;  /* 0x0000100001007387 */ /* 0x0101e80000100800 */
[----:B------:R-:W2:Y:S04]  /*21cc0*/  LDL.LU R26, [R1+0x594] ;  /* 0x00059400011a7983 */ /* 0x000ea80000300800 */
[----:B0-----:R-:W4:Y:S01]  /*21cd0*/  LDL.LU R0, [R1+0x3ac] ;  /* 0x0003ac0001007983 */ /* 0x001f220000300800 */
[----:B------:R-:W-:-:S03]  /*21ce0*/  LEA R12, R29, R3, 0x5 ;  /* 0x000000031d0c7211 */ /* 0x000fc600078e28ff */
[----:B----4-:R0:W-:Y:S04]  /*21cf0*/  STL [R1+0x14], R0 ;  /* 0x0000140001007387 */ /* 0x0101e80000100800 */
[----:B------:R-:W-:Y:S04]  /*21d00*/  STL [R1+0xd44], R25 ;  /* 0x000d441901007387 */ /* 0x000fe80000100800 */
[----:B------:R-:W4:Y:S01]  /*21d10*/  LDL.LU R27, [R1+0x598] ;  /* 0x00059800011b7983 */ /* 0x000f220000300800 */
[----:B0-----:R-:W-:-:S05]  /*21d20*/  FSEL R0, R2, R25, !P1 ;  /* 0x0000001902007208 */ /* 0x001fca0004800000 */
[----:B------:R0:W-:Y:S04]  /*21d30*/  STL [R1+0x20], R0 ;  /* 0x0000200001007387 */ /* 0x0001e80000100800 */
[----:B------:R-:W5:Y:S01]  /*21d40*/  LDL.LU R28, [R1+0x59c] ;  /* 0x00059c00011c7983 */ /* 0x000f620000300800 */
[C---:B--2---:R-:W-:Y:S01]  /*21d50*/  FMUL R2, R26.reuse, 8388608 ;  /* 0x4b0000001a027820 */ /* 0x044fe20000400000 */
[----:B------:R-:W-:Y:S02]  /*21d60*/  FSETP.GEU.AND P2, PT, R26, 1.175494350822287508e-38, PT ;  /* 0x008000001a00780b */ /* 0x000fe40003f4e000 */
[----:B------:R-:W-:Y:S02]  /*21d70*/  IADD3 R3, R0, -0x3f3504f3, RZ ;  /* 0xc0cafb0d00037810 */ /* 0x000fe40007ffe0ff */
[----:B------:R-:W-:-:S02]  /*21d80*/  FSEL R4, R2, R26, !P2 ;  /* 0x0000001a02047208 */ /* 0x000fc40005000000 */
[----:B0-----:R-:W-:Y:S02]  /*21d90*/  LOP3.LUT R0, R3, 0xff800000, RZ, 0xc0, !PT ;  /* 0xff80000003007812 */ /* 0x001fe400078ec0ff */
[----:B------:R-:W-:Y:S01]  /*21da0*/  IADD3 R3, R4, -0x3f3504f3, RZ ;  /* 0xc0cafb0d04037810 */ /* 0x000fe20007ffe0ff */
[----:B------:R-:W-:Y:S04]  /*21db0*/  STL [R1+0xda4], R26 ;  /* 0x000da41a01007387 */ /* 0x000fe80000100800 */
[----:B------:R0:W-:Y:S04]  /*21dc0*/  STL [R1+0x1c], R4 ;  /* 0x00001c0401007387 */ /* 0x0001e80000100800 */
[----:B------:R1:W-:Y:S01]  /*21dd0*/  STL [R1+0x1b8], R0 ;  /* 0x0001b80001007387 */ /* 0x0003e20000100800 */
[----:B0-----:R-:W-:-:S03]  /*21de0*/  LOP3.LUT R4, R3, 0xff800000, RZ, 0xc0, !PT ;  /* 0xff80000003047812 */ /* 0x001fc600078ec0ff */
[----:B------:R-:W0:Y:S01]  /*21df0*/  S2R R3, SR_TID.X ;  /* 0x0000000000037919 */ /* 0x000e220000002100 */
[----:B------:R-:W-:Y:S03]  /*21e00*/  I2F R11, R4 ;  /* 0x00000004000b7306 */ /* 0x000fe60000201400 */
[----:B------:R-:W2:Y:S05]  /*21e10*/  S2R R8, SR_CTAID.Y ;  /* 0x0000000000087919 */ /* 0x000eaa0000002600 */
[----:B------:R1:W1:Y:S01]  /*21e20*/  I2F R15, R0 ;  /* 0x00000000000f7306 */ /* 0x0002620000201400 */
[----:B------:R-:W-:-:S02]  /*21e30*/  SHF.L.U32 R20, R19, 0xa, RZ ;  /* 0x0000000a13147819 */ /* 0x000fc400000006ff */
[C---:B0-----:R-:W-:Y:S02]  /*21e40*/  LOP3.LUT R7, R3.reuse, 0x60, RZ, 0xc0, !PT ;  /* 0x0000006003077812 */ /* 0x041fe400078ec0ff */
[----:B------:R-:W-:Y:S01]  /*21e50*/  LOP3.LUT R26, R3, 0x1c, RZ, 0xc0, !PT ;  /* 0x0000001c031a7812 */ /* 0x000fe200078ec0ff */
[----:B-1----:R-:W-:-:S03]  /*21e60*/  IMAD.SHL.U32 R0, R19, 0x4, RZ ;  /* 0x0000000413007824 */ /* 0x002fc600078e00ff */
[----:B------:R-:W-:Y:S01]  /*21e70*/  LEA R26, R7, R26, 0x1 ;  /* 0x0000001a071a7211 */ /* 0x000fe200078e08ff */
[----:B--2---:R-:W-:Y:S01]  /*21e80*/  IMAD R8, R8, c[0x0][0x1c0], RZ ;  /* 0x0000700008087a24 */ /* 0x004fe200078e02ff */
[C---:B------:R-:W-:Y:S02]  /*21e90*/  SHF.L.U32 R25, R19.reuse, 0x3, RZ ;  /* 0x0000000313197819 */ /* 0x040fe400000006ff */
[----:B------:R-:W-:Y:S02]  /*21ea0*/  SHF.R.U32.HI R16, RZ, 0x1, R19 ;  /* 0x00000001ff107819 */ /* 0x000fe40000011613 */
[----:B------:R-:W-:Y:S02]  /*21eb0*/  LOP3.LUT R20, R20, 0x1800, RZ, 0xc0, !PT ;  /* 0x0000180014147812 */ /* 0x000fe400078ec0ff */
[----:B------:R-:W-:-:S05]  /*21ec0*/  LOP3.LUT R19, R19, 0x7f, RZ, 0xc0, !PT ;  /* 0x0000007f13137812 */ /* 0x000fca00078ec0ff */
[----:B------:R-:W-:Y:S02]  /*21ed0*/  IMAD R19, R19, 0x10, R20 ;  /* 0x0000001013137824 */ /* 0x000fe400078e0214 */
[----:B------:R-:W-:-:S04]  /*21ee0*/  IMAD.HI R19, R8, 0x2, RZ ;  /* 0x0000000208137827 */ /* 0x000fc800078e02ff */
[C---:B----4-:R-:W-:Y:S01]  /*21ef0*/  FMUL R2, R27.reuse, 8388608 ;  /* 0x4b0000001b027820 */ /* 0x050fe20000400000 */
[----:B------:R-:W-:-:S04]  /*21f00*/  FSETP.GEU.AND P3, PT, R27, 1.175494350822287508e-38, PT ;  /* 0x008000001b00780b */ /* 0x000fc80003f6e000 */
[----:B------:R-:W-:-:S05]  /*21f10*/  FSEL R2, R2, R27, !P3 ;  /* 0x0000001b02027208 */ /* 0x000fca0005800000 */
[----:B------:R-:W-:Y:S04]  /*21f20*/  STL [R1+0x18], R2 ;  /* 0x0000180201007387 */ /* 0x000fe80000100800 */
[----:B------:R0:W-:Y:S04]  /*21f30*/  STL [R1+0x1bc], R4 ;  /* 0x0001bc0401007387 */ /* 0x0001e80000100800 */
[----:B0-----:R-:W0:Y:S01]  /*21f40*/  S2R R4, SR_CTAID.X ;  /* 0x0000000000047919 */ /* 0x001e220000002500 */
[C---:B-----5:R-:W-:Y:S01]  /*21f50*/  FMUL R29, R28.reuse, 8388608 ;  /* 0x4b0000001c1d7820 */ /* 0x060fe20000400000 */
[----:B------:R-:W-:-:S02]  /*21f60*/  FSETP.GEU.AND P4, PT, R28, 1.175494350822287508e-38, PT ;  /* 0x008000001c00780b */ /* 0x000fc40003f8e000 */
[----:B------:R-:W-:Y:S02]  /*21f70*/  IADD3 R2, R2, -0x3f3504f3, RZ ;  /* 0xc0cafb0d02027810 */ /* 0x000fe40007ffe0ff */
[----:B------:R-:W-:Y:S02]  /*21f80*/  FSEL R29, R29, R28, !P4 ;  /* 0x0000001c1d1d7208 */ /* 0x000fe40006000000 */
[----:B------:R-:W-:Y:S02]  /*21f90*/  LOP3.LUT R7, R2, 0xff800000, RZ, 0xc0, !PT ;  /* 0xff80000002077812 */ /* 0x000fe400078ec0ff */
[----:B------:R-:W-:-:S03]  /*21fa0*/  IADD3 R2, R29, -0x3f3504f3, RZ ;  /* 0xc0cafb0d1d027810 */ /* 0x000fc60007ffe0ff */
[----:B------:R-:W-:Y:S04]  /*21fb0*/  STL [R1+0x1c0], R7 ;  /* 0x0001c00701007387 */ /* 0x000fe80000100800 */
[----:B------:R1:W-:Y:S01]  /*21fc0*/  STL [R1+0xcbc], R29 ;  /* 0x000cbc1d01007387 */ /* 0x0003e20000100800 */
[----:B0-----:R-:W-:Y:S02]  /*21fd0*/  SHF.L.U32 R4, R4, 0x7, RZ ;  /* 0x0000000704047819 */ /* 0x001fe400000006ff */
[----:B-1----:R-:W-:Y:S02]  /*21fe0*/  LOP3.LUT R29, R0, 0x1c0, RZ, 0xc0, !PT ;  /* 0x000001c0001d7812 */ /* 0x002fe400078ec0ff */
[----:B------:R-:W-:Y:S01]  /*21ff0*/  LOP3.LUT R4, R4, 0x7f, R3, 0xf8, !PT ;  /* 0x0000007f04047812 */ /* 0x000fe200078ef803 */
[----:B------:R-:W-:Y:S01]  /*22000*/  IMAD.SHL.U32 R3, R26, 0x4, RZ ;  /* 0x000000041a037824 */ /* 0x000fe200078e00ff */
[----:B------:R-:W-:Y:S01]  /*22010*/  LOP3.LUT R0, R2, 0xff800000, RZ, 0xc0, !PT ;  /* 0xff80000002007812 */ /* 0x000fe200078ec0ff */
[----:B------:R-:W0:Y:S02]  /*22020*/  I2F R7, R7 ;  /* 0x0000000700077306 */ /* 0x000e240000201400 */
[----:B------:R-:W-:Y:S01]  /*22030*/  IMAD R4, R4, c[0x0][0x1c4], RZ ;  /* 0x0000710004047a24 */ /* 0x000fe200078e02ff */
[----:B------:R-:W-:-:S02]  /*22040*/  LOP3.LUT R3, R12, R3, RZ, 0x3c, !PT ;  /* 0x000000030c037212 */ /* 0x000fc400078e3cff */
[----:B------:R-:W-:Y:S02]  /*22050*/  LOP3.LUT R26, R25, 0x38, RZ, 0xc0, !PT ;  /* 0x00000038191a7812 */ /* 0x000fe400078ec0ff */
[----:B------:R-:W-:Y:S01]  /*22060*/  LOP3.LUT R25, R16, 0x4, RZ, 0xc0, !PT ;  /* 0x0000000410197812 */ /* 0x000fe200078ec0ff */
[----:B------:R-:W1:Y:S01]  /*22070*/  I2F R0, R0 ;  /* 0x0000000000007306 */ /* 0x000e620000201400 */
[----:B------:R-:W-:Y:S02]  /*22080*/  SHF.L.U32 R16, R8, 0x1, RZ ;  /* 0x0000000108107819 */ /* 0x000fe400000006ff */
[----:B------:R-:W-:Y:S01]  /*22090*/  SHF.L.U32 R2, R4, 0x1, RZ ;  /* 0x0000000104027819 */ /* 0x000fe200000006ff */
[----:B------:R2:W-:Y:S01]  /*220a0*/  STL [R1+0x40], R3 ;  /* 0x0000400301007387 */ /* 0x0005e20000100800 */
[----:B------:R-:W-:Y:S02]  /*220b0*/  FSEL R12, RZ, -23, P2 ;  /* 0xc1b80000ff0c7808 */ /* 0x000fe40001000000 */
[----:B------:R-:W-:-:S02]  /*220c0*/  IADD3 R2, P5, P6, R2, c[0x0][0x178], R16 ;  /* 0x00005e0002027a10 */ /* 0x000fc40007ebe010 */
[----:B------:R-:W-:Y:S01]  /*220d0*/  FSEL R16, RZ, -23, P1 ;  /* 0xc1b80000ff107808 */ /* 0x000fe20000800000 */
[----:B--2---:R-:W-:Y:S01]  /*220e0*/  IMAD.HI R3, R4, 0x2, RZ ;  /* 0x0000000204037827 */ /* 0x004fe200078e02ff */
[----:B------:R-:W-:Y:S02]  /*220f0*/  FSEL R8, RZ, -23, P3 ;  /* 0xc1b80000ff087808 */ /* 0x000fe40001800000 */
[----:B------:R-:W-:Y:S02]  /*22100*/  FSEL R4, RZ, -23, P4 ;  /* 0xc1b80000ff047808 */ /* 0x000fe40002000000 */
[----:B------:R-:W-:Y:S01]  /*22110*/  IADD3.X R3, R3, c[0x0][0x17c], R19, P5, P6 ;  /* 0x00005f0003037a10 */ /* 0x000fe20002fec413 */
[----:B------:R-:W-:Y:S01]  /*22120*/  FFMA.FTZ R15, R15, 1.1920928955078125e-07, R16 ;  /* 0x340000000f0f7823 */ /* 0x000fe20000010010 */
[----:B------:R2:W-:Y:S01]  /*22130*/  STL [R1+0xc3c], R2 ;  /* 0x000c3c0201007387 */ /* 0x0005e20000100800 */
[----:B------:R-:W-:Y:S01]  /*22140*/  FFMA.FTZ R11, R11, 1.1920928955078125e-07, R12 ;  /* 0x340000000b0b7823 */ /* 0x000fe2000001000c */
[----:B------:R-:W-:Y:S01]  /*22150*/  IADD3 R25, R25, R26, R29 ;  /* 0x0000001a19197210 */ /* 0x000fe20007ffe01d */
[----:B0-----:R-:W-:Y:S01]  /*22160*/  FFMA.FTZ R7, R7, 1.1920928955078125e-07, R8 ;  /* 0x3400000007077823 */ /* 0x001fe20000010008 */
[----:B------:R-:W-:Y:S01]  /*22170*/  MOV R25, R23 ;  /* 0x0000001700197202 */ /* 0x000fe20000000f00 */
[----:B-1----:R-:W-:Y:S01]  /*22180*/  FFMA.FTZ R0, R0, 1.1920928955078125e-07, R4 ;  /* 0x3400000000007823 */ /* 0x002fe20000010004 */
[----:B------:R-:W-:Y:S01]  /*22190*/  MOV R29, R24 ;  /* 0x00000018001d7202 */ /* 0x000fe20000000f00 */
[----:B--2---:R-:W2:Y:S04]  /*221a0*/  LDL.LU R2, [R1] ;  /* 0x0000000001027983 */ /* 0x004ea80000300800 */
[----:B------:R0:W-:Y:S04]  /*221b0*/  STL [R1+0xc38], R3 ;  /* 0x000c380301007387 */ /* 0x0001e80000100800 */
[----:B0-----:R-:W4:Y:S04]  /*221c0*/  LDL.LU R3, [R1+0x4] ;  /* 0x0000040001037983 */ /* 0x001f280000300800 */
[----:B------:R-:W-:Y:S04]  /*221d0*/  STL [R1+0x224], R15 ;  /* 0x0002240f01007387 */ /* 0x000fe80000100800 */
[----:B------:R-:W-:Y:S04]  /*221e0*/  STL [R1+0x218], R11 ;  /* 0x0002180b01007387 */ /* 0x000fe80000100800 */
[----:B------:R-:W-:Y:S04]  /*221f0*/  STL [R1+0x214], R7 ;  /* 0x0002140701007387 */ /* 0x000fe80000100800 */
[----:B------:R0:W-:Y:S04]  /*22200*/  STL [R1+0xdac], R25 ;  /* 0x000dac1901007387 */ /* 0x0001e80000100800 */
[----:B------:R-:W-:Y:S04]  /*22210*/  STL [R1+0x20c], R0 ;  /* 0x00020c0001007387 */ /* 0x000fe80000100800 */
[----:B0-----:R-:W5:Y:S04]  /*22220*/  LDL.LU R25, [R1+0x10] ;  /* 0x0000100001197983 */ /* 0x001f680000300800 */
[----:B------:R0:W-:Y:S04]  /*22230*/  STL [R1+0xdb0], R29 ;  /* 0x000db01d01007387 */ /* 0x0001e80000100800 */
[----:B0-----:R-:W2:Y:S04]  /*22240*/  LDL.LU R29, [R1+0x14] ;  /* 0x00001400011d7983 */ /* 0x001ea80000300800 */
[----:B------:R-:W2:Y:S04]  /*22250*/  LDL.LU R26, [R1+0x4c] ;  /* 0x00004c00011a7983 */ /* 0x000ea80000300800 */
[----:B--2---:R0:W-:Y:S04]  /*22260*/  STL [R1+0xdc4], R26 ;  /* 0x000dc41a01007387 */ /* 0x0041e80000100800 */
[----:B0-----:R-:W2:Y:S04]  /*22270*/  LDL R26, [R1+0x38] ;  /* 0x00003800011a7983 */ /* 0x001ea80000100800 */
[----:B--2---:R0:W-:Y:S04]  /*22280*/  STL [R1+0xdc8], R26 ;  /* 0x000dc81a01007387 */ /* 0x0041e80000100800 */
[----:B0-----:R-:W2:Y:S04]  /*22290*/  LDL R26, [R1+0x34] ;  /* 0x00003400011a7983 */ /* 0x001ea80000100800 */
[----:B--2---:R0:W-:Y:S04]  /*222a0*/  STL [R1+0xdcc], R26 ;  /* 0x000dcc1a01007387 */ /* 0x0041e80000100800 */
[----:B0-----:R-:W2:Y:S01]  /*222b0*/  LDL R26, [R1+0x28] ;  /* 0x00002800011a7983 */ /* 0x001ea20000100800 */
[----:B------:R-:W-:-:S03]  /*222c0*/  FSETP.GT.AND P0, PT, |R28|, 8.50705917302346158658e+37, PT ;  /* 0x7e8000001c00780b */ /* 0x000fc60003f04200 */
[----:B--2---:R0:W-:Y:S04]  /*222d0*/  STL [R1+0xdd0], R26 ;  /* 0x000dd01a01007387 */ /* 0x0041e80000100800 */
[----:B0-----:R-:W2:Y:S04]  /*222e0*/  LDL R26, [R1+0x24] ;  /* 0x00002400011a7983 */ /* 0x001ea80000100800 */
[----:B------:R-:W3:Y:S04]  /*222f0*/  LDL.LU R0, [R1+0x54] ;  /* 0x0000540001007983 */ /* 0x000ee80000300800 */
[----:B------:R-:W3:Y:S04]  /*22300*/  LDL.LU R4, [R1+0x5c] ;  /* 0x00005c0001047983 */ /* 0x000ee80000300800 */
[----:B------:R-:W3:Y:S04]  /*22310*/  LDL.LU R7, [R1+0x64] ;  /* 0x0000640001077983 */ /* 0x000ee80000300800 */
[----:B------:R-:W3:Y:S04]  /*22320*/  LDL.LU R8, [R1+0x6c] ;  /* 0x00006c0001087983 */ /* 0x000ee80000300800 */
[----:B------:R-:W3:Y:S04]  /*22330*/  LDL.LU R11, [R1+0x74] ;  /* 0x00007400010b7983 */ /* 0x000ee80000300800 */
[----:B------:R-:W3:Y:S04]  /*22340*/  LDL.LU R12, [R1+0x7c] ;  /* 0x00007c00010c7983 */ /* 0x000ee80000300800 */
[----:B------:R-:W3:Y:S04]  /*22350*/  LDL.LU R15, [R1+0x84] ;  /* 0x00008400010f7983 */ /* 0x000ee80000300800 */
[----:B------:R-:W3:Y:S04]  /*22360*/  LDL.LU R16, [R1+0x8c] ;  /* 0x00008c0001107983 */ /* 0x000ee80000300800 */
[----:B------:R-:W3:Y:S01]  /*22370*/  LDL.LU R19, [R1+0x94] ;  /* 0x0000940001137983 */ /* 0x000ee20000300800 */
[----:B------:R-:W-:-:S03]  /*22380*/  FSETP.GT.AND P1, PT, |R27|, 8.50705917302346158658e+37, PT ;  /* 0x7e8000001b00780b */ /* 0x000fc60003f24200 */
[----:B------:R-:W3:Y:S04]  /*22390*/  LDL.LU R20, [R1+0x9c] ;  /* 0x00009c0001147983 */ /* 0x000ee80000300800 */
[----:B------:R-:W3:Y:S04]  /*223a0*/  LDL.LU R23, [R1+0xa4] ;  /* 0x0000a40001177983 */ /* 0x000ee80000300800 */
[----:B------:R-:W3:Y:S04]  /*223b0*/  LDL.LU R24, [R1+0xac] ;  /* 0x0000ac0001187983 */ /* 0x000ee80000300800 */
[----:B------:R0:W-:Y:S04]  /*223c0*/  STL [R1+0xda8], R27 ;  /* 0x000da81b01007387 */ /* 0x0001e80000100800 */
[----:B0-----:R-:W3:Y:S01]  /*223d0*/  LDL.LU R27, [R1+0x48] ;  /* 0x00004800011b7983 */ /* 0x001ee20000300800 */
[----:B--2---:R-:W-:-:S05]  /*223e0*/  @P0 FMUL R26, R26, 0.25 ;  /* 0x3e8000001a1a0820 */ /* 0x004fca0000400000 */
[----:B------:R0:W-:Y:S04]  /*223f0*/  @P0 STL [R1+0x24], R26 ;  /* 0x0000241a01000387 */ /* 0x0001e80000100800 */
[----:B0-----:R-:W2:Y:S02]  /*22400*/  LDL.LU R26, [R1+0xdd0] ;  /* 0x000dd000011a7983 */ /* 0x001ea40000300800 */
[----:B--2---:R-:W-:-:S05]  /*22410*/  @P0 FMUL R26, R26, 0.25 ;  /* 0x3e8000001a1a0820 */ /* 0x004fca0000400000 */
[----:B------:R0:W-:Y:S04]  /*22420*/  @P0 STL [R1+0x28], R26 ;  /* 0x0000281a01000387 */ /* 0x0001e80000100800 */
[----:B0-----:R-:W2:Y:S02]  /*22430*/  LDL.LU R26, [R1+0xdcc] ;  /* 0x000dcc00011a7983 */ /* 0x001ea40000300800 */
[----:B--2---:R-:W-:-:S05]  /*22440*/  @P0 FMUL R26, R26, 0.25 ;  /* 0x3e8000001a1a0820 */ /* 0x004fca0000400000 */
[----:B------:R0:W-:Y:S04]  /*22450*/  @P0 STL [R1+0x34], R26 ;  /* 0x0000341a01000387 */ /* 0x0001e80000100800 */
[----:B0-----:R-:W2:Y:S01]  /*22460*/  LDL.LU R26, [R1+0xdc8] ;  /* 0x000dc800011a7983 */ /* 0x001ea20000300800 */
[----:B---3--:R-:W-:Y:S02]  /*22470*/  @P0 FMUL R27, R27, 0.25 ;  /* 0x3e8000001b1b0820 */ /* 0x008fe40000400000 */
[----:B--2---:R-:W-:-:S05]  /*22480*/  @P0 FMUL R26, R26, 0.25 ;  /* 0x3e8000001a1a0820 */ /* 0x004fca0000400000 */
[----:B------:R0:W-:Y:S04]  /*22490*/  @P0 STL [R1+0x38], R26 ;  /* 0x0000381a01000387 */ /* 0x0001e80000100800 */
[----:B0-----:R-:W2:Y:S04]  /*224a0*/  LDL.LU R26, [R1+0xdc4] ;  /* 0x000dc400011a7983 */ /* 0x001ea80000300800 */
[----:B------:R0:W-:Y:S04]  /*224b0*/  STL [R1+0xdb4], R27 ;  /* 0x000db41b01007387 */ /* 0x0001e80000100800 */
[----:B0-----:R-:W3:Y:S04]  /*224c0*/  LDL R27, [R1+0x38] ;  /* 0x00003800011b7983 */ /* 0x001ee80000100800 */
[----:B---3--:R0:W-:Y:S04]  /*224d0*/  STL [R1+0xdb8], R27 ;  /* 0x000db81b01007387 */ /* 0x0081e80000100800 */
[----:B0-----:R-:W3:Y:S04]  /*224e0*/  LDL R27, [R1+0x34] ;  /* 0x00003400011b7983 */ /* 0x001ee80000100800 */
[----:B---3--:R0:W-:Y:S04]  /*224f0*/  STL [R1+0xdbc], R27 ;  /* 0x000dbc1b01007387 */ /* 0x0081e80000100800 */
[----:B0-----:R-:W3:Y:S01]  /*22500*/  LDL R27, [R1+0x28] ;  /* 0x00002800011b7983 */ /* 0x001ee20000100800 */
[----:B------:R-:W-:-:S03]  /*22510*/  FSETP.GEU.AND P2, PT, |R28|, 1.175494350822287508e-38, PT ;  /* 0x008000001c00780b */ /* 0x000fc60003f4e200 */
[----:B---3--:R0:W-:Y:S04]  /*22520*/  STL [R1+0xdc0], R27 ;  /* 0x000dc01b01007387 */ /* 0x0081e80000100800 */
[----:B0-----:R-:W3:Y:S06]  /*22530*/  LDL R27, [R1+0x24] ;  /* 0x00002400011b7983 */ /* 0x001eec0000100800 */
[----:B---3--:R-:W-:-:S05]  /*22540*/  @!P2 FMUL R27, R27, 16777216 ;  /* 0x4b8000001b1ba820 */ /* 0x008fca0000400000 */
[----:B------:R0:W-:Y:S04]  /*22550*/  @!P2 STL [R1+0x24], R27 ;  /* 0x0000241b0100a387 */ /* 0x0001e80000100800 */
[----:B0-----:R-:W3:Y:S02]  /*22560*/  LDL.LU R27, [R1+0xdc0] ;  /* 0x000dc000011b7983 */ /* 0x001ee40000300800 */
[----:B---3--:R-:W-:-:S05]  /*22570*/  @!P2 FMUL R27, R27, 16777216 ;  /* 0x4b8000001b1ba820 */ /* 0x008fca0000400000 */
[----:B------:R0:W-:Y:S04]  /*22580*/  @!P2 STL [R1+0x28], R27 ;  /* 0x0000281b0100a387 */ /* 0x0001e80000100800 */
[----:B0-----:R-:W3:Y:S01]  /*22590*/  LDL.LU R27, [R1+0xdbc] ;  /* 0x000dbc00011b7983 */ /* 0x001ee20000300800 */
[----:B------:R-:W-:-:S04]  /*225a0*/  @P0 FMUL R28, R28, 0.25 ;  /* 0x3e8000001c1c0820 */ /* 0x000fc80000400000 */
[----:B------:R-:W-:Y:S02]  /*225b0*/  @!P2 FMUL R28, R28, 16777216 ;  /* 0x4b8000001c1ca820 */ /* 0x000fe40000400000 */
[----:B---3--:R-:W-:-:S05]  /*225c0*/  @!P2 FMUL R27, R27, 16777216 ;  /* 0x4b8000001b1ba820 */ /* 0x008fca0000400000 */
[----:B------:R0:W-:Y:S04]  /*225d0*/  @!P2 STL [R1+0x34], R27 ;  /* 0x0000341b0100a387 */ /* 0x0001e80000100800 */
[----:B0-----:R-:W3:Y:S01]  /*225e0*/  LDL.LU R27, [R1+0xdb8] ;  /* 0x000db800011b7983 */ /* 0x001ee20000300800 */
[----:B------:R-:W0:Y:S01]  /*225f0*/  MUFU.RCP R28, R28 ;  /* 0x0000001c001c7308 */ /* 0x000e220000001000 */
[----:B------:R-:W-:Y:S02]  /*22600*/  @P0 FMUL R29, R29, 0.25 ;  /* 0x3e8000001d1d0820 */ /* 0x000fe40000400000 */
[----:B-----5:R-:W-:Y:S02]  /*22610*/  @P0 FMUL R25, R25, 0.25 ;  /* 0x3e80000019190820 */ /* 0x020fe40000400000 */
[----:B----4-:R-:W-:-:S02]  /*22620*/  @P0 FMUL R3, R3, 0.25 ;  /* 0x3e80000003030820 */ /* 0x010fc40000400000 */
[----:B------:R-:W-:Y:S02]  /*22630*/  @!P2 FMUL R29, R29, 16777216 ;  /* 0x4b8000001d1da820 */ /* 0x000fe40000400000 */
[----:B------:R-:W-:Y:S02]  /*22640*/  @!P2 FMUL R25, R25, 16777216 ;  /* 0x4b8000001919a820 */ /* 0x000fe40000400000 */
[----:B------:R-:W-:Y:S02]  /*22650*/  @!P2 FMUL R3, R3, 16777216 ;  /* 0x4b8000000303a820 */ /* 0x000fe40000400000 */
[----:B------:R-:W-:Y:S02]  /*22660*/  @P0 FMUL R2, R2, 0.25 ;  /* 0x3e80000002020820 */ /* 0x000fe40000400000 */
[C---:B0-----:R-:W-:Y:S02]  /*22670*/  FMUL R29, R28.reuse, R29 ;  /* 0x0000001d1c1d7220 */ /* 0x041fe40000400000 */
[----:B------:R-:W-:-:S02]  /*22680*/  FMUL R25, R28, R25 ;  /* 0x000000191c197220 */ /* 0x000fc40000400000 */
[----:B------:R-:W-:Y:S02]  /*22690*/  @P0 FMUL R5, R5, 0.25 ;  /* 0x3e80000005050820 */ /* 0x000fe40000400000 */
[----:B------:R-:W-:Y:S02]  /*226a0*/  FMUL R3, R28, R3 ;  /* 0x000000031c037220 */ /* 0x000fe40000400000 */
[----:B------:R-:W-:Y:S02]  /*226b0*/  @!P2 FMUL R2, R2, 16777216 ;  /* 0x4b8000000202a820 */ /* 0x000fe40000400000 */
[----:B------:R-:W-:Y:S02]  /*226c0*/  @!P2 FMUL R5, R5, 16777216 ;  /* 0x4b8000000505a820 */ /* 0x000fe40000400000 */
[----:B------:R-:W-:Y:S02]  /*226d0*/  @P0 FMUL R6, R6, 0.25 ;  /* 0x3e80000006060820 */ /* 0x000fe40000400000 */
[----:B------:R-:W-:-:S02]  /*226e0*/  @P0 FMUL R9, R9, 0.25 ;  /* 0x3e80000009090820 */ /* 0x000fc40000400000 */
[----:B------:R-:W-:Y:S02]  /*226f0*/  @!P2 FMUL R6, R6, 16777216 ;  /* 0x4b8000000606a820 */ /* 0x000fe40000400000 */
[----:B------:R-:W-:Y:S02]  /*22700*/  @!P2 FMUL R9, R9, 16777216 ;  /* 0x4b8000000909a820 */ /* 0x000fe40000400000 */
[----:B---3--:R-:W-:-:S05]  /*22710*/  @!P2 FMUL R27, R27, 16777216 ;  /* 0x4b8000001b1ba820 */ /* 0x008fca0000400000 */
[----:B------:R0:W-:Y:S04]  /*22720*/  @!P2 STL [R1+0x38], R27 ;  /* 0x0000381b0100a387 */ /* 0x0001e80000100800 */
[----:B0-----:R-:W3:Y:S04]  /*22730*/  LDL.LU R27, [R1+0xdb4] ;  /* 0x000db400011b7983 */ /* 0x001ee80000300800 */
[----:B------:R0:W-:Y:S04]  /*22740*/  STL [R1+0x2a4], R29 ;  /* 0x0002a41d01007387 */ /* 0x0001e80000100800 */
[----:B0-----:R-:W4:Y:S04]  /*22750*/  LDL.LU R29, [R1+0xdb0] ;  /* 0x000db000011d7983 */ /* 0x001f280000300800 */
[----:B------:R0:W-:Y:S04]  /*22760*/  STL [R1+0x2a0], R25 ;  /* 0x0002a01901007387 */ /* 0x0001e80000100800 */
[----:B0-----:R-:W5:Y:S04]  /*22770*/  LDL.LU R25, [R1+0xdac] ;  /* 0x000dac0001197983 */ /* 0x001f680000300800 */
[----:B------:R0:W-:Y:S02]  /*22780*/  STL [R1+0x29c], R3 ;  /* 0x00029c0301007387 */ /* 0x0001e40000100800 */
[----:B0-----:R-:W-:-:S02]  /*22790*/  FMUL R3, R28, R2 ;  /* 0x000000021c037220 */ /* 0x001fc40000400000 */
[C---:B------:R-:W-:Y:S02]  /*227a0*/  FMUL R2, R28.reuse, R5 ;  /* 0x000000051c027220 */ /* 0x040fe40000400000 */
[----:B------:R-:W4:Y:S04]  /*227b0*/  LDL.LU R5, [R1+0x38] ;  /* 0x0000380001057983 */ /* 0x000f280000300800 */
[----:B------:R-:W-:Y:S04]  /*227c0*/  STL [R1+0x298], R3 ;  /* 0x0002980301007387 */ /* 0x000fe80000100800 */
[----:B------:R0:W-:Y:S02]  /*227d0*/  STL [R1+0x294], R2 ;  /* 0x0002940201007387 */ /* 0x0001e40000100800 */
[----:B0-----:R-:W-:-:S02]  /*227e0*/  FMUL R2, R28, R6 ;  /* 0x000000061c027220 */ /* 0x001fc40000400000 */
[----:B------:R-:W4:Y:S04]  /*227f0*/  LDL.LU R6, [R1+0x34] ;  /* 0x0000340001067983 */ /* 0x000f280000300800 */
[----:B------:R0:W-:Y:S02]  /*22800*/  STL [R1+0x290], R2 ;  /* 0x0002900201007387 */ /* 0x0001e40000100800 */
[----:B0-----:R-:W-:Y:S02]  /*22810*/  FMUL R2, R28, R9 ;  /* 0x000000091c027220 */ /* 0x001fe40000400000 */
[----:B------:R-:W5:Y:S04]  /*22820*/  LDL.LU R9, [R1+0x28] ;  /* 0x0000280001097983 */ /* 0x000f680000300800 */
[----:B------:R0:W-:Y:S04]  /*22830*/  STL [R1+0xc40], R2 ;  /* 0x000c400201007387 */ /* 0x0001e80000100800 */
[----:B0-----:R-:W5:Y:S01]  /*22840*/  LDL.LU R2, [R1+0x24] ;  /* 0x0000240001027983 */ /* 0x001f620000300800 */
[----:B------:R-:W-:-:S02]  /*22850*/  @P0 FMUL R10, R10, 0.25 ;  /* 0x3e8000000a0a0820 */ /* 0x000fc40000400000 */
[----:B------:R-:W-:Y:S02]  /*22860*/  @P0 FMUL R13, R13, 0.25 ;  /* 0x3e8000000d0d0820 */ /* 0x000fe40000400000 */
[----:B------:R-:W-:Y:S02]  /*22870*/  @!P2 FMUL R10, R10, 16777216 ;  /* 0x4b8000000a0aa820 */ /* 0x000fe40000400000 */
[----:B------:R-:W-:Y:S02]  /*22880*/  @P0 FMUL R14, R14, 0.25 ;  /* 0x3e8000000e0e0820 */ /* 0x000fe40000400000 */
[----:B------:R-:W-:Y:S02]  /*22890*/  @P0 FMUL R17, R17, 0.25 ;  /* 0x3e80000011110820 */ /* 0x000fe40000400000 */
[----:B------:R-:W-:Y:S02]  /*228a0*/  FMUL R3, R28, R10 ;  /* 0x0000000a1c037220 */ /* 0x000fe40000400000 */
[----:B------:R-:W-:-:S02]  /*228b0*/  @!P2 FMUL R13, R13, 16777216 ;  /* 0x4b8000000d0da820 */ /* 0x000fc40000400000 */
[----:B------:R-:W-:Y:S02]  /*228c0*/  @!P2 FMUL R14, R14, 16777216 ;  /* 0x4b8000000e0ea820 */ /* 0x000fe40000400000 */
[----:B------:R-:W-:Y:S01]  /*228d0*/  @P0 FMUL R18, R18, 0.25 ;  /* 0x3e80000012120820 */ /* 0x000fe20000400000 */
[----:B------:R0:W-:Y:S01]  /*228e0*/  STL [R1+0xc44], R3 ;  /* 0x000c440301007387 */ /* 0x0001e20000100800 */
[----:B------:R-:W-:Y:S02]  /*228f0*/  @P0 FMUL R21, R21, 0.25 ;  /* 0x3e80000015150820 */ /* 0x000fe40000400000 */
[----:B------:R-:W-:Y:S02]  /*22900*/  @!P2 FMUL R17, R17, 16777216 ;  /* 0x4b8000001111a820 */ /* 0x000fe40000400000 */
[----:B------:R-:W-:Y:S02]  /*22910*/  FMUL R13, R28, R13 ;  /* 0x0000000d1c0d7220 */ /* 0x000fe40000400000 */
[----:B------:R-:W-:-:S02]  /*22920*/  @P0 FMUL R22, R22, 0.25 ;  /* 0x3e80000016160820 */ /* 0x000fc40000400000 */
[----:B------:R-:W-:Y:S02]  /*22930*/  @!P2 FMUL R18, R18, 16777216 ;  /* 0x4b8000001212a820 */ /* 0x000fe40000400000 */
[C---:B0-----:R-:W-:Y:S02]  /*22940*/  FMUL R3, R28.reuse, R14 ;  /* 0x0000000e1c037220 */ /* 0x041fe40000400000 */
[----:B------:R-:W-:Y:S02]  /*22950*/  @!P2 FMUL R21, R21, 16777216 ;  /* 0x4b8000001515a820 */ /* 0x000fe40000400000 */
[----:B------:R-:W-:Y:S01]  /*22960*/  FMUL R10, R28, R17 ;  /* 0x000000111c0a7220 */ /* 0x000fe20000400000 */
[----:B------:R0:W-:Y:S01]  /*22970*/  STL [R1+0x264], R13 ;  /* 0x0002640d01007387 */ /* 0x0001e20000100800 */
[----:B------:R-:W-:-:S03]  /*22980*/  @!P2 FMUL R22, R22, 16777216 ;  /* 0x4b8000001616a820 */ /* 0x000fc60000400000 */
[----:B------:R1:W-:Y:S04]  /*22990*/  STL [R1+0x260], R3 ;  /* 0x0002600301007387 */ /* 0x0003e80000100800 */
[----:B------:R2:W-:Y:S01]  /*229a0*/  STL [R1+0x25c], R10 ;  /* 0x00025c0a01007387 */ /* 0x0005e20000100800 */
[C---:B0-----:R-:W-:Y:S02]  /*229b0*/  FMUL R13, R28.reuse, R18 ;  /* 0x000000121c0d7220 */ /* 0x041fe40000400000 */
[----:B-1----:R-:W-:-:S03]  /*229c0*/  FMUL R3, R28, R21 ;  /* 0x000000151c037220 */ /* 0x002fc60000400000 */
[----:B------:R-:W-:Y:S01]  /*229d0*/  STL [R1+0x258], R13 ;  /* 0x0002580d01007387 */ /* 0x000fe20000100800 */
[----:B--2---:R-:W-:-:S03]  /*229e0*/  FMUL R10, R28, R22 ;  /* 0x000000161c0a7220 */ /* 0x004fc60000400000 */
[----:B------:R5:W-:Y:S01]  /*229f0*/  STL [R1+0x254], R3 ;  /* 0x0002540301007387 */ /* 0x000be20000100800 */
[----:B------:R-:W-:-:S03]  /*22a00*/  @P0 FMUL R26, R26, 0.25 ;  /* 0x3e8000001a1a0820 */ /* 0x000fc60000400000 */
[----:B------:R-:W-:Y:S01]  /*22a10*/  STL [R1+0x250], R10 ;  /* 0x0002500a01007387 */ /* 0x000fe20000100800 */
[----:B------:R-:W-:Y:S02]  /*22a20*/  @P0 FMUL R0, R0, 0.25 ;  /* 0x3e80000000000820 */ /* 0x000fe40000400000 */
[----:B------:R-:W-:Y:S02]  /*22a30*/  @!P2 FMUL R26, R26, 16777216 ;  /* 0x4b8000001a1aa820 */ /* 0x000fe40000400000 */
[----:B------:R-:W-:Y:S02]  /*22a40*/  @P0 FMUL R4, R4, 0.25 ;  /* 0x3e80000004040820 */ /* 0x000fe40000400000 */
[----:B------:R-:W-:Y:S02]  /*22a50*/  @!P2 FMUL R0, R0, 16777216 ;  /* 0x4b8000000000a820 */ /* 0x000fe40000400000 */
[----:B------:R-:W-:Y:S02]  /*22a60*/  @P0 FMUL R7, R7, 0.25 ;  /* 0x3e80000007070820 */ /* 0x000fe40000400000 */
[----:B------:R-:W-:-:S02]  /*22a70*/  @!P2 FMUL R4, R4, 16777216 ;  /* 0x4b8000000404a820 */ /* 0x000fc40000400000 */
        /* <DEDUP_REMOVED lines=18> */
[----:B------:R-:W-:Y:S02]  /*22ba0*/  @!P2 FMUL R24, R24, 16777216 ;  /* 0x4b8000001818a820 */ /* 0x000fe40000400000 */
[----:B---3--:R-:W-:Y:S02]  /*22bb0*/  @!P2 FMUL R27, R27, 16777216 ;  /* 0x4b8000001b1ba820 */ /* 0x008fe40000400000 */
[C---:B----4-:R-:W-:Y:S02]  /*22bc0*/  FMUL R6, R28.reuse, R6 ;  /* 0x000000061c067220 */ /* 0x050fe40000400000 */
[C---:B-----5:R-:W-:Y:S02]  /*22bd0*/  FMUL R3, R28.reuse, R9 ;  /* 0x000000091c037220 */ /* 0x060fe40000400000 */
[----:B------:R-:W-:-:S05]  /*22be0*/  FMUL R2, R28, R2 ;  /* 0x000000021c027220 */ /* 0x000fca0000400000 */
[----:B------:R0:W-:Y:S04]  /*22bf0*/  STL [R1+0x24c], R2 ;  /* 0x00024c0201007387 */ /* 0x0001e80000100800 */
[----:B------:R1:W-:Y:S01]  /*22c00*/  STL [R1+0x248], R3 ;  /* 0x0002480301007387 */ /* 0x0003e20000100800 */
[----:B0-----:R-:W-:-:S03]  /*22c10*/  FMUL R2, R28, R5 ;  /* 0x000000051c027220 */ /* 0x001fc60000400000 */
[----:B------:R-:W-:Y:S01]  /*22c20*/  STL [R1+0x204], R6 ;  /* 0x0002040601007387 */ /* 0x000fe20000100800 */
[----:B-1----:R-:W-:-:S03]  /*22c30*/  FMUL R3, R28, R27 ;  /* 0x0000001b1c037220 */ /* 0x002fc60000400000 */
[----:B------:R-:W2:Y:S04]  /*22c40*/  LDL.LU R27, [R1+0xda8] ;  /* 0x000da800011b7983 */ /* 0x000ea80000300800 */
[----:B------:R0:W-:Y:S02]  /*22c50*/  STL [R1+0x200], R2 ;  /* 0x0002000201007387 */ /* 0x0001e40000100800 */
[C---:B0-----:R-:W-:Y:S02]  /*22c60*/  FMUL R2, R28.reuse, R26 ;  /* 0x0000001a1c027220 */ /* 0x041fe40000400000 */
[----:B------:R-:W3:Y:S04]  /*22c70*/  LDL.LU R26, [R1+0xda4] ;  /* 0x000da400011a7983 */ /* 0x000ee80000300800 */
[----:B------:R0:W-:Y:S02]  /*22c80*/  STL [R1+0x1f4], R3 ;  /* 0x0001f40301007387 */ /* 0x0001e40000100800 */
[----:B0-----:R-:W-:-:S02]  /*22c90*/  FMUL R3, R28, R0 ;  /* 0x000000001c037220 */ /* 0x001fc40000400000 */
[----:B------:R-:W4:Y:S04]  /*22ca0*/  LDL.LU R0, [R1+0xda0] ;  /* 0x000da00001007983 */ /* 0x000f280000300800 */
[----:B------:R0:W-:Y:S02]  /*22cb0*/  STL [R1+0x1f0], R2 ;  /* 0x0001f00201007387 */ /* 0x0001e40000100800 */
[C---:B0-----:R-:W-:Y:S02]  /*22cc0*/  FMUL R2, R28.reuse, R4 ;  /* 0x000000041c027220 */ /* 0x041fe40000400000 */
[----:B------:R-:W5:Y:S04]  /*22cd0*/  LDL.LU R4, [R1+0xd9c] ;  /* 0x000d9c0001047983 */ /* 0x000f680000300800 */
[----:B------:R0:W-:Y:S02]  /*22ce0*/  STL [R1+0x1e4], R3 ;  /* 0x0001e40301007387 */ /* 0x0001e40000100800 */
[----:B0-----:R-:W-:-:S02]  /*22cf0*/  FMUL R3, R28, R7 ;  /* 0x000000071c037220 */ /* 0x001fc40000400000 */
[----:B------:R-:W2:Y:S04]  /*22d00*/  LDL.LU R7, [R1+0xd98] ;  /* 0x000d980001077983 */ /* 0x000ea80000300800 */
[----:B------:R0:W-:Y:S02]  /*22d10*/  STL [R1+0x1e0], R2 ;  /* 0x0001e00201007387 */ /* 0x0001e40000100800 */
[C---:B0-----:R-:W-:Y:S02]  /*22d20*/  FMUL R2, R28.reuse, R8 ;  /* 0x000000081c027220 */ /* 0x041fe40000400000 */
[----:B------:R-:W2:Y:S04]  /*22d30*/  LDL.LU R8, [R1+0xd94] ;  /* 0x000d940001087983 */ /* 0x000ea80000300800 */
        /* <DEDUP_REMOVED lines=10> */
[----:B0-----:R-:W-:Y:S02]  /*22de0*/  FMUL R2, R28, R16 ;  /* 0x000000101c027220 */ /* 0x001fe40000400000 */
[----:B------:R-:W2:Y:S04]  /*22df0*/  LDL.LU R16, [R1+0xd84] ;  /* 0x000d840001107983 */ /* 0x000ea80000300800 */
[----:B------:R0:W-:Y:S01]  /*22e00*/  STL [R1+0x6c], R3 ;  /* 0x00006c0301007387 */ /* 0x0001e20000100800 */
[----:B------:R-:W-:-:S02]  /*22e10*/  IMAD.MOV.U32 R5, RZ, RZ, R29 ;  /* 0x000000ffff057224 */ /* 0x000fc400078e001d */
[C---:B0-----:R-:W-:Y:S02]  /*22e20*/  FMUL R3, R28.reuse, R19 ;  /* 0x000000131c037220 */ /* 0x041fe40000400000 */
[----:B------:R-:W2:Y:S04]  /*22e30*/  LDL.LU R19, [R1+0xd80] ;  /* 0x000d800001137983 */ /* 0x000ea80000300800 */
[----:B------:R0:W-:Y:S01]  /*22e40*/  STL [R1+0x64], R2 ;  /* 0x0000640201007387 */ /* 0x0001e20000100800 */
[----:B------:R-:W-:Y:S01]  /*22e50*/  MOV R6, R25 ;  /* 0x0000001900067202 */ /* 0x000fe20000000f00 */
        /* <DEDUP_REMOVED lines=8> */
[----:B------:R-:W-:Y:S04]  /*22ee0*/  STL [R1+0x4c], R3 ;  /* 0x00004c0301007387 */ /* 0x000fe80000100800 */
[----:B------:R0:W-:Y:S04]  /*22ef0*/  STL [R1+0xd4c], R5 ;  /* 0x000d4c0501007387 */ /* 0x0001e80000100800 */
[----:B------:R-:W-:Y:S04]  /*22f00*/  STL [R1+0x48], R2 ;  /* 0x0000480201007387 */ /* 0x000fe80000100800 */
[----:B0-----:R-:W2:Y:S04]  /*22f10*/  LDL.LU R5, [R1+0x8] ;  /* 0x0000080001057983 */ /* 0x001ea80000300800 */
        /* <DEDUP_REMOVED lines=8> */
[----:B0-----:R-:W2:Y:S04]  /*22fa0*/  LDL R25, [R1+0x30] ;  /* 0x0000300001197983 */ /* 0x001ea80000100800 */
[----:B--2---:R0:W-:Y:S04]  /*22fb0*/  STL [R1+0xd70], R25 ;  /* 0x000d701901007387 */ /* 0x0041e80000100800 */
[----:B0-----:R-:W2:Y:S04]  /*22fc0*/  LDL R25, [R1+0x2c] ;  /* 0x00002c0001197983 */ /* 0x001ea80000100800 */
        /* <DEDUP_REMOVED lines=8> */
[----:B------:R-:W4:Y:S01]  /*23050*/  LDL.LU R3, [R1+0xa0] ;  /* 0x0000a00001037983 */ /* 0x000f220000300800 */
[----:B---3--:R-:W-:-:S03]  /*23060*/  FSETP.GT.AND P0, PT, |R26|, 8.50705917302346158658e+37, PT ;  /* 0x7e8000001a00780b */ /* 0x008fc60003f04200 */
        /* <DEDUP_REMOVED lines=40> */
[----:B------:R-:W-:Y:S02]  /*232f0*/  @P1 FMUL R5, R5, 0.25 ;  /* 0x3e80000005051820 */ /* 0x000fe40000400000 */
[----:B----4-:R-:W-:-:S02]  /*23300*/  @P1 FMUL R0, R0, 0.25 ;  /* 0x3e80000000001820 */ /* 0x010fc40000400000 */
[----:B------:R-:W-:Y:S02]  /*23310*/  @!P2 FMUL R6, R6, 16777216 ;  /* 0x4b8000000606a820 */ /* 0x000fe40000400000 */
[----:B-----5:R-:W-:Y:S02]  /*23320*/  @P1 FMUL R4, R4, 0.25 ;  /* 0x3e80000004041820 */ /* 0x020fe40000400000 */
[----:B------:R-:W-:Y:S02]  /*23330*/  @!P2 FMUL R5, R5, 16777216 ;  /* 0x4b8000000505a820 */ /* 0x000fe40000400000 */
[----:B------:R-:W-:Y:S02]  /*23340*/  @P1 FMUL R7, R7, 0.25 ;  /* 0x3e80000007071820 */ /* 0x000fe40000400000 */
[----:B------:R-:W-:Y:S02]  /*23350*/  @!P2 FMUL R0, R0, 16777216 ;  /* 0x4b8000000000a820 */ /* 0x000fe40000400000 */
[----:B0-----:R-:W-:-:S02]  /*23360*/  FMUL R6, R27, R6 ;  /* 0x000000061b067220 */ /* 0x001fc40000400000 */
[----:B------:R-:W-:Y:S02]  /*23370*/  @P1 FMUL R8, R8, 0.25 ;  /* 0x3e80000008081820 */ /* 0x000fe40000400000 */
[----:B------:R-:W-:Y:S02]  /*23380*/  @!P2 FMUL R4, R4, 16777216 ;  /* 0x4b8000000404a820 */ /* 0x000fe40000400000 */
[----:B------:R-:W-:Y:S02]  /*23390*/  FMUL R5, R27, R5 ;  /* 0x000000051b057220 */ /* 0x000fe40000400000 */
[----:B------:R-:W-:Y:S02]  /*233a0*/  @!P2 FMUL R7, R7, 16777216 ;  /* 0x4b8000000707a820 */ /* 0x000fe40000400000 */
[----:B------:R-:W-:Y:S02]  /*233b0*/  FMUL R0, R27, R0 ;  /* 0x000000001b007220 */ /* 0x000fe40000400000 */
[----:B------:R-:W-:-:S02]  /*233c0*/  @!P2 FMUL R8, R8, 16777216 ;  /* 0x4b8000000808a820 */ /* 0x000fc40000400000 */
[C---:B------:R-:W-:Y:S02]  /*233d0*/  FMUL R4, R27.reuse, R4 ;  /* 0x000000041b047220 */ /* 0x040fe40000400000 */
[C---:B------:R-:W-:Y:S02]  /*233e0*/  FMUL R7, R27.reuse, R7 ;  /* 0x000000071b077220 */ /* 0x040fe40000400000 */
[----:B------:R-:W-:Y:S02]  /*233f0*/  FMUL R8, R27, R8 ;  /* 0x000000081b087220 */ /* 0x000fe40000400000 */
[----:B---3--:R-:W-:-:S05]  /*23400*/  @!P2 FMUL R26, R26, 16777216 ;  /* 0x4b8000001a1aa820 */ /* 0x008fca0000400000 */
[----:B------:R0:W-:Y:S04]  /*23410*/  @!P2 STL [R1+0x44], R26 ;  /* 0x0000441a0100a387 */ /* 0x0001e80000100800 */
[----:B0-----:R-:W3:Y:S04]  /*23420*/  LDL.LU R26, [R1+0xd54] ;  /* 0x000d5400011a7983 */ /* 0x001ee80000300800 */
[----:B------:R0:W-:Y:S04]  /*23430*/  STL [R1+0x284], R6 ;  /* 0x0002840601007387 */ /* 0x0001e80000100800 */
[----:B0-----:R-:W4:Y:S04]  /*23440*/  LDL.LU R6, [R1+0xd50] ;  /* 0x000d500001067983 */ /* 0x001f280000300800 */
[----:B------:R0:W-:Y:S04]  /*23450*/  STL [R1+0x280], R5 ;  /* 0x0002800501007387 */ /* 0x0001e80000100800 */
[----:B0-----:R-:W5:Y:S04]  /*23460*/  LDL.LU R5, [R1+0xd4c] ;  /* 0x000d4c0001057983 */ /* 0x001f680000300800 */
[----:B------:R0:W-:Y:S04]  /*23470*/  STL [R1+0x27c], R0 ;  /* 0x00027c0001007387 */ /* 0x0001e80000100800 */
[----:B0-----:R-:W4:Y:S04]  /*23480*/  LDL.LU R0, [R1+0x44] ;  /* 0x0000440001007983 */ /* 0x001f280000300800 */
[----:B------:R0:W-:Y:S04]  /*23490*/  STL [R1+0x278], R4 ;  /* 0x0002780401007387 */ /* 0x0001e80000100800 */
[----:B0-----:R-:W4:Y:S04]  /*234a0*/  LDL.LU R4, [R1+0x3c] ;  /* 0x00003c0001047983 */ /* 0x001f280000300800 */
[----:B------:R0:W-:Y:S04]  /*234b0*/  STL [R1+0x274], R7 ;  /* 0x0002740701007387 */ /* 0x0001e80000100800 */
[----:B0-----:R-:W4:Y:S04]  /*234c0*/  LDL.LU R7, [R1+0x30] ;  /* 0x0000300001077983 */ /* 0x001f280000300800 */
[----:B------:R0:W-:Y:S04]  /*234d0*/  STL [R1+0x270], R8 ;  /* 0x0002700801007387 */ /* 0x0001e80000100800 */
[----:B0-----:R-:W4:Y:S01]  /*234e0*/  LDL.LU R8, [R1+0x2c] ;  /* 0x00002c0001087983 */ /* 0x001f220000300800 */
[----:B------:R-:W-:-:S02]  /*234f0*/  @P1 FMUL R11, R11, 0.25 ;  /* 0x3e8000000b0b1820 */ /* 0x000fc40000400000 */
[----:B------:R-:W-:Y:S02]  /*23500*/  @P1 FMUL R12, R12, 0.25 ;  /* 0x3e8000000c0c1820 */ /* 0x000fe40000400000 */
[----:B------:R-:W-:Y:S02]  /*23510*/  @!P2 FMUL R11, R11, 16777216 ;  /* 0x4b8000000b0ba820 */ /* 0x000fe40000400000 */
[----:B------:R-:W-:Y:S02]  /*23520*/  @P1 FMUL R15, R15, 0.25 ;  /* 0x3e8000000f0f1820 */ /* 0x000fe40000400000 */
[----:B------:R-:W-:Y:S02]  /*23530*/  FMUL R11, R27, R11 ;  /* 0x0000000b1b0b7220 */ /* 0x000fe40000400000 */
[----:B------:R-:W-:Y:S02]  /*23540*/  @!P2 FMUL R12, R12, 16777216 ;  /* 0x4b8000000c0ca820 */ /* 0x000fe40000400000 */
[----:B------:R-:W-:-:S02]  /*23550*/  @P1 FMUL R16, R16, 0.25 ;  /* 0x3e80000010101820 */ /* 0x000fc40000400000 */
[----:B------:R-:W-:Y:S02]  /*23560*/  @!P2 FMUL R15, R15, 16777216 ;  /* 0x4b8000000f0fa820 */ /* 0x000fe40000400000 */
[----:B------:R-:W-:Y:S01]  /*23570*/  @P1 FMUL R19, R19, 0.25 ;  /* 0x3e80000013131820 */ /* 0x000fe20000400000 */
[----:B------:R0:W-:Y:S01]  /*23580*/  STL [R1+0x26c], R11 ;  /* 0x00026c0b01007387 */ /* 0x0001e20000100800 */
[----:B------:R-:W-:Y:S02]  /*23590*/  @P1 FMUL R20, R20, 0.25 ;  /* 0x3e80000014141820 */ /* 0x000fe40000400000 */
[----:B------:R-:W-:Y:S02]  /*235a0*/  FMUL R12, R27, R12 ;  /* 0x0000000c1b0c7220 */ /* 0x000fe40000400000 */
[----:B------:R-:W-:Y:S02]  /*235b0*/  @!P2 FMUL R16, R16, 16777216 ;  /* 0x4b8000001010a820 */ /* 0x000fe40000400000 */
[----:B------:R-:W-:-:S02]  /*235c0*/  @!P2 FMUL R19, R19, 16777216 ;  /* 0x4b8000001313a820 */ /* 0x000fc40000400000 */
[----:B0-----:R-:W-:Y:S02]  /*235d0*/  FMUL R11, R27, R15 ;  /* 0x0000000f1b0b7220 */ /* 0x001fe40000400000 */
[----:B------:R-:W-:Y:S02]  /*235e0*/  @P1 FMUL R23, R23, 0.25 ;  /* 0x3e80000017171820 */ /* 0x000fe40000400000 */
[----:B------:R-:W-:Y:S01]  /*235f0*/  @!P2 FMUL R20, R20, 16777216 ;  /* 0x4b8000001414a820 */ /* 0x000fe20000400000 */
[----:B------:R0:W-:Y:S01]  /*23600*/  STL [R1+0x268], R12 ;  /* 0x0002680c01007387 */ /* 0x0001e20000100800 */
[----:B------:R-:W-:Y:S02]  /*23610*/  @P1 FMUL R24, R24, 0.25 ;  /* 0x3e80000018181820 */ /* 0x000fe40000400000 */
[----:B------:R-:W-:Y:S01]  /*23620*/  FMUL R15, R27, R16 ;  /* 0x000000101b0f7220 */ /* 0x000fe20000400000 */
[----:B------:R1:W-:Y:S01]  /*23630*/  STL [R1+0x220], R11 ;  /* 0x0002200b01007387 */ /* 0x0003e20000100800 */
[----:B------:R-:W-:-:S02]  /*23640*/  @!P2 FMUL R23, R23, 16777216 ;  /* 0x4b8000001717a820 */ /* 0x000fc40000400000 */
[----:B------:R-:W-:Y:S02]  /*23650*/  @!P2 FMUL R24, R24, 16777216 ;  /* 0x4b8000001818a820 */ /* 0x000fe40000400000 */
[C---:B0-----:R-:W-:Y:S01]  /*23660*/  FMUL R12, R27.reuse, R19 ;  /* 0x000000131b0c7220 */ /* 0x041fe20000400000 */
[----:B------:R0:W-:Y:S01]  /*23670*/  STL [R1+0x21c], R15 ;  /* 0x00021c0f01007387 */ /* 0x0001e20000100800 */
[----:B-1----:R-:W-:-:S03]  /*23680*/  FMUL R11, R27, R20 ;  /* 0x000000141b0b7220 */ /* 0x002fc60000400000 */
[----:B------:R1:W-:Y:S01]  /*23690*/  STL [R1+0x210], R12 ;  /* 0x0002100c01007387 */ /* 0x0003e20000100800 */
[----:B--2---:R-:W-:-:S03]  /*236a0*/  @P1 FMUL R25, R25, 0.25 ;  /* 0x3e80000019191820 */ /* 0x004fc60000400000 */
[----:B------:R4:W-:Y:S01]  /*236b0*/  STL [R1+0x208], R11 ;  /* 0x0002080b01007387 */ /* 0x0009e20000100800 */
[C---:B0-----:R-:W-:Y:S02]  /*236c0*/  FMUL R15, R27.reuse, R23 ;  /* 0x000000171b0f7220 */ /* 0x041fe40000400000 */
[----:B-1----:R-:W-:-:S03]  /*236d0*/  FMUL R12, R27, R24 ;  /* 0x000000181b0c7220 */ /* 0x002fc60000400000 */
[----:B------:R-:W-:Y:S01]  /*236e0*/  STL [R1+0x1fc], R15 ;  /* 0x0001fc0f01007387 */ /* 0x000fe20000100800 */
[----:B------:R-:W-:Y:S02]  /*236f0*/  @P1 FMUL R28, R28, 0.25 ;  /* 0x3e8000001c1c1820 */ /* 0x000fe40000400000 */
[----:B------:R-:W-:Y:S01]  /*23700*/  @P1 FMUL R22, R22, 0.25 ;  /* 0x3e80000016161820 */ /* 0x000fe20000400000 */
[----:B------:R-:W-:Y:S01]  /*23710*/  STL [R1+0x1f8], R12 ;  /* 0x0001f80c01007387 */ /* 0x000fe20000100800 */
[----:B------:R-:W-:Y:S02]  /*23720*/  @!P2 FMUL R25, R25, 16777216 ;  /* 0x4b8000001919a820 */ /* 0x000fe40000400000 */
[----:B------:R-:W-:Y:S02]  /*23730*/  @!P2 FMUL R28, R28, 16777216 ;  /* 0x4b8000001c1ca820 */ /* 0x000fe40000400000 */
[----:B------:R-:W-:Y:S02]  /*23740*/  @P1 FMUL R21, R21, 0.25 ;  /* 0x3e80000015151820 */ /* 0x000fe40000400000 */
[----:B------:R-:W-:-:S02]  /*23750*/  @P1 FMUL R18, R18, 0.25 ;  /* 0x3e80000012121820 */ /* 0x000fc40000400000 */
[----:B------:R-:W-:Y:S02]  /*23760*/  @!P2 FMUL R22, R22, 16777216 ;  /* 0x4b8000001616a820 */ /* 0x000fe40000400000 */
[----:B------:R-:W-:Y:S02]  /*23770*/  @P1 FMUL R29, R29, 0.25 ;  /* 0x3e8000001d1d1820 */ /* 0x000fe40000400000 */
[----:B------:R-:W-:Y:S02]  /*23780*/  @P1 FMUL R17, R17, 0.25 ;  /* 0x3e80000011111820 */ /* 0x000fe40000400000 */
[----:B------:R-:W-:Y:S02]  /*23790*/  @!P2 FMUL R21, R21, 16777216 ;  /* 0x4b8000001515a820 */ /* 0x000fe40000400000 */
[----:B------:R-:W-:Y:S02]  /*237a0*/  @!P2 FMUL R18, R18, 16777216 ;  /* 0x4b8000001212a820 */ /* 0x000fe40000400000 */
[----:B------:R-:W-:-:S02]  /*237b0*/  @!P2 FMUL R29, R29, 16777216 ;  /* 0x4b8000001d1da820 */ /* 0x000fc40000400000 */
[----:B------:R-:W-:Y:S02]  /*237c0*/  @P1 FMUL R14, R14, 0.25 ;  /* 0x3e8000000e0e1820 */ /* 0x000fe40000400000 */
[----:B------:R-:W-:Y:S02]  /*237d0*/  @!P2 FMUL R17, R17, 16777216 ;  /* 0x4b8000001111a820 */ /* 0x000fe40000400000 */
[----:B------:R-:W-:Y:S02]  /*237e0*/  @P1 FMUL R3, R3, 0.25 ;  /* 0x3e80000003031820 */ /* 0x000fe40000400000 */
[----:B------:R-:W-:Y:S02]  /*237f0*/  @P1 FMUL R13, R13, 0.25 ;  /* 0x3e8000000d0d1820 */ /* 0x000fe40000400000 */
[----:B------:R-:W-:Y:S02]  /*23800*/  FMUL R29, R27, R29 ;  /* 0x0000001d1b1d7220 */ /* 0x000fe40000400000 */
[----:B------:R-:W-:-:S02]  /*23810*/  @!P2 FMUL R14, R14, 16777216 ;  /* 0x4b8000000e0ea820 */ /* 0x000fc40000400000 */
[----:B------:R-:W-:Y:S02]  /*23820*/  @!P2 FMUL R3, R3, 16777216 ;  /* 0x4b8000000303a820 */ /* 0x000fe40000400000 */
[----:B------:R-:W-:Y:S02]  /*23830*/  @!P2 FMUL R13, R13, 16777216 ;  /* 0x4b8000000d0da820 */ /* 0x000fe40000400000 */
[----:B------:R-:W-:Y:S02]  /*23840*/  @P1 FMUL R10, R10, 0.25 ;  /* 0x3e8000000a0a1820 */ /* 0x000fe40000400000 */
[----:B------:R-:W-:Y:S02]  /*23850*/  @P1 FMUL R2, R2, 0.25 ;  /* 0x3e80000002021820 */ /* 0x000fe40000400000 */
[----:B------:R-:W-:Y:S02]  /*23860*/  @!P2 FMUL R10, R10, 16777216 ;  /* 0x4b8000000a0aa820 */ /* 0x000fe40000400000 */
[----:B------:R-:W-:-:S02]  /*23870*/  @!P2 FMUL R2, R2, 16777216 ;  /* 0x4b8000000202a820 */ /* 0x000fc40000400000 */
[----:B---3--:R-:W-:Y:S02]  /*23880*/  @!P2 FMUL R26, R26, 16777216 ;  /* 0x4b8000001a1aa820 */ /* 0x008fe40000400000 */
[C---:B----4-:R-:W-:Y:S02]  /*23890*/  FMUL R11, R27.reuse, R8 ;  /* 0x000000081b0b7220 */ /* 0x050fe40000400000 */
[C---:B------:R-:W-:Y:S02]  /*238a0*/  FMUL R8, R27.reuse, R7 ;  /* 0x000000071b087220 */ /* 0x040fe40000400000 */
[C---:B------:R-:W-:Y:S01]  /*238b0*/  FMUL R7, R27.reuse, R4 ;  /* 0x000000041b077220 */ /* 0x040fe20000400000 */
[----:B------:R-:W-:Y:S01]  /*238c0*/  STL [R1+0x1ec], R11 ;  /* 0x0001ec0b01007387 */ /* 0x000fe20000100800 */
[C---:B------:R-:W-:Y:S02]  /*238d0*/  FMUL R4, R27.reuse, R0 ;  /* 0x000000001b047220 */ /* 0x040fe40000400000 */
[C---:B------:R-:W-:Y:S01]  /*238e0*/  FMUL R0, R27.reuse, R26 ;  /* 0x0000001a1b007220 */ /* 0x040fe20000400000 */
[----:B------:R-:W-:Y:S04]  /*238f0*/  STL [R1+0x1e8], R8 ;  /* 0x0001e80801007387 */ /* 0x000fe80000100800 */
[----:B------:R0:W-:Y:S04]  /*23900*/  STL [R1+0x1d4], R7 ;  /* 0x0001d40701007387 */ /* 0x0001e80000100800 */
[----:B------:R-:W2:Y:S04]  /*23910*/  LDL.LU R26, [R1+0xd48] ;  /* 0x000d4800011a7983 */ /* 0x000ea80000300800 */
[----:B------:R1:W-:Y:S01]  /*23920*/  STL [R1+0x1d0], R4 ;  /* 0x0001d00401007387 */ /* 0x0003e20000100800 */
[----:B0-----:R-:W-:-:S03]  /*23930*/  FMUL R7, R27, R25 ;  /* 0x000000191b077220 */ /* 0x001fc60000400000 */
[----:B------:R-:W3:Y:S04]  /*23940*/  LDL.LU R25, [R1+0xd44] ;  /* 0x000d440001197983 */ /* 0x000ee80000300800 */
[----:B------:R0:W-:Y:S01]  /*23950*/  STL [R1+0x1cc], R0 ;  /* 0x0001cc0001007387 */ /* 0x0001e20000100800 */
[----:B-1----:R-:W-:-:S03]  /*23960*/  FMUL R4, R27, R28 ;  /* 0x0000001c1b047220 */ /* 0x002fc60000400000 */
[----:B------:R1:W-:Y:S01]  /*23970*/  STL [R1+0xac], R7 ;  /* 0x0000ac0701007387 */ /* 0x0003e20000100800 */
[----:B0-----:R-:W-:-:S03]  /*23980*/  FMUL R0, R27, R22 ;  /* 0x000000161b007220 */ /* 0x001fc60000400000 */
[----:B------:R0:W-:Y:S01]  /*23990*/  STL [R1+0xa4], R4 ;  /* 0x0000a40401007387 */ /* 0x0001e20000100800 */
[----:B-1----:R-:W-:-:S03]  /*239a0*/  FMUL R7, R27, R21 ;  /* 0x000000151b077220 */ /* 0x002fc60000400000 */
[----:B------:R1:W-:Y:S01]  /*239b0*/  STL [R1+0x9c], R0 ;  /* 0x00009c0001007387 */ /* 0x0003e20000100800 */
[----:B0-----:R-:W-:-:S03]  /*239c0*/  FMUL R4, R27, R18 ;  /* 0x000000121b047220 */ /* 0x001fc60000400000 */
[----:B------:R-:W-:Y:S01]  /*239d0*/  STL [R1+0x94], R7 ;  /* 0x0000940701007387 */ /* 0x000fe20000100800 */
[----:B-1----:R-:W-:-:S03]  /*239e0*/  FMUL R0, R27, R17 ;  /* 0x000000111b007220 */ /* 0x002fc60000400000 */
[----:B------:R0:W-:Y:S04]  /*239f0*/  STL [R1+0x8c], R4 ;  /* 0x00008c0401007387 */ /* 0x0001e80000100800 */
[----:B------:R1:W-:Y:S04]  /*23a00*/  STL [R1+0xcc0], R29 ;  /* 0x000cc01d01007387 */ /* 0x0003e80000100800 */
[----:B------:R4:W-:Y:S01]  /*23a10*/  STL [R1+0x34], R0 ;  /* 0x0000340001007387 */ /* 0x0009e20000100800 */
[C---:B0-----:R-:W-:Y:S02]  /*23a20*/  FMUL R4, R27.reuse, R14 ;  /* 0x0000000e1b047220 */ /* 0x041fe40000400000 */
[----:B-1----:R-:W-:-:S03]  /*23a30*/  FMUL R29, R27, R3 ;  /* 0x000000031b1d7220 */ /* 0x002fc60000400000 */
[----:B------:R-:W-:Y:S01]  /*23a40*/  STL [R1+0x28], R4 ;  /* 0x0000280401007387 */ /* 0x000fe20000100800 */
[----:B----4-:R-:W-:-:S03]  /*23a50*/  FMUL R0, R27, R13 ;  /* 0x0000000d1b007220 */ /* 0x010fc60000400000 */
[----:B------:R-:W-:Y:S01]  /*23a60*/  STL [R1+0xcc4], R29 ;  /* 0x000cc41d01007387 */ /* 0x000fe20000100800 */
[----:B------:R-:W-:-:S03]  /*23a70*/  FMUL R3, R27, R10 ;  /* 0x0000000a1b037220 */ /* 0x000fc60000400000 */
[----:B------:R0:W-:Y:S01]  /*23a80*/  STL [R1+0x24], R0 ;  /* 0x0000240001007387 */ /* 0x0001e20000100800 */
[----:B------:R-:W-:-:S03]  /*23a90*/  MOV R14, R6 ;  /* 0x00000006000e7202 */ /* 0x000fc60000000f00 */
[----:B------:R1:W-:Y:S01]  /*23aa0*/  STL [R1+0x10], R3 ;  /* 0x0000100301007387 */ /* 0x0003e20000100800 */
[----:B0-----:R-:W-:-:S05]  /*23ab0*/  FMUL R0, R27, R2 ;  /* 0x000000021b007220 */ /* 0x001fca0000400000 */
[----:B------:R-:W-:Y:S04]  /*23ac0*/  STL [R1+0xc], R0 ;  /* 0x00000c0001007387 */ /* 0x000fe80000100800 */
[----:B------:R-:W4:Y:S04]  /*23ad0*/  LDL.LU R2, [R1+0xb8] ;  /* 0x0000b80001027983 */ /* 0x000f280000300800 */
[----:B-1----:R-:W2:Y:S04]  /*23ae0*/  LDL.LU R3, [R1+0xc0] ;  /* 0x0000c00001037983 */ /* 0x002ea80000300800 */
[----:B------:R0:W-:Y:S04]  /*23af0*/  STL [R1+0xd1c], R14 ;  /* 0x000d1c0e01007387 */ /* 0x0001e80000100800 */
[----:B0-----:R-:W2:Y:S04]  /*23b00*/  LDL.LU R14, [R1+0xd8] ;  /* 0x0000d800010e7983 */ /* 0x001ea80000300800 */
[----:B--2---:R0:W-:Y:S04]  /*23b10*/  STL [R1+0xd34], R14 ;  /* 0x000d340e01007387 */ /* 0x0041e80000100800 */
[----:B0-----:R-:W2:Y:S04]  /*23b20*/  LDL R14, [R1+0xd0] ;  /* 0x0000d000010e7983 */ /* 0x001ea80000100800 */
[----:B--2---:R0:W-:Y:S04]  /*23b30*/  STL [R1+0xd38], R14 ;  /* 0x000d380e01007387 */ /* 0x0041e80000100800 */
[----:B0-----:R-:W2:Y:S04]  /*23b40*/  LDL R14, [R1+0xcc] ;  /* 0x0000cc00010e7983 */ /* 0x001ea80000100800 */
[----:B--2---:R0:W-:Y:S04]  /*23b50*/  STL [R1+0xd3c], R14 ;  /* 0x000d3c0e01007387 */ /* 0x0041e80000100800 */
[----:B0-----:R-:W2:Y:S01]  /*23b60*/  LDL R14, [R1+0xc8] ;  /* 0x0000c800010e7983 */ /* 0x001ea20000100800 */
[----:B------:R-:W-:-:S04]  /*23b70*/  @P1 FMUL R9, R9, 0.25 ;  /* 0x3e80000009091820 */ /* 0x000fc80000400000 */
[----:B------:R-:W-:-:S04]  /*23b80*/  @!P2 FMUL R9, R9, 16777216 ;  /* 0x4b8000000909a820 */ /* 0x000fc80000400000 */
[----:B------:R-:W-:Y:S01]  /*23b90*/  FMUL R24, R27, R9 ;  /* 0x000000091b187220 */ /* 0x000fe20000400000 */
        /* <DEDUP_REMOVED lines=25> */
[----:B------:R0:W-:Y:S04]  /*23d30*/  STL [R1+0xcc8], R24 ;  /* 0x000cc81801007387 */ /* 0x0001e80000100800 */
[----:B0-----:R-:W3:Y:S04]  /*23d40*/  LDL.LU R24, [R1+0xe8] ;  /* 0x0000e80001187983 */ /* 0x001ee80000300800 */
        /* <DEDUP_REMOVED lines=15> */
[----:B------:R0:W-:Y:S04]  /*23e40*/  STL [R1+0xd28], R14 ;  /* 0x000d280e01007387 */ /* 0x0001e80000100800 */
[----:B0-----:R-:W2:Y:S04]  /*23e50*/  LDL R14, [R1+0xd0] ;  /* 0x0000d000010e7983 */ /* 0x001ea80000100800 */
[----:B--2---:R0:W-:Y:S04]  /*23e60*/  STL [R1+0xd2c], R14 ;  /* 0x000d2c0e01007387 */ /* 0x0041e80000100800 */
[----:B0-----:R-:W2:Y:S01]  /*23e70*/  LDL R14, [R1+0xcc] ;  /* 0x0000cc00010e7983 */ /* 0x001ea20000100800 */
[----:B------:R-:W-:Y:S01]  /*23e80*/  FSETP.GEU.AND P2, PT, |R26|, 1.175494350822287508e-38, PT ;  /* 0x008000001a00780b */ /* 0x000fe20003f4e200 */
[----:B------:R-:W-:-:S02]  /*23e90*/  @P0 FMUL R3, R3, 0.25 ;  /* 0x3e80000003030820 */ /* 0x000fc40000400000 */
[----:B--2---:R0:W-:Y:S04]  /*23ea0*/  STL [R1+0xd30], R14 ;  /* 0x000d300e01007387 */ /* 0x0041e80000100800 */
[----:B0-----:R-:W2:Y:S06]  /*23eb0*/  LDL R14, [R1+0xc8] ;  /* 0x0000c800010e7983 */ /* 0x001eac0000100800 */
[----:B------:R-:W-:-:S05]  /*23ec0*/  @!P2 FMUL R3, R3, 16777216 ;  /* 0x4b8000000303a820 */ /* 0x000fca0000400000 */
[----:B------:R0:W-:Y:S04]  /*23ed0*/  STL [R1+0xd24], R3 ;  /* 0x000d240301007387 */ /* 0x0001e80000100800 */
[----:B0-----:R-:W3:Y:S01]  /*23ee0*/  LDL.LU R3, [R1+0xc4] ;  /* 0x0000c40001037983 */ /* 0x001ee20000300800 */
[----:B--2---:R-:W-:-:S05]  /*23ef0*/  @!P2 FMUL R14, R14, 16777216 ;  /* 0x4b8000000e0ea820 */ /* 0x004fca0000400000 */
[----:B------:R0:W-:Y:S04]  /*23f00*/  @!P2 STL [R1+0xc8], R14 ;  /* 0x0000c80e0100a387 */ /* 0x0001e80000100800 */
[----:B0-----:R-:W2:Y:S02]  /*23f10*/  LDL.LU R14, [R1+0xd30] ;  /* 0x000d3000010e7983 */ /* 0x001ea40000300800 */
[----:B--2---:R-:W-:-:S05]  /*23f20*/  @!P2 FMUL R14, R14, 16777216 ;  /* 0x4b8000000e0ea820 */ /* 0x004fca0000400000 */
[----:B------:R0:W-:Y:S04]  /*23f30*/  @!P2 STL [R1+0xcc], R14 ;  /* 0x0000cc0e0100a387 */ /* 0x0001e80000100800 */
[----:B0-----:R-:W2:Y:S02]  /*23f40*/  LDL.LU R14, [R1+0xd2c] ;  /* 0x000d2c00010e7983 */ /* 0x001ea40000300800 */
[----:B--2---:R-:W-:-:S05]  /*23f50*/  @!P2 FMUL R14, R14, 16777216 ;  /* 0x4b8000000e0ea820 */ /* 0x004fca0000400000 */
[----:B------:R0:W-:Y:S04]  /*23f60*/  @!P2 STL [R1+0xd0], R14 ;  /* 0x0000d00e0100a387 */ /* 0x0001e80000100800 */
[----:B0-----:R-:W2:Y:S01]  /*23f70*/  LDL.LU R14, [R1+0xd28] ;  /* 0x000d2800010e7983 */ /* 0x001ea20000300800 */
[----:B-----5:R-:W-:Y:S02]  /*23f80*/  @P0 FMUL R5, R5, 0.25 ;  /* 0x3e80000005050820 */ /* 0x020fe40000400000 */
[----:B------:R-:W-:Y:S02]  /*23f90*/  @P0 FMUL R26, R26, 0.25 ;  /* 0x3e8000001a1a0820 */ /* 0x000fe40000400000 */
[----:B------:R-:W-:Y:S02]  /*23fa0*/  @!P2 FMUL R5, R5, 16777216 ;  /* 0x4b8000000505a820 */ /* 0x000fe40000400000 */
[----:B---3--:R-:W-:-:S02]  /*23fb0*/  @!P2 FMUL R3, R3, 16777216 ;  /* 0x4b8000000303a820 */ /* 0x008fc40000400000 */
[----:B------:R-:W-:Y:S02]  /*23fc0*/  @!P2 FMUL R26, R26, 16777216 ;  /* 0x4b8000001a1aa820 */ /* 0x000fe40000400000 */
[----:B----4-:R-:W-:-:S04]  /*23fd0*/  @P0 FMUL R2, R2, 0.25 ;  /* 0x3e80000002020820 */ /* 0x010fc80000400000 */
[----:B------:R-:W-:Y:S02]  /*23fe0*/  @!P2 FMUL R2, R2, 16777216 ;  /* 0x4b8000000202a820 */ /* 0x000fe40000400000 */
[----:B--2---:R-:W-:-:S05]  /*23ff0*/  @!P2 FMUL R14, R14, 16777216 ;  /* 0x4b8000000e0ea820 */ /* 0x004fca0000400000 */
[----:B------:R0:W-:Y:S02]  /*24000*/  STL [R1+0xd20], R14 ;  /* 0x000d200e01007387 */ /* 0x0001e40000100800 */
[----:B0-----:R-:W-:Y:S01]  /*24010*/  IMAD.MOV.U32 R14, RZ, RZ, R3 ;  /* 0x000000ffff0e7224 */ /* 0x001fe200078e0003 */
[----:B------:R-:W-:Y:S02]  /*24020*/  MOV R3, R5 ;  /* 0x0000000500037202 */ /* 0x000fe40000000f00 */
[----:B------:R0:W1:Y:S02]  /*24030*/  MUFU.RCP R5, R26 ;  /* 0x0000001a00057308 */ /* 0x0000640000001000 */
[----:B0-----:R-:W2:Y:S01]  /*24040*/  LDL.LU R26, [R1+0xd0] ;  /* 0x0000d000011a7983 */ /* 0x001ea20000300800 */
[C---:B-1----:R-:W-:Y:S02]  /*24050*/  FMUL R2, R5.reuse, R2 ;  /* 0x0000000205027220 */ /* 0x042fe40000400000 */
[----:B------:R-:W-:-:S03]  /*24060*/  FMUL R3, R5, R3 ;  /* 0x0000000305037220 */ /* 0x000fc60000400000 */
[----:B------:R0:W-:Y:S04]  /*24070*/  STL [R1+0xc48], R2 ;  /* 0x000c480201007387 */ /* 0x0001e80000100800 */
[----:B0-----:R-:W3:Y:S04]  /*24080*/  LDL.LU R2, [R1+0xc8] ;  /* 0x0000c80001027983 */ /* 0x001ee80000300800 */
[----:B------:R0:W-:Y:S04]  /*24090*/  STL [R1+0x240], R3 ;  /* 0x0002400301007387 */ /* 0x0001e80000100800 */
[----:B0-----:R-:W4:Y:S01]  /*240a0*/  LDL.LU R3, [R1+0xd24] ;  /* 0x000d240001037983 */ /* 0x001f220000300800 */
[----:B------:R-:W-:-:S02]  /*240b0*/  FMUL R14, R5, R14 ;  /* 0x0000000e050e7220 */ /* 0x000fc40000400000 */
[----:B----4-:R-:W-:-:S05]  /*240c0*/  FMUL R3, R5, R3 ;  /* 0x0000000305037220 */ /* 0x010fca0000400000 */
[----:B------:R0:W-:Y:S04]  /*240d0*/  STL [R1+0xc4c], R3 ;  /* 0x000c4c0301007387 */ /* 0x0001e80000100800 */
[----:B0-----:R-:W4:Y:S04]  /*240e0*/  LDL.LU R3, [R1+0xcc] ;  /* 0x0000cc0001037983 */ /* 0x001f280000300800 */
[----:B------:R0:W-:Y:S04]  /*240f0*/  STL [R1+0x238], R14 ;  /* 0x0002380e01007387 */ /* 0x0001e80000100800 */
[----:B0-----:R-:W5:Y:S01]  /*24100*/  LDL.LU R14, [R1+0xd20] ;  /* 0x000d2000010e7983 */ /* 0x001f620000300800 */
[----:B---3--:R-:W-:-:S02]  /*24110*/  FMUL R2, R5, R2 ;  /* 0x0000000205027220 */ /* 0x008fc40000400000 */
[----:B------:R-:W-:-:S03]  /*24120*/  @P0 FMUL R25, R25, 0.25 ;  /* 0x3e80000019190820 */ /* 0x000fc60000400000 */
[----:B------:R4:W-:Y:S01]  /*24130*/  STL [R1+0xc50], R2 ;  /* 0x000c500201007387 */ /* 0x0009e20000100800 */
[----:B------:R-:W-:Y:S02]  /*24140*/  @P0 FMUL R24, R24, 0.25 ;  /* 0x3e80000018180820 */ /* 0x000fe40000400000 */
[----:B------:R-:W-:Y:S02]  /*24150*/  @P0 FMUL R27, R27, 0.25 ;  /* 0x3e8000001b1b0820 */ /* 0x000fe40000400000 */
[----:B------:R-:W-:Y:S02]  /*24160*/  @!P2 FMUL R25, R25, 16777216 ;  /* 0x4b8000001919a820 */ /* 0x000fe40000400000 */
[----:B------:R-:W-:Y:S02]  /*24170*/  @!P2 FMUL R24, R24, 16777216 ;  /* 0x4b8000001818a820 */ /* 0x000fe40000400000 */
[----:B------:R-:W-:Y:S02]  /*24180*/  @P0 FMUL R29, R29, 0.25 ;  /* 0x3e8000001d1d0820 */ /* 0x000fe40000400000 */
[----:B------:R-:W-:-:S02]  /*24190*/  @!P2 FMUL R27, R27, 16777216 ;  /* 0x4b8000001b1ba820 */ /* 0x000fc40000400000 */
[----:B------:R-:W-:Y:S02]  /*241a0*/  @P0 FMUL R23, R23, 0.25 ;  /* 0x3e80000017170820 */ /* 0x000fe40000400000 */
[----:B------:R-:W-:Y:S02]  /*241b0*/  @P0 FMUL R20, R20, 0.25 ;  /* 0x3e80000014140820 */ /* 0x000fe40000400000 */
[----:B------:R-:W-:Y:S02]  /*241c0*/  @!P2 FMUL R29, R29, 16777216 ;  /* 0x4b8000001d1da820 */ /* 0x000fe40000400000 */
[----:B------:R-:W-:Y:S02]  /*241d0*/  @!P2 FMUL R23, R23, 16777216 ;  /* 0x4b8000001717a820 */ /* 0x000fe40000400000 */
[----:B------:R-:W-:Y:S02]  /*241e0*/  @!P2 FMUL R20, R20, 16777216 ;  /* 0x4b8000001414a820 */ /* 0x000fe40000400000 */
[----:B------:R-:W-:-:S02]  /*241f0*/  @P0 FMUL R19, R19, 0.25 ;  /* 0x3e80000013130820 */ /* 0x000fc40000400000 */
[----:B------:R-:W-:Y:S02]  /*24200*/  @P0 FMUL R16, R16, 0.25 ;  /* 0x3e80000010100820 */ /* 0x000fe40000400000 */
[----:B------:R-:W-:Y:S02]  /*24210*/  @!P2 FMUL R19, R19, 16777216 ;  /* 0x4b8000001313a820 */ /* 0x000fe40000400000 */
[----:B------:R-:W-:Y:S02]  /*24220*/  @P0 FMUL R15, R15, 0.25 ;  /* 0x3e8000000f0f0820 */ /* 0x000fe40000400000 */
[----:B------:R-:W-:Y:S02]  /*24230*/  @!P2 FMUL R16, R16, 16777216 ;  /* 0x4b8000001010a820 */ /* 0x000fe40000400000 */
[----:B------:R-:W-:Y:S02]  /*24240*/  @P0 FMUL R12, R12, 0.25 ;  /* 0x3e8000000c0c0820 */ /* 0x000fe40000400000 */
[----:B------:R-:W-:-:S02]  /*24250*/  @P0 FMUL R11, R11, 0.25 ;  /* 0x3e8000000b0b0820 */ /* 0x000fc40000400000 */
[----:B------:R-:W-:Y:S02]  /*24260*/  @!P2 FMUL R15, R15, 16777216 ;  /* 0x4b8000000f0fa820 */ /* 0x000fe40000400000 */
[----:B------:R-:W-:Y:S02]  /*24270*/  @!P2 FMUL R12, R12, 16777216 ;  /* 0x4b8000000c0ca820 */ /* 0x000fe40000400000 */
[----:B------:R-:W-:Y:S02]  /*24280*/  @P0 FMUL R8, R8, 0.25 ;  /* 0x3e80000008080820 */ /* 0x000fe40000400000 */
[----:B------:R-:W-:Y:S02]  /*24290*/  @!P2 FMUL R11, R11, 16777216 ;  /* 0x4b8000000b0ba820 */ /* 0x000fe40000400000 */
[----:B------:R-:W-:Y:S02]  /*242a0*/  @P0 FMUL R7, R7, 0.25 ;  /* 0x3e80000007070820 */ /* 0x000fe40000400000 */
[----:B------:R-:W-:-:S02]  /*242b0*/  @P0 FMUL R4, R4, 0.25 ;  /* 0x3e80000004040820 */ /* 0x000fc40000400000 */
[----:B------:R-:W-:Y:S02]  /*242c0*/  FMUL R15, R5, R15 ;  /* 0x0000000f050f7220 */ /* 0x000fe40000400000 */
[----:B------:R-:W-:Y:S02]  /*242d0*/  @P0 FMUL R28, R28, 0.25 ;  /* 0x3e8000001c1c0820 */ /* 0x000fe40000400000 */
        /* <DEDUP_REMOVED lines=10> */
[----:B------:R-:W-:Y:S02]  /*24380*/  FMUL R8, R5, R8 ;  /* 0x0000000805087220 */ /* 0x000fe40000400000 */
[----:B------:R-:W-:Y:S02]  /*24390*/  @P0 FMUL R9, R9, 0.25 ;  /* 0x3e80000009090820 */ /* 0x000fe40000400000 */
[----:B------:R-:W-:Y:S02]  /*243a0*/  @!P2 FMUL R22, R22, 16777216 ;  /* 0x4b8000001616a820 */ /* 0x000fe40000400000 */
[----:B------:R-:W-:Y:S02]  /*243b0*/  @!P2 FMUL R21, R21, 16777216 ;  /* 0x4b8000001515a820 */ /* 0x000fe40000400000 */
[----:B------:R-:W-:Y:S02]  /*243c0*/  @!P2 FMUL R10, R10, 16777216 ;  /* 0x4b8000000a0aa820 */ /* 0x000fe40000400000 */
[----:B------:R-:W-:-:S02]  /*243d0*/  @!P2 FMUL R18, R18, 16777216 ;  /* 0x4b8000001212a820 */ /* 0x000fc40000400000 */
[----:B------:R-:W-:Y:S02]  /*243e0*/  FMUL R0, R5, R0 ;  /* 0x0000000005007220 */ /* 0x000fe40000400000 */
[----:B------:R-:W-:Y:S02]  /*243f0*/  @!P2 FMUL R9, R9, 16777216 ;  /* 0x4b8000000909a820 */ /* 0x000fe40000400000 */
[C---:B------:R-:W-:Y:S02]  /*24400*/  FMUL R10, R5.reuse, R10 ;  /* 0x0000000a050a7220 */ /* 0x040fe40000400000 */
[C---:B------:R-:W-:Y:S02]  /*24410*/  FMUL R9, R5.reuse, R9 ;  /* 0x0000000905097220 */ /* 0x040fe40000400000 */
[C---:B----4-:R-:W-:Y:S02]  /*24420*/  FMUL R2, R5.reuse, R3 ;  /* 0x0000000305027220 */ /* 0x050fe40000400000 */
[----:B--2---:R-:W-:-:S05]  /*24430*/  FMUL R3, R5, R26 ;  /* 0x0000001a05037220 */ /* 0x004fca0000400000 */
[----:B------:R-:W-:Y:S04]  /*24440*/  STL [R1+0xc74], R3 ;  /* 0x000c740301007387 */ /* 0x000fe80000100800 */
[----:B------:R5:W-:Y:S01]  /*24450*/  STL [R1+0x230], R2 ;  /* 0x0002300201007387 */ /* 0x000be20000100800 */
[C---:B------:R-:W-:Y:S02]  /*24460*/  FMUL R26, R5.reuse, R25 ;  /* 0x00000019051a7220 */ /* 0x040fe40000400000 */
[C---:B-----5:R-:W-:Y:S02]  /*24470*/  FMUL R2, R5.reuse, R14 ;  /* 0x0000000e05027220 */ /* 0x060fe40000400000 */
[----:B------:R-:W2:Y:S01]  /*24480*/  LDL.LU R14, [R1+0xd1c] ;  /* 0x000d1c00010e7983 */ /* 0x000ea20000300800 */
[----:B------:R-:W-:-:S03]  /*24490*/  FMUL R3, R5, R24 ;  /* 0x0000001805037220 */ /* 0x000fc60000400000 */
[----:B------:R-:W3:Y:S04]  /*244a0*/  LDL.LU R25, [R1+0xd18] ;  /* 0x000d180001197983 */ /* 0x000ee80000300800 */
[----:B------:R0:W-:Y:S01]  /*244b0*/  STL [R1+0x228], R2 ;  /* 0x0002280201007387 */ /* 0x0001e20000100800 */
[----:B------:R-:W-:-:S03]  /*244c0*/  FMUL R24, R5, R29 ;  /* 0x0000001d05187220 */ /* 0x000fc60000400000 */
[----:B------:R-:W-:Y:S01]  /*244d0*/  STL [R1+0xb4], R26 ;  /* 0x0000b41a01007387 */ /* 0x000fe20000100800 */
[----:B0-----:R-:W-:-:S03]  /*244e0*/  FMUL R2, R5, R27 ;  /* 0x0000001b05027220 */ /* 0x001fc60000400000 */
[----:B------:R0:W-:Y:S04]  /*244f0*/  STL [R1+0xb0], R3 ;  /* 0x0000b00301007387 */ /* 0x0001e80000100800 */
[----:B------:R1:W-:Y:S01]  /*24500*/  STL [R1+0xa8], R2 ;  /* 0x0000a80201007387 */ /* 0x0003e20000100800 */
[----:B0-----:R-:W-:-:S03]  /*24510*/  FMUL R3, R5, R23 ;  /* 0x0000001705037220 */ /* 0x001fc60000400000 */
[----:B------:R-:W-:Y:S01]  /*24520*/  STL [R1+0xa0], R24 ;  /* 0x0000a01801007387 */ /* 0x000fe20000100800 */
[----:B-1----:R-:W-:-:S03]  /*24530*/  FMUL R2, R5, R20 ;  /* 0x0000001405027220 */ /* 0x002fc60000400000 */
[----:B------:R0:W-:Y:S04]  /*24540*/  STL [R1+0x98], R3 ;  /* 0x0000980301007387 */ /* 0x0001e80000100800 */
[----:B------:R1:W-:Y:S01]  /*24550*/  STL [R1+0x90], R2 ;  /* 0x0000900201007387 */ /* 0x0003e20000100800 */
[C---:B0-----:R-:W-:Y:S02]  /*24560*/  FMUL R3, R5.reuse, R19 ;  /* 0x0000001305037220 */ /* 0x041fe40000400000 */
[----:B-1----:R-:W-:-:S03]  /*24570*/  FMUL R2, R5, R16 ;  /* 0x0000001005027220 */ /* 0x002fc60000400000 */
[----:B------:R0:W-:Y:S04]  /*24580*/  STL [R1+0x88], R3 ;  /* 0x0000880301007387 */ /* 0x0001e80000100800 */
[----:B------:R1:W-:Y:S01]  /*24590*/  STL [R1+0x84], R2 ;  /* 0x0000840201007387 */ /* 0x0003e20000100800 */
[----:B0-----:R-:W-:-:S03]  /*245a0*/  FMUL R3, R5, R12 ;  /* 0x0000000c05037220 */ /* 0x001fc60000400000 */
[----:B------:R-:W-:Y:S01]  /*245b0*/  STL [R1+0x68], R15 ;  /* 0x0000680f01007387 */ /* 0x000fe20000100800 */
[----:B-1----:R-:W-:-:S03]  /*245c0*/  FMUL R2, R5, R11 ;  /* 0x0000000b05027220 */ /* 0x002fc60000400000 */
[----:B------:R0:W-:Y:S01]  /*245d0*/  STL [R1+0x60], R3 ;  /* 0x0000600301007387 */ /* 0x0001e20000100800 */
[----:B------:R-:W-:-:S03]  /*245e0*/  FMUL R20, R5, R28 ;  /* 0x0000001c05147220 */ /* 0x000fc60000400000 */
[----:B------:R1:W-:Y:S01]  /*245f0*/  STL [R1+0x44], R2 ;  /* 0x0000440201007387 */ /* 0x0003e20000100800 */
[C---:B------:R-:W-:Y:S02]  /*24600*/  FMUL R11, R5.reuse, R22 ;  /* 0x00000016050b7220 */ /* 0x040fe40000400000 */
[C---:B0-----:R-:W-:Y:S01]  /*24610*/  FMUL R3, R5.reuse, R7 ;  /* 0x0000000705037220 */ /* 0x041fe20000400000 */
[----:B------:R-:W-:Y:S01]  /*24620*/  STL [R1+0x3c], R8 ;  /* 0x00003c0801007387 */ /* 0x000fe20000100800 */
[----:B-1----:R-:W-:-:S03]  /*24630*/  FMUL R2, R5, R4 ;  /* 0x0000000405027220 */ /* 0x002fc60000400000 */
[----:B------:R0:W-:Y:S01]  /*24640*/  STL [R1+0x8], R3 ;  /* 0x0000080301007387 */ /* 0x0001e20000100800 */
[C---:B------:R-:W-:Y:S02]  /*24650*/  FMUL R12, R5.reuse, R21 ;  /* 0x00000015050c7220 */ /* 0x040fe40000400000 */
[----:B------:R-:W-:Y:S01]  /*24660*/  FMUL R7, R5, R18 ;  /* 0x0000001205077220 */ /* 0x000fe20000400000 */
[----:B------:R-:W-:Y:S04]  /*24670*/  STL [R1+0x4], R2 ;  /* 0x0000040201007387 */ /* 0x000fe80000100800 */
[----:B------:R-:W-:Y:S04]  /*24680*/  STL [R1+0xca4], R20 ;  /* 0x000ca41401007387 */ /* 0x000fe80000100800 */
[----:B------:R-:W-:Y:S04]  /*24690*/  STL [R1], R0 ;  /* 0x0000000001007387 */ /* 0x000fe80000100800 */
[----:B------:R-:W-:Y:S04]  /*246a0*/  STL [R1+0xccc], R11 ;  /* 0x000ccc0b01007387 */ /* 0x000fe80000100800 */
[----:B------:R-:W-:Y:S04]  /*246b0*/  STL [R1+0xcd0], R12 ;  /* 0x000cd00c01007387 */ /* 0x000fe80000100800 */
[----:B------:R-:W-:Y:S04]  /*246c0*/  STL [R1+0xcd4], R10 ;  /* 0x000cd40a01007387 */ /* 0x000fe80000100800 */
[----:B------:R-:W-:Y:S04]  /*246d0*/  STL [R1+0xcd8], R7 ;  /* 0x000cd80701007387 */ /* 0x000fe80000100800 */
[----:B------:R-:W-:Y:S04]  /*246e0*/  STL [R1+0xcdc], R9 ;  /* 0x000cdc0901007387 */ /* 0x000fe80000100800 */
[----:B0-----:R-:W4:Y:S01]  /*246f0*/  LDL.LU R3, [R1+0xdc] ;  /* 0x0000dc0001037983 */ /* 0x001f220000300800 */
[----:B------:R-:W-:-:S04]  /*24700*/  @P0 FMUL R6, R6, 0.25 ;  /* 0x3e80000006060820 */ /* 0x000fc80000400000 */
[----:B------:R-:W-:-:S04]  /*24710*/  @!P2 FMUL R6, R6, 16777216 ;  /* 0x4b8000000606a820 */ /* 0x000fc80000400000 */
[----:B------:R-:W-:Y:S01]  /*24720*/  FMUL R6, R5, R6 ;  /* 0x0000000605067220 */ /* 0x000fe20000400000 */
[----:B----4-:R0:W-:Y:S04]  /*24730*/  STL [R1+0xd14], R3 ;  /* 0x000d140301007387 */ /* 0x0101e80000100800 */
[----:B------:R-:W-:Y:S04]  /*24740*/  STL [R1+0xce0], R6 ;  /* 0x000ce00601007387 */ /* 0x000fe80000100800 */
[----:B------:R-:W4:Y:S01]  /*24750*/  LDL.LU R15, [R1+0x1a0] ;  /* 0x0001a000010f7983 */ /* 0x000f220000300800 */
[----:B------:R-:W-:-:S04]  /*24760*/  @P0 FMUL R17, R17, 0.25 ;  /* 0x3e80000011110820 */ /* 0x000fc80000400000 */
[----:B------:R-:W-:Y:S01]  /*24770*/  @!P2 FMUL R17, R17, 16777216 ;  /* 0x4b8000001111a820 */ /* 0x000fe20000400000 */
[----:B----4-:R-:W-:Y:S04]  /*24780*/  STL [R1+0xd08], R15 ;  /* 0x000d080f01007387 */ /* 0x010fe80000100800 */
[----:B------:R-:W4:Y:S01]  /*24790*/  LDL.LU R29, [R1+0x1a8] ;  /* 0x0001a800011d7983 */ /* 0x000f220000300800 */
[----:B------:R-:W-:Y:S02]  /*247a0*/  FMUL R8, R5, R17 ;  /* 0x0000001105087220 */ /* 0x000fe40000400000 */
[----:B------:R-:W-:Y:S01]  /*247b0*/  @P0 FMUL R13, R13, 0.25 ;  /* 0x3e8000000d0d0820 */ /* 0x000fe20000400000 */
[----:B----4-:R1:W-:Y:S04]  /*247c0*/  STL [R1+0xd0c], R29 ;  /* 0x000d0c1d01007387 */ /* 0x0103e80000100800 */
[----:B------:R-:W-:Y:S04]  /*247d0*/  STL [R1+0xce4], R8 ;  /* 0x000ce40801007387 */ /* 0x000fe80000100800 */
[----:B0-----:R-:W4:Y:S04]  /*247e0*/  LDL R3, [R1+0xd4] ;  /* 0x0000d40001037983 */ /* 0x001f280000100800 */
[----:B-1----:R-:W5:Y:S01]  /*247f0*/  LDL R29, [R1+0xf4] ;  /* 0x0000f400011d7983 */ /* 0x002f620000100800 */
[----:B------:R-:W-:-:S04]  /*24800*/  @!P2 FMUL R13, R13, 16777216 ;  /* 0x4b8000000d0da820 */ /* 0x000fc80000400000 */
[----:B------:R-:W-:Y:S01]  /*24810*/  FMUL R5, R5, R13 ;  /* 0x0000000d05057220 */ /* 0x000fe20000400000 */
[----:B--2---:R-:W-:Y:S01]  /*24820*/  MOV R16, R14 ;  /* 0x0000000e00107202 */ /* 0x004fe20000000f00 */
[----:B-----5:R0:W-:Y:S04]  /*24830*/  STL [R1+0xd10], R29 ;  /* 0x000d101d01007387 */ /* 0x0201e80000100800 */
[----:B------:R-:W2:Y:S04]  /*24840*/  LDL R15, [R1+0xfc] ;  /* 0x0000fc00010f7983 */ /* 0x000ea80000100800 */
[----:B0-----:R-:W5:Y:S04]  /*24850*/  LDL R29, [R1+0xec] ;  /* 0x0000ec00011d7983 */ /* 0x001f680000100800 */
[----:B------:R0:W-:Y:S04]  /*24860*/  STL [R1+0xce8], R5 ;  /* 0x000ce80501007387 */ /* 0x0001e80000100800 */
[----:B0-----:R-:W2:Y:S04]  /*24870*/  LDL.LU R5, [R1+0x108] ;  /* 0x0001080001057983 */ /* 0x001ea80000300800 */
        /* <DEDUP_REMOVED lines=14> */
[----:B------:R-:W2:Y:S01]  /*24960*/  LDL.LU R21, [R1+0x17c] ;  /* 0x00017c0001157983 */ /* 0x000ea20000300800 */
[----:B----4-:R-:W-:-:S03]  /*24970*/  @P1 FMUL R3, R3, 0.25 ;  /* 0x3e80000003031820 */ /* 0x010fc60000400000 */
[----:B------:R-:W4:Y:S04]  /*24980*/  LDL.LU R22, [R1+0x184] ;  /* 0x0001840001167983 */ /* 0x000f280000300800 */
[----:B------:R-:W2:Y:S04]  /*24990*/  LDL.LU R23, [R1+0x18c] ;  /* 0x00018c0001177983 */ /* 0x000ea80000300800 */
[----:B------:R-:W2:Y:S04]  /*249a0*/  LDL.LU R13, [R1+0x194] ;  /* 0x00019400010d7983 */ /* 0x000ea80000300800 */
[----:B------:R-:W2:Y:S04]  /*249b0*/  LDL.LU R14, [R1+0x19c] ;  /* 0x00019c00010e7983 */ /* 0x000ea80000300800 */
[----:B------:R-:W2:Y:S04]  /*249c0*/  LDL.LU R4, [R1+0x1ac] ;  /* 0x0001ac0001047983 */ /* 0x000ea80000300800 */
[----:B------:R-:W2:Y:S04]  /*249d0*/  LDL.LU R19, [R1+0x1b4] ;  /* 0x0001b40001137983 */ /* 0x000ea80000300800 */
[----:B------:R-:W2:Y:S04]  /*249e0*/  LDL.LU R17, [R1+0x1a4] ;  /* 0x0001a40001117983 */ /* 0x000ea80000300800 */
[----:B------:R-:W2:Y:S04]  /*249f0*/  LDL.LU R18, [R1+0x1b0] ;  /* 0x0001b00001127983 */ /* 0x000ea80000300800 */
[----:B------:R0:W-:Y:S04]  /*24a00*/  @P1 STL [R1+0xd4], R3 ;  /* 0x0000d40301001387 */ /* 0x0001e80000100800 */
[----:B0-----:R-:W2:Y:S01]  /*24a10*/  LDL.LU R3, [R1+0xd14] ;  /* 0x000d140001037983 */ /* 0x001ea20000300800 */
[----:B-----5:R-:W-:-:S02]  /*24a20*/  @P1 FMUL R29, R29, 0.25 ;  /* 0x3e8000001d1d1820 */ /* 0x020fc40000400000 */
[----:B--2---:R-:W-:-:S05]  /*24a30*/  @P1 FMUL R3, R3, 0.25 ;  /* 0x3e80000003031820 */ /* 0x004fca0000400000 */
[----:B------:R0:W-:Y:S04]  /*24a40*/  STL [R1+0xd04], R3 ;  /* 0x000d040301007387 */ /* 0x0001e80000100800 */
[----:B0-----:R-:W2:Y:S04]  /*24a50*/  LDL R3, [R1+0xd4] ;  /* 0x0000d40001037983 */ /* 0x001ea80000100800 */
[----:B------:R0:W-:Y:S04]  /*24a60*/  @P1 STL [R1+0xec], R29 ;  /* 0x0000ec1d01001387 */ /* 0x0001e80000100800 */
[----:B0-----:R-:W5:Y:S01]  /*24a70*/  LDL.LU R29, [R1+0xd10] ;  /* 0x000d1000011d7983 */ /* 0x001f620000300800 */
[----:B------:R-:W-:-:S02]  /*24a80*/  @P1 FMUL R15, R15, 0.25 ;  /* 0x3e8000000f0f1820 */ /* 0x000fc40000400000 */
[----:B------:R-:W-:Y:S02]  /*24a90*/  @P1 FMUL R5, R5, 0.25 ;  /* 0x3e80000005051820 */ /* 0x000fe40000400000 */
[----:B-----5:R-:W-:-:S05]  /*24aa0*/  @P1 FMUL R29, R29, 0.25 ;  /* 0x3e8000001d1d1820 */ /* 0x020fca0000400000 */
[----:B------:R0:W-:Y:S04]  /*24ab0*/  @P1 STL [R1+0xf4], R29 ;  /* 0x0000f41d01001387 */ /* 0x0001e80000100800 */
[----:B0-----:R-:W5:Y:S04]  /*24ac0*/  LDL.LU R29, [R1+0xd0c] ;  /* 0x000d0c00011d7983 */ /* 0x001f680000300800 */
[----:B------:R0:W-:Y:S04]  /*24ad0*/  @P1 STL [R1+0xfc], R15 ;  /* 0x0000fc0f01001387 */ /* 0x0001e80000100800 */
[----:B0-----:R-:W2:Y:S04]  /*24ae0*/  LDL.LU R15, [R1+0xd08] ;  /* 0x000d0800010f7983 */ /* 0x001ea80000300800 */
[----:B------:R0:W-:Y:S04]  /*24af0*/  STL [R1+0xcf8], R5 ;  /* 0x000cf80501007387 */ /* 0x0001e80000100800 */
[----:B0-----:R-:W2:Y:S01]  /*24b00*/  LDL R5, [R1+0xfc] ;  /* 0x0000fc0001057983 */ /* 0x001ea20000100800 */
[----:B---3--:R-:W-:-:S03]  /*24b10*/  FSETP.GEU.AND P0, PT, |R25|, 1.175494350822287508e-38, PT ;  /* 0x008000001900780b */ /* 0x008fc60003f0e200 */
[----:B--2---:R0:W-:Y:S04]  /*24b20*/  STL [R1+0xcfc], R5 ;  /* 0x000cfc0501007387 */ /* 0x0041e80000100800 */
[----:B0-----:R-:W2:Y:S06]  /*24b30*/  LDL R5, [R1+0xf4] ;  /* 0x0000f40001057983 */ /* 0x001eac0000100800 */
[----:B------:R-:W-:Y:S01]  /*24b40*/  @!P0 FMUL R3, R3, 16777216 ;  /* 0x4b80000003038820 */ /* 0x000fe20000400000 */
[----:B--2---:R0:W-:Y:S04]  /*24b50*/  STL [R1+0xd00], R5 ;  /* 0x000d000501007387 */ /* 0x0041e80000100800 */
[----:B0-----:R-:W2:Y:S04]  /*24b60*/  LDL R5, [R1+0xec] ;  /* 0x0000ec0001057983 */ /* 0x001ea80000100800 */
[----:B------:R0:W-:Y:S04]  /*24b70*/  @!P0 STL [R1+0xd4], R3 ;  /* 0x0000d40301008387 */ /* 0x0001e80000100800 */
[----:B0-----:R-:W3:Y:S01]  /*24b80*/  LDL.LU R3, [R1+0xd04] ;  /* 0x000d040001037983 */ /* 0x001ee20000300800 */
[----:B--2---:R-:W-:-:S02]  /*24b90*/  @!P0 FMUL R5, R5, 16777216 ;  /* 0x4b80000005058820 */ /* 0x004fc40000400000 */
[----:B---3--:R-:W-:-:S05]  /*24ba0*/  @!P0 FMUL R3, R3, 16777216 ;  /* 0x4b80000003038820 */ /* 0x008fca0000400000 */
[----:B------:R0:W-:Y:S04]  /*24bb0*/  STL [R1+0xcf4], R3 ;  /* 0x000cf40301007387 */ /* 0x0001e80000100800 */
[----:B0-----:R-:W2:Y:S04]  /*24bc0*/  LDL.LU R3, [R1+0xd4] ;  /* 0x0000d40001037983 */ /* 0x001ea80000300800 */
[----:B------:R0:W-:Y:S04]  /*24bd0*/  @!P0 STL [R1+0xec], R5 ;  /* 0x0000ec0501008387 */ /* 0x0001e80000100800 */
[----:B0-----:R-:W3:Y:S02]  /*24be0*/  LDL.LU R5, [R1+0xd00] ;  /* 0x000d000001057983 */ /* 0x001ee40000300800 */
[----:B---3--:R-:W-:-:S05]  /*24bf0*/  @!P0 FMUL R5, R5, 16777216 ;  /* 0x4b80000005058820 */ /* 0x008fca0000400000 */
[----:B------:R0:W-:Y:S04]  /*24c00*/  @!P0 STL [R1+0xf4], R5 ;  /* 0x0000f40501008387 */ /* 0x0001e80000100800 */
[----:B0-----:R-:W3:Y:S02]  /*24c10*/  LDL.LU R5, [R1+0xcfc] ;  /* 0x000cfc0001057983 */ /* 0x001ee40000300800 */
[----:B---3--:R-:W-:-:S05]  /*24c20*/  @!P0 FMUL R5, R5, 16777216 ;  /* 0x4b80000005058820 */ /* 0x008fca0000400000 */
[----:B------:R0:W-:Y:S04]  /*24c30*/  @!P0 STL [R1+0xfc], R5 ;  /* 0x0000fc0501008387 */ /* 0x0001e80000100800 */
[----:B0-----:R-:W3:Y:S01]  /*24c40*/  LDL.LU R5, [R1+0xcf8] ;  /* 0x000cf80001057983 */ /* 0x001ee20000300800 */
[----:B------:R-:W-:Y:S02]  /*24c50*/  @P1 FMUL R16, R16, 0.25 ;  /* 0x3e80000010101820 */ /* 0x000fe40000400000 */
[----:B---3--:R-:W-:-:S05]  /*24c60*/  @!P0 FMUL R5, R5, 16777216 ;  /* 0x4b80000005058820 */ /* 0x008fca0000400000 */
[----:B------:R0:W-:Y:S04]  /*24c70*/  STL [R1+0xcec], R5 ;  /* 0x000cec0501007387 */ /* 0x0001e80000100800 */
[----:B0-----:R-:W3:Y:S01]  /*24c80*/  LDL.LU R5, [R1+0xec] ;  /* 0x0000ec0001057983 */ /* 0x001ee20000300800 */
[----:B------:R-:W-:Y:S02]  /*24c90*/  @P1 FMUL R25, R25, 0.25 ;  /* 0x3e80000019191820 */ /* 0x000fe40000400000 */
[----:B------:R-:W-:Y:S02]  /*24ca0*/  @!P0 FMUL R16, R16, 16777216 ;  /* 0x4b80000010108820 */ /* 0x000fe40000400000 */
[----:B------:R-:W-:Y:S01]  /*24cb0*/  @!P0 FMUL R25, R25, 16777216 ;  /* 0x4b80000019198820 */ /* 0x000fe20000400000 */
[----:B---3--:R0:W-:Y:S02]  /*24cc0*/  STL [R1+0xcf0], R5 ;  /* 0x000cf00501007387 */ /* 0x0081e40000100800 */
[----:B0-----:R-:W-:-:S02]  /*24cd0*/  IMAD.MOV.U32 R5, RZ, RZ, R16 ;  /* 0x000000ffff057224 */ /* 0x001fc400078e0010 */
[----:B------:R0:W2:Y:S02]  /*24ce0*/  MUFU.RCP R16, R25 ;  /* 0x0000001900107308 */ /* 0x0000a40000001000 */
[----:B0-----:R-:W3:Y:S01]  /*24cf0*/  LDL.LU R25, [R1+0xfc] ;  /* 0x0000fc0001197983 */ /* 0x001ee20000300800 */
[----:B--2---:R-:W-:-:S05]  /*24d00*/  FMUL R3, R16, R3 ;  /* 0x0000000310037220 */ /* 0x004fca0000400000 */
[----:B------:R0:W-:Y:S04]  /*24d10*/  STL [R1+0xf0], R3 ;  /* 0x0000f00301007387 */ /* 0x0001e80000100800 */
[----:B0-----:R-:W2:Y:S01]  /*24d20*/  LDL.LU R3, [R1+0xcf4] ;  /* 0x000cf40001037983 */ /* 0x001ea20000300800 */
[C---:B------:R-:W-:Y:S02]  /*24d30*/  FMUL R5, R16.reuse, R5 ;  /* 0x0000000510057220 */ /* 0x040fe40000400000 */
[----:B--2---:R-:W-:-:S05]  /*24d40*/  FMUL R3, R16, R3 ;  /* 0x0000000310037220 */ /* 0x004fca0000400000 */
[----:B------:R0:W-:Y:S04]  /*24d50*/  STL [R1+0xc88], R3 ;  /* 0x000c880301007387 */ /* 0x0001e80000100800 */
[----:B0-----:R-:W2:Y:S04]  /*24d60*/  LDL.LU R3, [R1+0xf4] ;  /* 0x0000f40001037983 */ /* 0x001ea80000300800 */
[----:B------:R0:W-:Y:S04]  /*24d70*/  STL [R1+0xe4], R5 ;  /* 0x0000e40501007387 */ /* 0x0001e80000100800 */
[----:B0-----:R-:W2:Y:S02]  /*24d80*/  LDL.LU R5, [R1+0xcf0] ;  /* 0x000cf00001057983 */ /* 0x001ea40000300800 */
[----:B--2---:R-:W-:-:S05]  /*24d90*/  FMUL R5, R16, R5 ;  /* 0x0000000510057220 */ /* 0x004fca0000400000 */
[----:B------:R0:W-:Y:S04]  /*24da0*/  STL [R1+0xe0], R5 ;  /* 0x0000e00501007387 */ /* 0x0001e80000100800 */
[----:B0-----:R-:W2:Y:S01]  /*24db0*/  LDL.LU R5, [R1+0xcec] ;  /* 0x000cec0001057983 */ /* 0x001ea20000300800 */
[----:B------:R-:W-:Y:S02]  /*24dc0*/  FMUL R3, R16, R3 ;  /* 0x0000000310037220 */ /* 0x000fe40000400000 */
[----:B------:R-:W-:Y:S02]  /*24dd0*/  @P1 FMUL R8, R8, 0.25 ;  /* 0x3e80000008081820 */ /* 0x000fe40000400000 */
[----:B------:R-:W-:Y:S01]  /*24de0*/  @P1 FMUL R6, R6, 0.25 ;  /* 0x3e80000006061820 */ /* 0x000fe20000400000 */
[----:B------:R3:W-:Y:S01]  /*24df0*/  STL [R1+0xdc], R3 ;  /* 0x0000dc0301007387 */ /* 0x0007e20000100800 */
[----:B------:R-:W-:-:S02]  /*24e00*/  @!P0 FMUL R8, R8, 16777216 ;  /* 0x4b80000008088820 */ /* 0x000fc40000400000 */
[----:B------:R-:W-:Y:S02]  /*24e10*/  @P1 FMUL R9, R9, 0.25 ;  /* 0x3e80000009091820 */ /* 0x000fe40000400000 */
[----:B------:R-:W-:Y:S02]  /*24e20*/  @!P0 FMUL R6, R6, 16777216 ;  /* 0x4b80000006068820 */ /* 0x000fe40000400000 */
[----:B---3--:R-:W-:Y:S02]  /*24e30*/  FMUL R3, R16, R25 ;  /* 0x0000001910037220 */ /* 0x008fe40000400000 */
[----:B------:R-:W-:Y:S02]  /*24e40*/  @!P0 FMUL R9, R9, 16777216 ;  /* 0x4b80000009098820 */ /* 0x000fe40000400000 */
[----:B------:R-:W-:Y:S02]  /*24e50*/  @P1 FMUL R7, R7, 0.25 ;  /* 0x3e80000007071820 */ /* 0x000fe40000400000 */
[----:B------:R-:W-:-:S02]  /*24e60*/  @P1 FMUL R10, R10, 0.25 ;  /* 0x3e8000000a0a1820 */ /* 0x000fc40000400000 */
[----:B------:R-:W-:Y:S02]  /*24e70*/  @!P0 FMUL R7, R7, 16777216 ;  /* 0x4b80000007078820 */ /* 0x000fe40000400000 */
[----:B------:R-:W-:Y:S02]  /*24e80*/  @P1 FMUL R12, R12, 0.25 ;  /* 0x3e8000000c0c1820 */ /* 0x000fe40000400000 */
[----:B------:R-:W-:Y:S02]  /*24e90*/  @!P0 FMUL R10, R10, 16777216 ;  /* 0x4b8000000a0a8820 */ /* 0x000fe40000400000 */
[----:B------:R-:W-:Y:S02]  /*24ea0*/  @P1 FMUL R11, R11, 0.25 ;  /* 0x3e8000000b0b1820 */ /* 0x000fe40000400000 */
[----:B------:R-:W-:Y:S02]  /*24eb0*/  @!P0 FMUL R12, R12, 16777216 ;  /* 0x4b8000000c0c8820 */ /* 0x000fe40000400000 */
[----:B------:R-:W-:-:S02]  /*24ec0*/  @!P0 FMUL R11, R11, 16777216 ;  /* 0x4b8000000b0b8820 */ /* 0x000fc40000400000 */
[C---:B--2---:R-:W-:Y:S02]  /*24ed0*/  FMUL R25, R16.reuse, R5 ;  /* 0x0000000510197220 */ /* 0x044fe40000400000 */
[----:B------:R-:W2:Y:S04]  /*24ee0*/  LDL.LU R5, [R1+0xce8] ;  /* 0x000ce80001057983 */ /* 0x000ea80000300800 */
[----:B------:R0:W-:Y:S02]  /*24ef0*/  STL [R1+0xd8], R3 ;  /* 0x0000d80301007387 */ /* 0x0001e40000100800 */
[C---:B0-----:R-:W-:Y:S02]  /*24f00*/  FMUL R3, R16.reuse, R8 ;  /* 0x0000000810037220 */ /* 0x041fe40000400000 */
[----:B------:R-:W2:Y:S04]  /*24f10*/  LDL.LU R8, [R1+0xce4] ;  /* 0x000ce40001087983 */ /* 0x000ea80000300800 */
[----:B------:R0:W-:Y:S02]  /*24f20*/  STL [R1+0xd4], R25 ;  /* 0x0000d41901007387 */ /* 0x0001e40000100800 */
[----:B0-----:R-:W-:-:S02]  /*24f30*/  FMUL R25, R16, R6 ;  /* 0x0000000610197220 */ /* 0x001fc40000400000 */
[----:B------:R-:W3:Y:S04]  /*24f40*/  LDL.LU R6, [R1+0xce0] ;  /* 0x000ce00001067983 */ /* 0x000ee80000300800 */
[----:B------:R0:W-:Y:S02]  /*24f50*/  STL [R1+0xd0], R3 ;  /* 0x0000d00301007387 */ /* 0x0001e40000100800 */
[C---:B0-----:R-:W-:Y:S02]  /*24f60*/  FMUL R3, R16.reuse, R9 ;  /* 0x0000000910037220 */ /* 0x041fe40000400000 */
[----:B------:R-:W3:Y:S04]  /*24f70*/  LDL.LU R9, [R1+0xcdc] ;  /* 0x000cdc0001097983 */ /* 0x000ee80000300800 */
[----:B------:R0:W-:Y:S04]  /*24f80*/  STL [R1+0x80], R25 ;  /* 0x0000801901007387 */ /* 0x0001e80000100800 */
[----:B------:R1:W-:Y:S01]  /*24f90*/  STL [R1+0xc8c], R3 ;  /* 0x000c8c0301007387 */ /* 0x0003e20000100800 */
[----:B0-----:R-:W-:-:S02]  /*24fa0*/  FMUL R25, R16, R10 ;  /* 0x0000000a10197220 */ /* 0x001fc40000400000 */
[C---:B-1----:R-:W-:Y:S02]  /*24fb0*/  FMUL R3, R16.reuse, R7 ;  /* 0x0000000710037220 */ /* 0x042fe40000400000 */
[----:B------:R-:W3:Y:S04]  /*24fc0*/  LDL.LU R7, [R1+0xcd8] ;  /* 0x000cd80001077983 */ /* 0x000ee80000300800 */
[----:B------:R-:W3:Y:S04]  /*24fd0*/  LDL.LU R10, [R1+0xcd4] ;  /* 0x000cd400010a7983 */ /* 0x000ee80000300800 */
[----:B------:R0:W-:Y:S02]  /*24fe0*/  STL [R1+0x78], R3 ;  /* 0x0000780301007387 */ /* 0x0001e40000100800 */
[----:B0-----:R-:W-:-:S02]  /*24ff0*/  FMUL R3, R16, R12 ;  /* 0x0000000c10037220 */ /* 0x001fc40000400000 */
[----:B------:R-:W3:Y:S04]  /*25000*/  LDL.LU R12, [R1+0xcd0] ;  /* 0x000cd000010c7983 */ /* 0x000ee80000300800 */
[----:B------:R0:W-:Y:S02]  /*25010*/  STL [R1+0x70], R25 ;  /* 0x0000701901007387 */ /* 0x0001e40000100800 */
[----:B0-----:R-:W-:Y:S02]  /*25020*/  FMUL R25, R16, R11 ;  /* 0x0000000b10197220 */ /* 0x001fe40000400000 */
[----:B------:R-:W3:Y:S01]  /*25030*/  LDL.LU R11, [R1+0xccc] ;  /* 0x000ccc00010b7983 */ /* 0x000ee20000300800 */
[----:B------:R-:W-:Y:S02]  /*25040*/  @P1 FMUL R24, R24, 0.25 ;  /* 0x3e80000018181820 */ /* 0x000fe40000400000 */
[----:B------:R-:W-:-:S02]  /*25050*/  @P1 FMUL R28, R28, 0.25 ;  /* 0x3e8000001c1c1820 */ /* 0x000fc40000400000 */
[----:B------:R-:W-:Y:S02]  /*25060*/  @P1 FMUL R2, R2, 0.25 ;  /* 0x3e80000002021820 */ /* 0x000fe40000400000 */
[----:B------:R-:W-:Y:S02]  /*25070*/  @P1 FMUL R27, R27, 0.25 ;  /* 0x3e8000001b1b1820 */ /* 0x000fe40000400000 */
[----:B------:R-:W-:Y:S02]  /*25080*/  @!P0 FMUL R24, R24, 16777216 ;  /* 0x4b80000018188820 */ /* 0x000fe40000400000 */
[----:B------:R-:W-:Y:S02]  /*25090*/  @P1 FMUL R26, R26, 0.25 ;  /* 0x3e8000001a1a1820 */ /* 0x000fe40000400000 */
[----:B------:R-:W-:Y:S01]  /*250a0*/  @!P0 FMUL R28, R28, 16777216 ;  /* 0x4b8000001c1c8820 */ /* 0x000fe20000400000 */
[----:B------:R0:W-:Y:S01]  /*250b0*/  STL [R1+0x58], R3 ;  /* 0x0000580301007387 */ /* 0x0001e20000100800 */
[----:B------:R-:W-:-:S02]  /*250c0*/  @P1 FMUL R20, R20, 0.25 ;  /* 0x3e80000014141820 */ /* 0x000fc40000400000 */
[----:B------:R-:W-:Y:S02]  /*250d0*/  @!P0 FMUL R2, R2, 16777216 ;  /* 0x4b80000002028820 */ /* 0x000fe40000400000 */
[----:B------:R-:W-:Y:S02]  /*250e0*/  @P1 FMUL R0, R0, 0.25 ;  /* 0x3e80000000001820 */ /* 0x000fe40000400000 */
[----:B------:R-:W-:Y:S02]  /*250f0*/  @!P0 FMUL R27, R27, 16777216 ;  /* 0x4b8000001b1b8820 */ /* 0x000fe40000400000 */
[----:B------:R-:W-:Y:S02]  /*25100*/  @!P0 FMUL R26, R26, 16777216 ;  /* 0x4b8000001a1a8820 */ /* 0x000fe40000400000 */
[C---:B0-----:R-:W-:Y:S02]  /*25110*/  FMUL R3, R16.reuse, R24 ;  /* 0x0000001810037220 */ /* 0x041fe40000400000 */
[----:B------:R-:W-:Y:S01]  /*25120*/  FMUL R28, R16, R28 ;  /* 0x0000001c101c7220 */ /* 0x000fe20000400000 */
[----:B------:R-:W3:Y:S01]  /*25130*/  LDL.LU R24, [R1+0xcc8] ;  /* 0x000cc80001187983 */ /* 0x000ee20000300800 */
[----:B------:R-:W-:-:S02]  /*25140*/  @!P0 FMUL R20, R20, 16777216 ;  /* 0x4b80000014148820 */ /* 0x000fc40000400000 */
[----:B------:R-:W-:Y:S01]  /*25150*/  FMUL R2, R16, R2 ;  /* 0x0000000210027220 */ /* 0x000fe20000400000 */
[----:B------:R0:W-:Y:S01]  /*25160*/  STL [R1+0x50], R25 ;  /* 0x0000501901007387 */ /* 0x0001e20000100800 */
[----:B------:R-:W-:Y:S02]  /*25170*/  @!P0 FMUL R0, R0, 16777216 ;  /* 0x4b80000000008820 */ /* 0x000fe40000400000 */
[C---:B------:R-:W-:Y:S01]  /*25180*/  FMUL R27, R16.reuse, R27 ;  /* 0x0000001b101b7220 */ /* 0x040fe20000400000 */
[----:B------:R-:W-:Y:S01]  /*25190*/  STL [R1+0x38], R3 ;  /* 0x0000380301007387 */ /* 0x000fe20000100800 */
[----:B------:R-:W-:Y:S02]  /*251a0*/  FMUL R26, R16, R26 ;  /* 0x0000001a101a7220 */ /* 0x000fe40000400000 */
[----:B------:R-:W-:Y:S01]  /*251b0*/  @P1 FMUL R4, R4, 0.25 ;  /* 0x3e80000004041820 */ /* 0x000fe20000400000 */
[----:B------:R-:W-:Y:S01]  /*251c0*/  STL [R1+0xca8], R28 ;  /* 0x000ca81c01007387 */ /* 0x000fe20000100800 */
[----:B------:R-:W-:-:S02]  /*251d0*/  @P1 FMUL R19, R19, 0.25 ;  /* 0x3e80000013131820 */ /* 0x000fc40000400000 */
[C---:B0-----:R-:W-:Y:S01]  /*251e0*/  FMUL R25, R16.reuse, R20 ;  /* 0x0000001410197220 */ /* 0x041fe20000400000 */
[----:B------:R0:W-:Y:S01]  /*251f0*/  STL [R1+0x30], R2 ;  /* 0x0000300201007387 */ /* 0x0001e20000100800 */
[----:B------:R-:W-:Y:S02]  /*25200*/  FMUL R0, R16, R0 ;  /* 0x0000000010007220 */ /* 0x000fe40000400000 */
[----:B------:R-:W-:Y:S01]  /*25210*/  @P1 FMUL R17, R17, 0.25 ;  /* 0x3e80000011111820 */ /* 0x000fe20000400000 */
[----:B------:R-:W-:Y:S01]  /*25220*/  STL [R1+0xcac], R27 ;  /* 0x000cac1b01007387 */ /* 0x000fe20000100800 */
[----:B------:R-:W-:Y:S02]  /*25230*/  @P1 FMUL R18, R18, 0.25 ;  /* 0x3e80000012121820 */ /* 0x000fe40000400000 */
[----:B------:R-:W-:Y:S02]  /*25240*/  @P1 FMUL R21, R21, 0.25 ;  /* 0x3e80000015151820 */ /* 0x000fe40000400000 */
[----:B----4-:R-:W-:Y:S01]  /*25250*/  @P1 FMUL R22, R22, 0.25 ;  /* 0x3e80000016161820 */ /* 0x010fe20000400000 */
[----:B0-----:R-:W4:Y:S01]  /*25260*/  LDL R2, [R1+0x40] ;  /* 0x0000400001027983 */ /* 0x001f220000100800 */
[----:B------:R-:W-:-:S02]  /*25270*/  @P1 FMUL R23, R23, 0.25 ;  /* 0x3e80000017171820 */ /* 0x000fc40000400000 */
[----:B------:R-:W-:Y:S01]  /*25280*/  @P1 FMUL R13, R13, 0.25 ;  /* 0x3e8000000d0d1820 */ /* 0x000fe20000400000 */
[----:B------:R-:W-:Y:S01]  /*25290*/  STL [R1+0xcb0], R26 ;  /* 0x000cb01a01007387 */ /* 0x000fe20000100800 */
[----:B------:R-:W-:Y:S02]  /*252a0*/  @P1 FMUL R14, R14, 0.25 ;  /* 0x3e8000000e0e1820 */ /* 0x000fe40000400000 */
[----:B------:R-:W-:Y:S01]  /*252b0*/  @P1 FMUL R15, R15, 0.25 ;  /* 0x3e8000000f0f1820 */ /* 0x000fe20000400000 */
[----:B------:R-:W-:Y:S01]  /*252c0*/  STL [R1+0xcb4], R25 ;  /* 0x000cb41901007387 */ /* 0x000fe20000100800 */
[----:B-----5:R-:W-:Y:S02]  /*252d0*/  @P1 FMUL R29, R29, 0.25 ;  /* 0x3e8000001d1d1820 */ /* 0x020fe40000400000 */
[----:B------:R-:W-:Y:S01]  /*252e0*/  @!P0 FMUL R4, R4, 16777216 ;  /* 0x4b80000004048820 */ /* 0x000fe20000400000 */
[----:B------:R0:W-:Y:S01]  /*252f0*/  STL [R1+0xcb8], R0 ;  /* 0x000cb80001007387 */ /* 0x0001e20000100800 */
[----:B------:R-:W-:-:S02]  /*25300*/  @!P0 FMUL R19, R19, 16777216 ;  /* 0x4b80000013138820 */ /* 0x000fc40000400000 */
[----:B------:R-:W-:Y:S02]  /*25310*/  @!P0 FMUL R17, R17, 16777216 ;  /* 0x4b80000011118820 */ /* 0x000fe40000400000 */
[----:B------:R-:W-:Y:S02]  /*25320*/  @!P0 FMUL R18, R18, 16777216 ;  /* 0x4b80000012128820 */ /* 0x000fe40000400000 */
[----:B------:R-:W-:Y:S02]  /*25330*/  @!P0 FMUL R21, R21, 16777216 ;  /* 0x4b80000015158820 */ /* 0x000fe40000400000 */
[----:B------:R-:W-:Y:S01]  /*25340*/  @!P0 FMUL R22, R22, 16777216 ;  /* 0x4b80000016168820 */ /* 0x000fe20000400000 */
[----:B0-----:R-:W5:Y:S01]  /*25350*/  LDL.LU R0, [R1+0x20] ;  /* 0x0000200001007983 */ /* 0x001f620000300800 */
[----:B------:R-:W-:Y:S02]  /*25360*/  @!P0 FMUL R23, R23, 16777216 ;  /* 0x4b80000017178820 */ /* 0x000fe40000400000 */
[----:B------:R-:W-:Y:S01]  /*25370*/  @!P0 FMUL R13, R13, 16777216 ;  /* 0x4b8000000d0d8820 */ /* 0x000fe20000400000 */
[----:B------:R-:W4:Y:S01]  /*25380*/  LDL.LU R3, [R1+0x34] ;  /* 0x0000340001037983 */ /* 0x000f220000300800 */
[----:B------:R-:W-:-:S02]  /*25390*/  @!P0 FMUL R14, R14, 16777216 ;  /* 0x4b8000000e0e8820 */ /* 0x000fc40000400000 */
[----:B------:R-:W-:Y:S01]  /*253a0*/  @!P0 FMUL R15, R15, 16777216 ;  /* 0x4b8000000f0f8820 */ /* 0x000fe20000400000 */
[----:B------:R-:W4:Y:S01]  /*253b0*/  LDL.LU R20, [R1+0x74] ;  /* 0x0000740001147983 */ /* 0x000f220000300800 */
[----:B------:R-:W-:Y:S02]  /*253c0*/  @!P0 FMUL R29, R29, 16777216 ;  /* 0x4b8000001d1d8820 */ /* 0x000fe40000400000 */
[C---:B------:R-:W-:Y:S01]  /*253d0*/  FMUL R4, R16.reuse, R4 ;  /* 0x0000000410047220 */ /* 0x040fe20000400000 */
[----:B------:R-:W4:Y:S01]  /*253e0*/  LDL.LU R26, [R1+0x1c] ;  /* 0x00001c00011a7983 */ /* 0x000f220000300800 */
[C---:B------:R-:W-:Y:S02]  /*253f0*/  FMUL R19, R16.reuse, R19 ;  /* 0x0000001310137220 */ /* 0x040fe40000400000 */
[C---:B------:R-:W-:Y:S01]  /*25400*/  FMUL R17, R16.reuse, R17 ;  /* 0x0000001110117220 */ /* 0x040fe20000400000 */
[----:B------:R-:W4:Y:S01]  /*25410*/  LDL.LU R28, [R1+0x18] ;  /* 0x00001800011c7983 */ /* 0x000f220000300800 */
[----:B------:R-:W-:-:S02]  /*25420*/  FMUL R18, R16, R18 ;  /* 0x0000001210127220 */ /* 0x000fc40000400000 */
[C---:B------:R-:W-:Y:S01]  /*25430*/  FMUL R21, R16.reuse, R21 ;  /* 0x0000001510157220 */ /* 0x040fe20000400000 */
[----:B------:R-:W4:Y:S01]  /*25440*/  LDL.LU R25, [R1+0x1bc] ;  /* 0x0001bc0001197983 */ /* 0x000f220000300800 */
[C---:B------:R-:W-:Y:S02]  /*25450*/  FMUL R22, R16.reuse, R22 ;  /* 0x0000001610167220 */ /* 0x040fe40000400000 */
[C---:B------:R-:W-:Y:S01]  /*25460*/  FMUL R23, R16.reuse, R23 ;  /* 0x0000001710177220 */ /* 0x040fe20000400000 */
[----:B------:R-:W4:Y:S01]  /*25470*/  LDL.LU R27, [R1+0x1c0] ;  /* 0x0001c000011b7983 */ /* 0x000f220000300800 */
[C---:B------:R-:W-:Y:S02]  /*25480*/  FMUL R13, R16.reuse, R13 ;  /* 0x0000000d100d7220 */ /* 0x040fe40000400000 */
[C---:B------:R-:W-:Y:S02]  /*25490*/  FMUL R14, R16.reuse, R14 ;  /* 0x0000000e100e7220 */ /* 0x040fe40000400000 */
[----:B------:R-:W-:-:S02]  /*254a0*/  FMUL R15, R16, R15 ;  /* 0x0000000f100f7220 */ /* 0x000fc40000400000 */
[----:B------:R-:W-:Y:S01]  /*254b0*/  FMUL R16, R16, R29 ;  /* 0x0000001d10107220 */ /* 0x000fe20000400000 */
[----:B------:R-:W-:Y:S01]  /*254c0*/  F2FP.PACK_AB R4, R4, R19 ;  /* 0x000000130404723e */ /* 0x000fe200000000ff */
[----:B------:R-:W4:Y:S04]  /*254d0*/  LDL.LU R29, [R1+0xcc4] ;  /* 0x000cc400011d7983 */ /* 0x000f280000300800 */
[----:B------:R-:W4:Y:S01]  /*254e0*/  LDL.LU R19, [R1+0x1c8] ;  /* 0x0001c80001137983 */ /* 0x000f220000300800 */
[----:B--2---:R-:W-:Y:S02]  /*254f0*/  F2FP.PACK_AB R8, R8, R5 ;  /* 0x000000050808723e */ /* 0x004fe400000000ff */
[----:B------:R-:W-:Y:S02]  /*25500*/  F2FP.PACK_AB R5, R17, R18 ;  /* 0x000000121105723e */ /* 0x000fe400000000ff */
[----:B------:R-:W2:Y:S04]  /*25510*/  LDL.LU R17, [R1+0x54] ;  /* 0x0000540001117983 */ /* 0x000ea80000300800 */
[----:B------:R-:W2:Y:S01]  /*25520*/  LDL.LU R18, [R1+0x64] ;  /* 0x0000640001127983 */ /* 0x000ea20000300800 */
[----:B---3--:R-:W-:-:S02]  /*25530*/  F2FP.PACK_AB R9, R9, R6 ;  /* 0x000000060909723e */ /* 0x008fc400000000ff */
[----:B------:R-:W-:Y:S02]  /*25540*/  F2FP.PACK_AB R6, R15, R16 ;  /* 0x000000100f06723e */ /* 0x000fe400000000ff */
[----:B------:R-:W3:Y:S04]  /*25550*/  LDL.LU R15, [R1+0x24] ;  /* 0x00002400010f7983 */ /* 0x000ee80000300800 */
[----:B------:R-:W2:Y:S01]  /*25560*/  LDL.LU R16, [R1+0x48] ;  /* 0x0000480001107983 */ /* 0x000ea20000300800 */
[----:B------:R-:W-:Y:S02]  /*25570*/  F2FP.PACK_AB R10, R10, R7 ;  /* 0x000000070a0a723e */ /* 0x000fe400000000ff */
[----:B------:R-:W-:Y:S02]  /*25580*/  F2FP.PACK_AB R7, R13, R14 ;  /* 0x0000000e0d07723e */ /* 0x000fe400000000ff */
[----:B------:R-:W4:Y:S04]  /*25590*/  LDL.LU R13, [R1+0x10] ;  /* 0x00001000010d7983 */ /* 0x000f280000300800 */
[----:B------:R-:W3:Y:S01]  /*255a0*/  LDL.LU R14, [R1+0x28] ;  /* 0x00002800010e7983 */ /* 0x000ee20000300800 */
[----:B------:R-:W-:-:S03]  /*255b0*/  F2FP.PACK_AB R11, R11, R12 ;  /* 0x0000000c0b0b723e */ /* 0x000fc600000000ff */
[----:B------:R-:W2:Y:S01]  /*255c0*/  LDL.LU R12, [R1+0xc] ;  /* 0x00000c00010c7983 */ /* 0x000ea20000300800 */
[----:B----4-:R-:W-:Y:S02]  /*255d0*/  F2FP.PACK_AB R13, R29, R13 ;  /* 0x0000000d1d0d723e */ /* 0x010fe400000000ff */
[----:B--2---:R-:W-:Y:S02]  /*255e0*/  F2FP.PACK_AB R12, R12, R24 ;  /* 0x000000180c0c723e */ /* 0x004fe400000000ff */
[----:B------:R-:W5:Y:S04]  /*255f0*/  LDL.LU R24, [R1+0x1b8] ;  /* 0x0001b80001187983 */ /* 0x000f680000300800 */
[----:B------:R-:W2:Y:S01]  /*25600*/  LDL.LU R29, [R1+0xcc0] ;  /* 0x000cc000011d7983 */ /* 0x000ea20000300800 */
[----:B---3--:R-:W-:-:S03]  /*25610*/  F2FP.PACK_AB R14, R14, R15 ;  /* 0x0000000f0e0e723e */ /* 0x008fc600000000ff */
[----:B------:R0:W-:Y:S01]  /*25620*/  STS.128 [R2], R4 ;  /* 0x0000000402007388 */ /* 0x0001e20000000c00 */
[----:B--2---:R-:W-:-:S03]  /*25630*/  F2FP.PACK_AB R15, R3, R29 ;  /* 0x0000001d030f723e */ /* 0x004fc600000000ff */
[----:B------:R-:W2:Y:S04]  /*25640*/  LDL.LU R29, [R1+0xcbc] ;  /* 0x000cbc00011d7983 */ /* 0x000ea80000300800 */
[----:B0-----:R-:W3:Y:S04]  /*25650*/  LDL.LU R4, [R1+0x4c] ;  /* 0x00004c0001047983 */ /* 0x001ee80000300800 */
[----:B------:R-:W4:Y:S04]  /*25660*/  LDL.LU R5, [R1+0x5c] ;  /* 0x00005c0001057983 */ /* 0x000f280000300800 */
[----:B------:R-:W2:Y:S01]  /*25670*/  LDL.LU R7, [R1+0x6c] ;  /* 0x00006c0001077983 */ /* 0x000ea20000300800 */
[----:B------:R-:W-:-:S03]  /*25680*/  MOV R3, 0x3dc6b27f ;  /* 0x3dc6b27f00037802 */ /* 0x000fc60000000f00 */
[----:B------:R0:W-:Y:S01]  /*25690*/  STS.128 [R2+0x80], R8 ;  /* 0x0000800802007388 */ /* 0x0001e20000000c00 */
[----:B-----5:R-:W-:Y:S02]  /*256a0*/  IADD3 R24, R0, -R24, RZ ;  /* 0x8000001800187210 */ /* 0x020fe40007ffe0ff */
[----:B------:R-:W-:-:S03]  /*256b0*/  F2FP.PACK_AB R19, R19, R20 ;  /* 0x000000141313723e */ /* 0x000fc600000000ff */
[----:B------:R-:W-:-:S04]  /*256c0*/  FADD R24, R24, -1 ;  /* 0xbf80000018187421 */ /* 0x000fc80000000000 */
[----:B------:R-:W-:-:S04]  /*256d0*/  FFMA.FTZ R6, R24, R3, -0.16845393180847167969 ;  /* 0xbe2c7f3018067423 */ /* 0x000fc80000010003 */
[----:B------:R-:W-:-:S04]  /*256e0*/  FFMA.FTZ R6, R24, R6, 0.1716887056827545166 ;  /* 0x3e2fcf2a18067423 */ /* 0x000fc80000010006 */
[----:B------:R-:W-:-:S04]  /*256f0*/  FFMA.FTZ R6, R24, R6, -0.17900948226451873779 ;  /* 0xbe374e4318067423 */ /* 0x000fc80000010006 */
[----:B0-----:R-:W-:Y:S01]  /*25700*/  FFMA.FTZ R8, R24, R6, 0.20512372255325317383 ;  /* 0x3e520bf418087423 */ /* 0x001fe20000010006 */
[----:B----4-:R-:W-:Y:S02]  /*25710*/  F2FP.PACK_AB R17, R5, R17 ;  /* 0x000000110511723e */ /* 0x010fe400000000ff */
[----:B------:R-:W-:Y:S02]  /*25720*/  IADD3 R5, R28, -R27, RZ ;  /* 0x8000001b1c057210 */ /* 0x000fe40007ffe0ff */
[----:B--2---:R-:W-:Y:S01]  /*25730*/  IADD3 R20, R29, -0x3f3504f3, RZ ;  /* 0xc0cafb0d1d147810 */ /* 0x004fe20007ffe0ff */
[----:B------:R-:W2:Y:S02]  /*25740*/  LDL.LU R27, [R1+0x224] ;  /* 0x00022400011b7983 */ /* 0x000ea40000300800 */
[----:B------:R-:W-:-:S04]  /*25750*/  FADD R5, R5, -1 ;  /* 0xbf80000005057421 */ /* 0x000fc80000000000 */
[----:B------:R-:W-:-:S04]  /*25760*/  FFMA.FTZ R9, R5, R3, -0.16845393180847167969 ;  /* 0xbe2c7f3005097423 */ /* 0x000fc80000010003 */
[----:B------:R-:W-:-:S04]  /*25770*/  FFMA.FTZ R9, R5, R9, 0.1716887056827545166 ;  /* 0x3e2fcf2a05097423 */ /* 0x000fc80000010009 */
[----:B------:R-:W-:-:S04]  /*25780*/  FFMA.FTZ R9, R5, R9, -0.17900948226451873779 ;  /* 0xbe374e4305097423 */ /* 0x000fc80000010009 */
[----:B------:R-:W-:-:S04]  /*25790*/  FFMA.FTZ R9, R5, R9, 0.20512372255325317383 ;  /* 0x3e520bf405097423 */ /* 0x000fc80000010009 */
[----:B------:R-:W-:-:S04]  /*257a0*/  FFMA.FTZ R9, R5, R9, -0.24046532809734344482 ;  /* 0xbe763c8b05097423 */ /* 0x000fc80000010009 */
[----:B------:R-:W-:-:S04]  /*257b0*/  FFMA.FTZ R9, R5, R9, 0.28857114911079406738 ;  /* 0x3e93bf9905097423 */ /* 0x000fc80000010009 */
[----:B------:R-:W-:Y:S01]  /*257c0*/  FFMA.FTZ R9, R5, R9, -0.36067417263984680176 ;  /* 0xbeb8aa4905097423 */ /* 0x000fe20000010009 */
[----:B------:R-:W-:-:S03]  /*257d0*/  LOP3.LUT R20, R20, 0xff800000, RZ, 0xc0, !PT ;  /* 0xff80000014147812 */ /* 0x000fc600078ec0ff */
[----:B------:R-:W-:Y:S01]  /*257e0*/  FFMA.FTZ R9, R5, R9, 0.48089820146560668945 ;  /* 0x3ef6384a05097423 */ /* 0x000fe20000010009 */
[----:B------:R-:W-:Y:S02]  /*257f0*/  F2FP.PACK_AB R18, R7, R18 ;  /* 0x000000120712723e */ /* 0x000fe400000000ff */
[----:B---3--:R-:W-:Y:S01]  /*25800*/  F2FP.PACK_AB R16, R4, R16 ;  /* 0x000000100410723e */ /* 0x008fe200000000ff */
[----:B------:R-:W-:Y:S01]  /*25810*/  FFMA.FTZ R9, R5, R9, -0.72134751081466674805 ;  /* 0xbf38aa3b05097423 */ /* 0x000fe20000010009 */
[----:B------:R-:W-:Y:S01]  /*25820*/  IADD3 R7, R29, -R20, RZ ;  /* 0x800000141d077210 */ /* 0x000fe20007ffe0ff */
[----:B------:R-:W-:Y:S02]  /*25830*/  IMAD.IADD R4, R26, 0x1, -R25 ;  /* 0x000000011a047824 */ /* 0x000fe400078e0a19 */
[----:B------:R-:W-:Y:S02]  /*25840*/  FMUL R9, R5, R9 ;  /* 0x0000000905097220 */ /* 0x000fe40000400000 */
[----:B------:R-:W-:-:S02]  /*25850*/  FADD R4, R4, -1 ;  /* 0xbf80000004047421 */ /* 0x000fc40000000000 */
[----:B------:R-:W-:Y:S02]  /*25860*/  FADD R7, R7, -1 ;  /* 0xbf80000007077421 */ /* 0x000fe40000000000 */
[----:B------:R-:W-:Y:S02]  /*25870*/  FMUL R9, R5, R9 ;  /* 0x0000000905097220 */ /* 0x000fe40000400000 */
[-C--:B------:R-:W-:Y:S02]  /*25880*/  FFMA.FTZ R6, R4, R3.reuse, -0.16845393180847167969 ;  /* 0xbe2c7f3004067423 */ /* 0x080fe40000010003 */
[----:B------:R-:W-:Y:S02]  /*25890*/  FFMA.FTZ R10, R7, R3, -0.16845393180847167969 ;  /* 0xbe2c7f30070a7423 */ /* 0x000fe40000010003 */
[----:B------:R-:W3:Y:S01]  /*258a0*/  LDL.LU R3, [R1+0x218] ;  /* 0x0002180001037983 */ /* 0x000ee20000300800 */
[----:B------:R-:W-:-:S03]  /*258b0*/  FFMA.FTZ R9, R5, 1.4426950216293334961, R9 ;  /* 0x3fb8aa3b05097823 */ /* 0x000fc60000010009 */
[----:B------:R-:W4:Y:S04]  /*258c0*/  LDL.LU R20, [R1+0x214] ;  /* 0x0002140001147983 */ /* 0x000f280000300800 */
[----:B------:R-:W5:Y:S01]  /*258d0*/  LDL.LU R5, [R1+0x20c] ;  /* 0x00020c0001057983 */ /* 0x000f620000300800 */
[C---:B------:R-:W-:Y:S02]  /*258e0*/  FFMA.FTZ R10, R7.reuse, R10, 0.1716887056827545166 ;  /* 0x3e2fcf2a070a7423 */ /* 0x040fe4000001000a */
[C---:B------:R-:W-:Y:S02]  /*258f0*/  FFMA.FTZ R6, R4.reuse, R6, 0.1716887056827545166 ;  /* 0x3e2fcf2a04067423 */ /* 0x040fe40000010006 */
[----:B------:R-:W-:Y:S02]  /*25900*/  FFMA.FTZ R10, R7, R10, -0.17900948226451873779 ;  /* 0xbe374e43070a7423 */ /* 0x000fe4000001000a */
[----:B------:R-:W-:-:S02]  /*25910*/  FFMA.FTZ R6, R4, R6, -0.17900948226451873779 ;  /* 0xbe374e4304067423 */ /* 0x000fc40000010006 */
[----:B------:R-:W-:Y:S02]  /*25920*/  FFMA.FTZ R8, R24, R8, -0.24046532809734344482 ;  /* 0xbe763c8b18087423 */ /* 0x000fe40000010008 */
[C---:B------:R-:W-:Y:S02]  /*25930*/  FFMA.FTZ R10, R7.reuse, R10, 0.20512372255325317383 ;  /* 0x3e520bf4070a7423 */ /* 0x040fe4000001000a */
[----:B------:R-:W-:Y:S02]  /*25940*/  FFMA.FTZ R6, R4, R6, 0.20512372255325317383 ;  /* 0x3e520bf404067423 */ /* 0x000fe40000010006 */
[----:B------:R-:W-:Y:S02]  /*25950*/  FFMA.FTZ R8, R24, R8, 0.28857114911079406738 ;  /* 0x3e93bf9918087423 */ /* 0x000fe40000010008 */
[----:B------:R-:W-:Y:S02]  /*25960*/  FFMA.FTZ R10, R7, R10, -0.24046532809734344482 ;  /* 0xbe763c8b070a7423 */ /* 0x000fe4000001000a */
[----:B------:R-:W-:-:S02]  /*25970*/  FFMA.FTZ R6, R4, R6, -0.24046532809734344482 ;  /* 0xbe763c8b04067423 */ /* 0x000fc40000010006 */
[----:B------:R-:W-:Y:S02]  /*25980*/  FFMA.FTZ R8, R24, R8, -0.36067417263984680176 ;  /* 0xbeb8aa4918087423 */ /* 0x000fe40000010008 */
[C---:B------:R-:W-:Y:S02]  /*25990*/  FFMA.FTZ R10, R7.reuse, R10, 0.28857114911079406738 ;  /* 0x3e93bf99070a7423 */ /* 0x040fe4000001000a */
[----:B------:R-:W-:Y:S02]  /*259a0*/  FFMA.FTZ R6, R4, R6, 0.28857114911079406738 ;  /* 0x3e93bf9904067423 */ /* 0x000fe40000010006 */
[----:B------:R-:W-:Y:S02]  /*259b0*/  FFMA.FTZ R8, R24, R8, 0.48089820146560668945 ;  /* 0x3ef6384a18087423 */ /* 0x000fe40000010008 */
[----:B------:R-:W-:Y:S02]  /*259c0*/  FFMA.FTZ R10, R7, R10, -0.36067417263984680176 ;  /* 0xbeb8aa49070a7423 */ /* 0x000fe4000001000a */
[----:B------:R-:W-:-:S02]  /*259d0*/  FFMA.FTZ R6, R4, R6, -0.36067417263984680176 ;  /* 0xbeb8aa4904067423 */ /* 0x000fc40000010006 */
[----:B------:R-:W-:Y:S02]  /*259e0*/  FFMA.FTZ R8, R24, R8, -0.72134751081466674805 ;  /* 0xbf38aa3b18087423 */ /* 0x000fe40000010008 */
[C---:B------:R-:W-:Y:S02]  /*259f0*/  FFMA.FTZ R10, R7.reuse, R10, 0.48089820146560668945 ;  /* 0x3ef6384a070a7423 */ /* 0x040fe4000001000a */
[----:B------:R-:W-:Y:S02]  /*25a00*/  FFMA.FTZ R6, R4, R6, 0.48089820146560668945 ;  /* 0x3ef6384a04067423 */ /* 0x000fe40000010006 */
[----:B------:R-:W-:Y:S02]  /*25a10*/  FMUL R8, R24, R8 ;  /* 0x0000000818087220 */ /* 0x000fe40000400000 */
[----:B------:R-:W-:Y:S01]  /*25a20*/  FFMA.FTZ R10, R7, R10, -0.72134751081466674805 ;  /* 0xbf38aa3b070a7423 */ /* 0x000fe2000001000a */
[----:B------:R-:W-:Y:S01]  /*25a30*/  ISETP.GE.U32.AND P0, PT, R0, 0x7f800000, PT ;  /* 0x7f8000000000780c */ /* 0x000fe20003f06070 */
[----:B------:R-:W-:Y:S01]  /*25a40*/  FFMA.FTZ R6, R4, R6, -0.72134751081466674805 ;  /* 0xbf38aa3b04067423 */ /* 0x000fe20000010006 */
[----:B------:R-:W-:Y:S01]  /*25a50*/  ISETP.GE.U32.AND P1, PT, R26, 0x7f800000, PT ;  /* 0x7f8000001a00780c */ /* 0x000fe20003f26070 */
[----:B------:R-:W-:-:S02]  /*25a60*/  FMUL R8, R24, R8 ;  /* 0x0000000818087220 */ /* 0x000fc40000400000 */
[C---:B------:R-:W-:Y:S02]  /*25a70*/  FMUL R10, R7.reuse, R10 ;  /* 0x0000000a070a7220 */ /* 0x040fe40000400000 */
[----:B------:R-:W-:Y:S01]  /*25a80*/  FMUL R6, R4, R6 ;  /* 0x0000000604067220 */ /* 0x000fe20000400000 */
[----:B------:R-:W-:Y:S01]  /*25a90*/  ISETP.GE.U32.AND P5, PT, R28, 0x7f800000, PT ;  /* 0x7f8000001c00780c */ /* 0x000fe20003fa6070 */
[----:B------:R-:W-:Y:S01]  /*25aa0*/  FFMA.FTZ R8, R24, 1.4426950216293334961, R8 ;  /* 0x3fb8aa3b18087823 */ /* 0x000fe20000010008 */
[----:B------:R-:W-:Y:S01]  /*25ab0*/  STS.128 [R2+0x400], R12 ;  /* 0x0004000c02007388 */ /* 0x000fe20000000c00 */
[C---:B------:R-:W-:Y:S02]  /*25ac0*/  FMUL R10, R7.reuse, R10 ;  /* 0x0000000a070a7220 */ /* 0x040fe40000400000 */
[----:B------:R-:W-:Y:S01]  /*25ad0*/  FMUL R6, R4, R6 ;  /* 0x0000000604067220 */ /* 0x000fe20000400000 */
[----:B------:R-:W5:Y:S01]  /*25ae0*/  LDL.LU R24, [R1+0x4] ;  /* 0x0000040001187983 */ /* 0x000f620000300800 */
[----:B------:R-:W-:-:S03]  /*25af0*/  FFMA.FTZ R10, R7, 1.4426950216293334961, R10 ;  /* 0x3fb8aa3b070a7823 */ /* 0x000fc6000001000a */
[----:B------:R0:W-:Y:S04]  /*25b00*/  STS.128 [R2+0x480], R16 ;  /* 0x0004801002007388 */ /* 0x0001e80000000c00 */
[----:B------:R-:W5:Y:S01]  /*25b10*/  LDL.LU R11, [R1+0x3c] ;  /* 0x00003c00010b7983 */ /* 0x000f620000300800 */
[----:B------:R-:W-:Y:S02]  /*25b20*/  FFMA.FTZ R6, R4, 1.4426950216293334961, R6 ;  /* 0x3fb8aa3b04067823 */ /* 0x000fe40000010006 */
[----:B------:R-:W-:Y:S01]  /*25b30*/  @P0 IMAD.MOV.U32 R4, RZ, RZ, 0x7f800000 ;  /* 0x7f800000ff040424 */ /* 0x000fe200078e00ff */
[----:B0-----:R-:W5:Y:S04]  /*25b40*/  LDL.LU R16, [R1+0x8c] ;  /* 0x00008c0001107983 */ /* 0x001f680000300800 */
[----:B------:R-:W5:Y:S04]  /*25b50*/  LDL.LU R12, [R1+0x1d8] ;  /* 0x0001d800010c7983 */ /* 0x000f680000300800 */
[----:B------:R-:W5:Y:S04]  /*25b60*/  LDL.LU R17, [R1+0x9c] ;  /* 0x00009c0001117983 */ /* 0x000f680000300800 */
[----:B------:R-:W5:Y:S04]  /*25b70*/  LDL.LU R13, [R1+0x1e0] ;  /* 0x0001e000010d7983 */ /* 0x000f680000300800 */
[----:B------:R-:W5:Y:S04]  /*25b80*/  LDL.LU R18, [R1+0xac] ;  /* 0x0000ac0001127983 */ /* 0x000f680000300800 */
[----:B------:R-:W5:Y:S04]  /*25b90*/  LDL.LU R14, [R1+0x1f0] ;  /* 0x0001f000010e7983 */ /* 0x000f680000300800 */
[----:B------:R-:W5:Y:S04]  /*25ba0*/  LDL.LU R7, [R1+0x1d4] ;  /* 0x0001d40001077983 */ /* 0x000f680000300800 */
[----:B------:R-:W5:Y:S04]  /*25bb0*/  LDL.LU R19, [R1+0x1d0] ;  /* 0x0001d00001137983 */ /* 0x000f680000300800 */
[----:B------:R-:W-:Y:S01]  /*25bc0*/  BAR.SYNC.DEFER_BLOCKING 0x0 ;  /* 0x0000000000007b1d */ /* 0x000fe20000010000 */
[----:B------:R-:W-:-:S05]  /*25bd0*/  FSETP.NEU.AND P3, PT, R0, RZ, PT ;  /* 0x000000ff0000720b */ /* 0x000fca0003f6d000 */
[----:B------:R-:W5:Y:S01]  /*25be0*/  LDL.LU R15, [R1+0x204] ;  /* 0x00020400010f7983 */ /* 0x000f620000300800 */
[----:B------:R-:W-:Y:S01]  /*25bf0*/  FSETP.NEU.AND P2, PT, R26, RZ, PT ;  /* 0x000000ff1a00720b */ /* 0x000fe20003f4d000 */
[----:B--2---:R-:W-:Y:S02]  /*25c00*/  FADD R25, R27, R8 ;  /* 0x000000081b197221 */ /* 0x004fe40000000000 */
[----:B------:R-:W-:Y:S01]  /*25c10*/  @P0 FFMA.FTZ R25, R0, R4, +INF ;  /* 0x7f80000000190423 */ /* 0x000fe20000010004 */
[----:B------:R-:W-:Y:S01]  /*25c20*/  @P5 MOV R4, 0x7f800000 ;  /* 0x7f80000000045802 */ /* 0x000fe20000000f00 */
[----:B---3--:R-:W-:Y:S02]  /*25c30*/  FADD R27, R3, R6 ;  /* 0x00000006031b7221 */ /* 0x008fe40000000000 */
[----:B------:R-:W2:Y:S01]  /*25c40*/  LDL.LU R3, [R1+0x200] ;  /* 0x0002000001037983 */ /* 0x000ea20000300800 */
[----:B----4-:R-:W-:-:S03]  /*25c50*/  FADD R20, R20, R9 ;  /* 0x0000000914147221 */ /* 0x010fc60000000000 */
[----:B------:R-:W3:Y:S01]  /*25c60*/  LDL.LU R9, [R1] ;  /* 0x0000000001097983 */ /* 0x000ee20000300800 */
[----:B-----5:R-:W-:Y:S01]  /*25c70*/  FADD R8, R5, R10 ;  /* 0x0000000a05087221 */ /* 0x020fe20000000000 */
[----:B------:R-:W-:Y:S02]  /*25c80*/  @P1 MOV R5, 0x7f800000 ;  /* 0x7f80000000051802 */ /* 0x000fe40000000f00 */
[----:B------:R-:W4:Y:S03]  /*25c90*/  LDL.LU R10, [R1+0x8] ;  /* 0x00000800010a7983 */ /* 0x000f260000300800 */
[----:B------:R-:W-:Y:S01]  /*25ca0*/  @P1 FFMA.FTZ R27, R26, R5, +INF ;  /* 0x7f8000001a1b1423 */ /* 0x000fe20000010005 */
[----:B------:R-:W5:Y:S01]  /*25cb0*/  LDL.LU R0, [R1+0xcb8] ;  /* 0x000cb80001007983 */ /* 0x000f620000300800 */
[----:B------:R-:W-:-:S03]  /*25cc0*/  @P5 FFMA.FTZ R20, R28, R4, +INF ;  /* 0x7f8000001c145423 */ /* 0x000fc60000010004 */
[----:B------:R0:W-:Y:S01]  /*25cd0*/  STL [R1+0x308], R25 ;  /* 0x0003081901007387 */ /* 0x0001e20000100800 */
[----:B------:R-:W-:-:S03]  /*25ce0*/  FSETP.NEU.AND P1, PT, R28, RZ, PT ;  /* 0x000000ff1c00720b */ /* 0x000fc60003f2d000 */
[----:B0-----:R-:W2:Y:S04]  /*25cf0*/  LDL.LU R25, [R1+0xcb4] ;  /* 0x000cb40001197983 */ /* 0x001ea80000300800 */
[----:B------:R-:W2:Y:S04]  /*25d00*/  LDL.LU R26, [R1+0xcb0] ;  /* 0x000cb000011a7983 */ /* 0x000ea80000300800 */
[----:B------:R0:W-:Y:S04]  /*25d10*/  STL [R1+0x304], R27 ;  /* 0x0003041b01007387 */ /* 0x0001e80000100800 */
[----:B0-----:R-:W2:Y:S04]  /*25d20*/  LDL.LU R27, [R1+0xcac] ;  /* 0x000cac00011b7983 */ /* 0x001ea80000300800 */
[----:B------:R-:W2:Y:S04]  /*25d30*/  LDL.LU R5, [R1+0x1f4] ;  /* 0x0001f40001057983 */ /* 0x000ea80000300800 */
[----:B------:R-:W2:Y:S04]  /*25d40*/  LDL.LU R28, [R1+0xca8] ;  /* 0x000ca800011c7983 */ /* 0x000ea80000300800 */
[----:B------:R0:W-:Y:S04]  /*25d50*/  STL [R1+0x300], R20 ;  /* 0x0003001401007387 */ /* 0x0001e80000100800 */
[----:B0-----:R-:W3:Y:S01]  /*25d60*/  LDL.LU R20, [R1+0xca4] ;  /* 0x000ca40001147983 */ /* 0x001ee20000300800 */
[----:B------:R-:W-:-:S02]  /*25d70*/  ISETP.GE.U32.AND P4, PT, R29, 0x7f800000, PT ;  /* 0x7f8000001d00780c */ /* 0x000fc40003f86070 */
[----:B------:R-:W-:Y:S01]  /*25d80*/  FSETP.NEU.AND P0, PT, R29, RZ, PT ;  /* 0x000000ff1d00720b */ /* 0x000fe20003f0d000 */
[----:B------:R-:W2:Y:S10]  /*25d90*/  LDL.LU R4, [R1+0x60] ;  /* 0x0000600001047983 */ /* 0x000eb40000300800 */
[----:B------:R-:W-:-:S04]  /*25da0*/  @P4 IMAD.MOV.U32 R6, RZ, RZ, 0x7f800000 ;  /* 0x7f800000ff064424 */ /* 0x000fc800078e00ff */
[----:B------:R-:W-:Y:S02]  /*25db0*/  @P4 FFMA.FTZ R8, R29, R6, +INF ;  /* 0x7f8000001d084423 */ /* 0x000fe40000010006 */
[----:B------:R-:W2:Y:S04]  /*25dc0*/  LDL.LU R29, [R1+0x1e4] ;  /* 0x0001e400011d7983 */ /* 0x000ea80000300800 */
[----:B------:R-:W2:Y:S04]  /*25dd0*/  LDL.LU R6, [R1+0x1cc] ;  /* 0x0001cc0001067983 */ /* 0x000ea80000300800 */
[----:B------:R0:W-:Y:S02]  /*25de0*/  STL [R1+0x2fc], R8 ;  /* 0x0002fc0801007387 */ /* 0x0001e40000100800 */
[----:B0-----:R-:W-:-:S02]  /*25df0*/  F2FP.PACK_AB R8, R22, R23 ;  /* 0x000000171608723e */ /* 0x001fc400000000ff */
[----:B------:R-:W2:Y:S04]  /*25e00*/  LDL.LU R22, [R1+0x44] ;  /* 0x0000440001167983 */ /* 0x000ea80000300800 */
[----:B------:R-:W2:Y:S01]  /*25e10*/  LDL.LU R23, [R1+0x68] ;  /* 0x0000680001177983 */ /* 0x000ea20000300800 */
[----:B---3--:R-:W-:Y:S02]  /*25e20*/  F2FP.PACK_AB R20, R9, R20 ;  /* 0x000000140914723e */ /* 0x008fe400000000ff */
[----:B-----5:R-:W-:Y:S02]  /*25e30*/  F2FP.PACK_AB R9, R0, R21 ;  /* 0x000000150009723e */ /* 0x020fe400000000ff */
[----:B----4-:R-:W-:Y:S01]  /*25e40*/  F2FP.PACK_AB R21, R10, R24 ;  /* 0x000000180a15723e */ /* 0x010fe200000000ff */
[----:B------:R-:W3:Y:S01]  /*25e50*/  LDL.LU R0, [R1+0xa4] ;  /* 0x0000a40001007983 */ /* 0x000ee20000300800 */
[----:B--2---:R-:W-:-:S03]  /*25e60*/  F2FP.PACK_AB R10, R26, R25 ;  /* 0x000000191a0a723e */ /* 0x004fc600000000ff */
[----:B------:R-:W2:Y:S04]  /*25e70*/  LDL.LU R25, [R1+0x94] ;  /* 0x0000940001197983 */ /* 0x000ea80000300800 */
[----:B------:R-:W4:Y:S04]  /*25e80*/  LDL.LU R26, [R1+0x1dc] ;  /* 0x0001dc00011a7983 */ /* 0x000f280000300800 */
[----:B------:R-:W0:Y:S01]  /*25e90*/  S2R R24, SR_TID.X ;  /* 0x0000000000187919 */ /* 0x000e220000002100 */
[----:B------:R-:W-:Y:S02]  /*25ea0*/  F2FP.PACK_AB R14, R5, R14 ;  /* 0x0000000e050e723e */ /* 0x000fe400000000ff */
[----:B------:R-:W-:-:S02]  /*25eb0*/  F2FP.PACK_AB R19, R7, R19 ;  /* 0x000000130713723e */ /* 0x000fc400000000ff */
[----:B------:R-:W-:Y:S02]  /*25ec0*/  F2FP.PACK_AB R15, R15, R3 ;  /* 0x000000030f0f723e */ /* 0x000fe400000000ff */
[----:B------:R-:W-:Y:S02]  /*25ed0*/  F2FP.PACK_AB R18, R6, R18 ;  /* 0x000000120612723e */ /* 0x000fe400000000ff */
[----:B------:R-:W-:Y:S02]  /*25ee0*/  F2FP.PACK_AB R23, R23, R4 ;  /* 0x000000041717723e */ /* 0x000fe400000000ff */
[C---:B0-----:R-:W-:Y:S02]  /*25ef0*/  SHF.L.U32 R4, R24.reuse, 0xa, RZ ;  /* 0x0000000a18047819 */ /* 0x041fe400000006ff */
[----:B------:R-:W-:Y:S02]  /*25f00*/  LOP3.LUT R24, R24, 0x7f, RZ, 0xc0, !PT ;  /* 0x0000007f18187812 */ /* 0x000fe400078ec0ff */
[----:B------:R-:W-:-:S04]  /*25f10*/  LOP3.LUT R4, R4, 0x1800, RZ, 0xc0, !PT ;  /* 0x0000180004047812 */ /* 0x000fc800078ec0ff */
[----:B------:R-:W-:-:S04]  /*25f20*/  LEA R24, R24, R4, 0x4 ;  /* 0x0000000418187211 */ /* 0x000fc800078e20ff */
[----:B------:R-:W-:Y:S02]  /*25f30*/  LOP3.LUT R4, R24, 0x20, RZ, 0x3c, !PT ;  /* 0x0000002018047812 */ /* 0x000fe400078e3cff */
[----:B------:R-:W-:Y:S02]  /*25f40*/  F2FP.PACK_AB R22, R22, R11 ;  /* 0x0000000b1616723e */ /* 0x000fe400000000ff */
[----:B------:R-:W-:Y:S02]  /*25f50*/  F2FP.PACK_AB R11, R28, R27 ;  /* 0x0000001b1c0b723e */ /* 0x000fe400000000ff */
[----:B------:R-:W-:Y:S01]  /*25f60*/  LOP3.LUT R3, R24, 0x40, RZ, 0x3c, !PT ;  /* 0x0000004018037812 */ /* 0x000fe200078e3cff */
[----:B------:R-:W0:Y:S01]  /*25f70*/  LDS.128 R4, [R4] ;  /* 0x0000000004047984 */ /* 0x000e220000000c00 */
[----:B------:R-:W-:-:S03]  /*25f80*/  F2FP.PACK_AB R13, R29, R13 ;  /* 0x0000000d1d0d723e */ /* 0x000fc600000000ff */
[----:B0-----:R-:W-:Y:S01]  /*25f90*/  STL.64 [R1+0x10], R4 ;  /* 0x0000100401007387 */ /* 0x001fe20000100a00 */
[----:B------:R-:W-:Y:S01]  /*25fa0*/  IMAD.MOV.U32 R29, RZ, RZ, R6 ;  /* 0x000000ffff1d7224 */ /* 0x000fe200078e0006 */
[----:B---3--:R-:W-:Y:S02]  /*25fb0*/  F2FP.PACK_AB R17, R0, R17 ;  /* 0x000000110011723e */ /* 0x008fe400000000ff */
[----:B------:R-:W-:Y:S02]  /*25fc0*/  LOP3.LUT R0, R24, 0x60, RZ, 0x3c, !PT ;  /* 0x0000006018007812 */ /* 0x000fe400078e3cff */
[----:B--2---:R-:W-:Y:S02]  /*25fd0*/  F2FP.PACK_AB R16, R25, R16 ;  /* 0x000000101910723e */ /* 0x004fe400000000ff */
[----:B----4-:R-:W-:Y:S02]  /*25fe0*/  F2FP.PACK_AB R12, R26, R12 ;  /* 0x0000000c1a0c723e */ /* 0x010fe400000000ff */
[----:B------:R-:W0:Y:S04]  /*25ff0*/  LDS.128 R24, [R24] ;  /* 0x0000000018187984 */ /* 0x000e280000000c00 */
[----:B0-----:R-:W-:Y:S04]  /*26000*/  STL.64 [R1+0x20], R24 ;  /* 0x0000201801007387 */ /* 0x001fe80000100a00 */
[----:B------:R-:W-:Y:S04]  /*26010*/  STL.64 [R1+0x28], R26 ;  /* 0x0000281a01007387 */ /* 0x000fe80000100a00 */
[----:B------:R-:W-:Y:S04]  /*26020*/  STL [R1+0x1c], R7 ;  /* 0x00001c0701007387 */ /* 0x000fe80000100800 */
[----:B------:R-:W0:Y:S04]  /*26030*/  LDS.128 R4, [R3] ;  /* 0x0000000003047984 */ /* 0x000e280000000c00 */
[----:B------:R-:W-:Y:S01]  /*26040*/  STL [R1+0xc90], R29 ;  /* 0x000c901d01007387 */ /* 0x000fe20000100800 */
[----:B0-----:R-:W-:-:S03]  /*26050*/  MOV R28, R6 ;  /* 0x00000006001c7202 */ /* 0x001fc60000000f00 */
[----:B------:R-:W-:Y:S04]  /*26060*/  STL.64 [R1], R4 ;  /* 0x0000000401007387 */ /* 0x000fe80000100a00 */
[----:B------:R-:W-:Y:S04]  /*26070*/  STL [R1+0xc], R7 ;  /* 0x00000c0701007387 */ /* 0x000fe80000100800 */
[----:B------:R-:W-:Y:S04]  /*26080*/  STL [R1+0xc94], R28 ;  /* 0x000c941c01007387 */ /* 0x000fe80000100800 */
[----:B------:R-:W2:Y:S04]  /*26090*/  LDL.LU R24, [R1+0x30] ;  /* 0x0000300001187983 */ /* 0x000ea80000300800 */
[----:B------:R-:W3:Y:S04]  /*260a0*/  LDL.LU R25, [R1+0x50] ;  /* 0x0000500001197983 */ /* 0x000ee80000300800 */
[----:B------:R-:W0:Y:S04]  /*260b0*/  LDS.128 R4, [R0] ;  /* 0x0000000000047984 */ /* 0x000e280000000c00 */
[----:B------:R-:W-:Y:S06]  /*260c0*/  BAR.SYNC.DEFER_BLOCKING 0x0 ;  /* 0x0000000000007b1d */ /* 0x000fec0000010000 */
[----:B---3--:R1:W-:Y:S04]  /*260d0*/  STL [R1+0xc9c], R25 ;  /* 0x000c9c1901007387 */ /* 0x0083e80000100800 */
[----:B-1----:R-:W3:Y:S04]  /*260e0*/  LDL.LU R25, [R1+0x88] ;  /* 0x0000880001197983 */ /* 0x002ee80000300800 */
[----:B---3--:R1:W-:Y:S04]  /*260f0*/  STL [R1+0xca0], R25 ;  /* 0x000ca01901007387 */ /* 0x0083e80000100800 */
[----:B-1----:R-:W2:Y:S04]  /*26100*/  LDL.LU R25, [R1+0x38] ;  /* 0x0000380001197983 */ /* 0x002ea80000300800 */
[----:B------:R-:W3:Y:S04]  /*26110*/  LDL.LU R28, [R1+0x98] ;  /* 0x00009800011c7983 */ /* 0x000ee80000300800 */
[----:B------:R-:W-:Y:S04]  /*26120*/  STS.128 [R2], R8 ;  /* 0x0000000802007388 */ /* 0x000fe80000000c00 */
[----:B------:R-:W-:Y:S04]  /*26130*/  STS.128 [R2+0x80], R20 ;  /* 0x0000801402007388 */ /* 0x000fe80000000c00 */
[----:B------:R-:W-:Y:S04]  /*26140*/  STS.128 [R2+0x400], R16 ;  /* 0x0004001002007388 */ /* 0x000fe80000000c00 */
[----:B------:R-:W-:Y:S04]  /*26150*/  STS.128 [R2+0x480], R12 ;  /* 0x0004800c02007388 */ /* 0x000fe80000000c00 */
[----:B------:R-:W-:Y:S06]  /*26160*/  BAR.SYNC.DEFER_BLOCKING 0x0 ;  /* 0x0000000000007b1d */ /* 0x000fec0000010000 */
[----:B---3--:R1:W-:Y:S04]  /*26170*/  STL [R1+0xc98], R28 ;  /* 0x000c981c01007387 */ /* 0x0083e80000100800 */
[----:B-1----:R-:W3:Y:S04]  /*26180*/  LDL.LU R28, [R1+0x58] ;  /* 0x00005800011c7983 */ /* 0x002ee80000300800 */
[----:B------:R-:W4:Y:S04]  /*26190*/  LDL.LU R29, [R1+0x78] ;  /* 0x00007800011d7983 */ /* 0x000f280000300800 */
[----:B------:R-:W4:Y:S04]  /*261a0*/  LDL.LU R26, [R1+0x70] ;  /* 0x00007000011a7983 */ /* 0x000f280000300800 */
[----:B------:R-:W5:Y:S04]  /*261b0*/  LDL.LU R3, [R1+0xa8] ;  /* 0x0000a80001037983 */ /* 0x000f680000300800 */
[----:B------:R-:W3:Y:S04]  /*261c0*/  LDL.LU R27, [R1+0x80] ;  /* 0x00008000011b7983 */ /* 0x000ee80000300800 */
[----:B------:R-:W3:Y:S04]  /*261d0*/  LDL.LU R0, [R1+0x1e8] ;  /* 0x0001e80001007983 */ /* 0x000ee80000300800 */
[----:B0-----:R0:W-:Y:S04]  /*261e0*/  STL.64 [R1+0xc60], R6 ;  /* 0x000c600601007387 */ /* 0x0011e80000100a00 */
[----:B0-----:R-:W3:Y:S04]  /*261f0*/  LDL.LU R6, [R1+0x264] ;  /* 0x0002640001067983 */ /* 0x001ee80000300800 */
[----:B------:R-:W3:Y:S04]  /*26200*/  LDL.LU R7, [R1+0x260] ;  /* 0x0002600001077983 */ /* 0x000ee80000300800 */
[----:B------:R0:W-:Y:S04]  /*26210*/  STL.64 [R1+0xc58], R4 ;  /* 0x000c580401007387 */ /* 0x0001e80000100a00 */
[----:B0-----:R-:W3:Y:S04]  /*26220*/  LDL.LU R4, [R1+0x250] ;  /* 0x0002500001047983 */ /* 0x001ee80000300800 */
[----:B------:R-:W3:Y:S04]  /*26230*/  LDL.LU R5, [R1+0x21c] ;  /* 0x00021c0001057983 */ /* 0x000ee80000300800 */
[----:B------:R-:W3:Y:S04]  /*26240*/  LDL.LU R8, [R1+0x84] ;  /* 0x0000840001087983 */ /* 0x000ee80000300800 */
[----:B------:R-:W3:Y:S04]  /*26250*/  LDL.LU R9, [R1+0x90] ;  /* 0x0000900001097983 */ /* 0x000ee80000300800 */
[----:B------:R-:W5:Y:S04]  /*26260*/  LDL.LU R10, [R1+0xa0] ;  /* 0x0000a000010a7983 */ /* 0x000f680000300800 */
        /* <DEDUP_REMOVED lines=9> */
[----:B--2---:R-:W-:-:S03]  /*26300*/  F2FP.PACK_AB R24, R25, R24 ;  /* 0x000000181918723e */ /* 0x004fc600000000ff */
[----:B------:R-:W2:Y:S04]  /*26310*/  LDL.LU R12, [R1+0xb4] ;  /* 0x0000b400010c7983 */ /* 0x000ea80000300800 */
[----:B------:R-:W2:Y:S04]  /*26320*/  LDL.LU R13, [R1+0x1ec] ;  /* 0x0001ec00010d7983 */ /* 0x000ea80000300800 */
[----:B------:R-:W2:Y:S04]  /*26330*/  LDL.LU R14, [R1+0x24c] ;  /* 0x00024c00010e7983 */ /* 0x000ea80000300800 */
[----:B------:R-:W2:Y:S04]  /*26340*/  LDL.LU R15, [R1+0x1fc] ;  /* 0x0001fc00010f7983 */ /* 0x000ea80000300800 */
[----:B------:R-:W3:Y:S02]  /*26350*/  LDL.LU R25, [R1+0xca0] ;  /* 0x000ca00001197983 */ /* 0x000ee40000300800 */
[----:B---3--:R-:W-:-:S02]  /*26360*/  F2FP.PACK_AB R8, R25, R8 ;  /* 0x000000081908723e */ /* 0x008fc400000000ff */
[----:B------:R-:W3:Y:S02]  /*26370*/  LDL.LU R25, [R1+0xc9c] ;  /* 0x000c9c0001197983 */ /* 0x000ee40000300800 */
[----:B---3--:R-:W-:Y:S02]  /*26380*/  F2FP.PACK_AB R25, R28, R25 ;  /* 0x000000191c19723e */ /* 0x008fe400000000ff */
[----:B------:R-:W3:Y:S01]  /*26390*/  LDL.LU R28, [R1+0xc98] ;  /* 0x000c9800011c7983 */ /* 0x000ee20000300800 */
[----:B----4-:R-:W-:Y:S02]  /*263a0*/  F2FP.PACK_AB R26, R29, R26 ;  /* 0x0000001a1d1a723e */ /* 0x010fe400000000ff */
[----:B-----5:R-:W-:Y:S02]  /*263b0*/  F2FP.PACK_AB R10, R3, R10 ;  /* 0x0000000a030a723e */ /* 0x020fe400000000ff */
[----:B--2---:R-:W-:Y:S02]  /*263c0*/  F2FP.PACK_AB R11, R12, R11 ;  /* 0x0000000b0c0b723e */ /* 0x004fe400000000ff */
[----:B------:R-:W-:-:S02]  /*263d0*/  F2FP.PACK_AB R12, R13, R0 ;  /* 0x000000000d0c723e */ /* 0x000fc400000000ff */
[----:B------:R-:W0:Y:S01]  /*263e0*/  S2R R0, SR_TID.X ;  /* 0x0000000000007919 */ /* 0x000e220000002100 */
[----:B---3--:R-:W-:-:S03]  /*263f0*/  F2FP.PACK_AB R9, R28, R9 ;  /* 0x000000091c09723e */ /* 0x008fc600000000ff */
[----:B------:R-:W2:Y:S04]  /*26400*/  LDL.LU R28, [R1+0xc94] ;  /* 0x000c9400011c7983 */ /* 0x000ea80000300800 */
[----:B------:R-:W3:Y:S04]  /*26410*/  LDL.LU R29, [R1+0xc90] ;  /* 0x000c9000011d7983 */ /* 0x000ee80000300800 */
[----:B------:R-:W4:Y:S01]  /*26420*/  LDL.LU R3, [R1+0xc8c] ;  /* 0x000c8c0001037983 */ /* 0x000f220000300800 */
[----:B------:R-:W-:Y:S02]  /*26430*/  F2FP.PACK_AB R13, R15, R17 ;  /* 0x000000110f0d723e */ /* 0x000fe400000000ff */
[----:B------:R-:W-:-:S02]  /*26440*/  F2FP.PACK_AB R17, R18, R4 ;  /* 0x000000041211723e */ /* 0x000fc400000000ff */
[C---:B0-----:R-:W-:Y:S02]  /*26450*/  SHF.L.U32 R4, R0.reuse, 0xa, RZ ;  /* 0x0000000a00047819 */ /* 0x041fe400000006ff */
[----:B------:R-:W-:Y:S02]  /*26460*/  LOP3.LUT R0, R0, 0x7f, RZ, 0xc0, !PT ;  /* 0x0000007f00007812 */ /* 0x000fe400078ec0ff */
[----:B------:R-:W-:Y:S02]  /*26470*/  LOP3.LUT R4, R4, 0x1800, RZ, 0xc0, !PT ;  /* 0x0000180004047812 */ /* 0x000fe400078ec0ff */
[----:B------:R-:W-:Y:S02]  /*26480*/  F2FP.PACK_AB R16, R14, R16 ;  /* 0x000000100e10723e */ /* 0x000fe400000000ff */
[----:B------:R-:W-:Y:S02]  /*26490*/  F2FP.PACK_AB R14, R19, R20 ;  /* 0x00000014130e723e */ /* 0x000fe400000000ff */
[----:B------:R-:W-:-:S02]  /*264a0*/  F2FP.PACK_AB R15, R23, R5 ;  /* 0x00000005170f723e */ /* 0x000fc400000000ff */
[----:B------:R-:W-:Y:S01]  /*264b0*/  F2FP.PACK_AB R19, R6, R7 ;  /* 0x000000070613723e */ /* 0x000fe200000000ff */
[C-C-:B------:R-:W-:Y:S01]  /*264c0*/  IMAD R7, R0.reuse, 0x10, R4.reuse ;  /* 0x0000001000077824 */ /* 0x140fe200078e0204 */
[CC--:B------:R-:W-:Y:S02]  /*264d0*/  LEA R6, R0.reuse, R4.reuse, 0x4 ;  /* 0x0000000400067211 */ /* 0x0c0fe400078e20ff */
[C---:B------:R-:W-:Y:S01]  /*264e0*/  LEA R5, R0.reuse, R4, 0x4 ;  /* 0x0000000400057211 */ /* 0x040fe200078e20ff */
[----:B------:R-:W-:Y:S01]  /*264f0*/  IMAD R4, R0, 0x10, R4 ;  /* 0x0000001000047824 */ /* 0x000fe200078e0204 */
[----:B------:R-:W-:Y:S02]  /*26500*/  F2FP.PACK_AB R18, R21, R22 ;  /* 0x000000161512723e */ /* 0x000fe400000000ff */
[----:B------:R-:W-:Y:S02]  /*26510*/  LOP3.LUT R5, R5, 0x20, RZ, 0x3c, !PT ;  /* 0x0000002005057812 */ /* 0x000fe400078e3cff */
[----:B------:R-:W-:-:S02]  /*26520*/  LOP3.LUT R6, R6, 0x40, RZ, 0x3c, !PT ;  /* 0x0000004006067812 */ /* 0x000fc400078e3cff */
[----:B------:R-:W-:Y:S02]  /*26530*/  LOP3.LUT R7, R7, 0x60, RZ, 0x3c, !PT ;  /* 0x0000006007077812 */ /* 0x000fe400078e3cff */
[----:B----4-:R-:W-:Y:S02]  /*26540*/  F2FP.PACK_AB R27, R27, R3 ;  /* 0x000000031b1b723e */ /* 0x010fe400000000ff */
[----:B------:R-:W4:Y:S04]  /*26550*/  LDL.LU R3, [R1+0xc88] ;  /* 0x000c880001037983 */ /* 0x000f280000300800 */
[----:B------:R-:W-:Y:S04]  /*26560*/  STL.64 [R1+0xc80], R26 ;  /* 0x000c801a01007387 */ /* 0x000fe80000100a00 */
[----:B------:R-:W-:Y:S04]  /*26570*/  STL.64 [R1+0xc78], R24 ;  /* 0x000c781801007387 */ /* 0x000fe80000100a00 */
[----:B------:R-:W0:Y:S04]  /*26580*/  LDS.128 R24, [R4] ;  /* 0x0000000004187984 */ /* 0x000e280000000c00 */
[----:B------:R-:W5:Y:S04]  /*26590*/  LDL.LU R20, [R1+0xd0] ;  /* 0x0000d00001147983 */ /* 0x000f680000300800 */
[----:B------:R-:W2:Y:S04]  /*265a0*/  LDL.LU R21, [R1+0xd8] ;  /* 0x0000d80001157983 */ /* 0x000ea80000300800 */
[----:B------:R-:W2:Y:S04]  /*265b0*/  LDL.LU R22, [R1+0xe0] ;  /* 0x0000e00001167983 */ /* 0x000ea80000300800 */
[----:B------:R-:W4:Y:S04]  /*265c0*/  LDL.LU R23, [R1+0xf0] ;  /* 0x0000f00001177983 */ /* 0x000f280000300800 */
[----:B0-----:R-:W-:Y:S04]  /*265d0*/  STL.64 [R1+0xc0], R24 ;  /* 0x0000c01801007387 */ /* 0x001fe80000100a00 */
[----:B------:R-:W-:Y:S04]  /*265e0*/  STL.64 [R1+0xc8], R26 ;  /* 0x0000c81a01007387 */ /* 0x000fe80000100a00 */
[----:B------:R-:W0:Y:S04]  /*265f0*/  LDS.128 R24, [R5] ;  /* 0x0000000005187984 */ /* 0x000e280000000c00 */
[----:B0-----:R-:W-:Y:S04]  /*26600*/  STL.64 [R1+0xb0], R24 ;  /* 0x0000b01801007387 */ /* 0x001fe80000100a00 */
[----:B------:R-:W-:Y:S04]  /*26610*/  STL.64 [R1+0xb8], R26 ;  /* 0x0000b81a01007387 */ /* 0x000fe80000100a00 */
[----:B------:R-:W0:Y:S04]  /*26620*/  LDS.128 R24, [R6] ;  /* 0x0000000006187984 */ /* 0x000e280000000c00 */
[----:B0-----:R-:W-:Y:S04]  /*26630*/  STL.64 [R1+0xa0], R24 ;  /* 0x0000a01801007387 */ /* 0x001fe80000100a00 */
[----:B------:R-:W-:Y:S04]  /*26640*/  STL.64 [R1+0xa8], R26 ;  /* 0x0000a81a01007387 */ /* 0x000fe80000100a00 */
[----:B------:R-:W0:Y:S04]  /*26650*/  LDS.128 R24, [R7] ;  /* 0x0000000007187984 */ /* 0x000e280000000c00 */
[----:B0-----:R-:W-:Y:S04]  /*26660*/  STL.64 [R1+0x90], R24 ;  /* 0x0000901801007387 */ /* 0x001fe80000100a00 */
[----:B------:R0:W-:Y:S04]  /*26670*/  STL.64 [R1+0x98], R26 ;  /* 0x0000981a01007387 */ /* 0x0001e80000100a00 */
[----:B0-----:R-:W2:Y:S04]  /*26680*/  LDL.LU.64 R26, [R1+0xc80] ;  /* 0x000c8000011a7983 */ /* 0x001ea80000300a00 */
[----:B------:R-:W2:Y:S04]  /*26690*/  LDL.LU.64 R24, [R1+0xc78] ;  /* 0x000c780001187983 */ /* 0x000ea80000300a00 */
[----:B------:R0:W-:Y:S04]  /*266a0*/  STL [R1+0xc68], R7 ;  /* 0x000c680701007387 */ /* 0x0001e80000100800 */
[----:B------:R-:W-:Y:S06]  /*266b0*/  BAR.SYNC.DEFER_BLOCKING 0x0 ;  /* 0x0000000000007b1d */ /* 0x000fec0000010000 */
[----:B0-----:R-:W3:Y:S04]  /*266c0*/  LDL.LU R7, [R1+0xe4] ;  /* 0x0000e40001077983 */ /* 0x001ee80000300800 */
[----:B------:R0:W-:Y:S04]  /*266d0*/  STL [R1+0xc6c], R6 ;  /* 0x000c6c0601007387 */ /* 0x0001e80000100800 */
[----:B0-----:R-:W5:Y:S04]  /*266e0*/  LDL.LU R6, [R1+0xdc] ;  /* 0x0000dc0001067983 */ /* 0x001f680000300800 */
[----:B------:R0:W-:Y:S04]  /*266f0*/  STL [R1+0xc70], R5 ;  /* 0x000c700501007387 */ /* 0x0001e80000100800 */
[----:B0-----:R-:W5:Y:S04]  /*26700*/  LDL.LU R5, [R1+0xd4] ;  /* 0x0000d40001057983 */ /* 0x001f680000300800 */
[----:B------:R-:W5:Y:S01]  /*26710*/  LDL.LU R0, [R1+0x280] ;  /* 0x0002800001007983 */ /* 0x000f620000300800 */
[----:B----4-:R-:W-:-:S03]  /*26720*/  F2FP.PACK_AB R23, R23, R3 ;  /* 0x000000031717723e */ /* 0x010fc600000000ff */
[----:B--2---:R0:W-:Y:S04]  /*26730*/  STS.128 [R2], R24 ;  /* 0x0000001802007388 */ /* 0x0041e80000000c00 */
[----:B------:R1:W-:Y:S04]  /*26740*/  STS.128 [R2+0x80], R8 ;  /* 0x0000800802007388 */ /* 0x0003e80000000c00 */
[----:B------:R2:W-:Y:S04]  /*26750*/  STS.128 [R2+0x400], R12 ;  /* 0x0004000c02007388 */ /* 0x0005e80000000c00 */
[----:B------:R4:W-:Y:S01]  /*26760*/  STS.128 [R2+0x480], R16 ;  /* 0x0004801002007388 */ /* 0x0009e20000000c00 */
[----:B---3--:R-:W-:-:S03]  /*26770*/  F2FP.PACK_AB R22, R7, R22 ;  /* 0x000000160716723e */ /* 0x008fc600000000ff */
[----:B0-----:R-:W3:Y:S04]  /*26780*/  LDL.LU R26, [R1+0x290] ;  /* 0x00029000011a7983 */ /* 0x001ee80000300800 */
[----:B------:R-:W3:Y:S04]  /*26790*/  LDL.LU R25, [R1+0x284] ;  /* 0x0002840001197983 */ /* 0x000ee80000300800 */
[----:B-1----:R-:W3:Y:S01]  /*267a0*/  LDL.LU R8, [R1+0x228] ;  /* 0x0002280001087983 */ /* 0x002ee20000300800 */
[----:B-----5:R-:W-:-:S03]  /*267b0*/  F2FP.PACK_AB R21, R6, R21 ;  /* 0x000000150615723e */ /* 0x020fc600000000ff */
[----:B------:R-:W5:Y:S04]  /*267c0*/  LDL.LU R9, [R1+0x230] ;  /* 0x0002300001097983 */ /* 0x000f680000300800 */
[----:B------:R-:W3:Y:S04]  /*267d0*/  LDL.LU R10, [R1+0x238] ;  /* 0x00023800010a7983 */ /* 0x000ee80000300800 */
[----:B------:R-:W3:Y:S04]  /*267e0*/  LDL.LU R11, [R1+0x240] ;  /* 0x00024000010b7983 */ /* 0x000ee80000300800 */
[----:B--2---:R-:W2:Y:S01]  /*267f0*/  LDL.LU R12, [R1+0x268] ;  /* 0x00026800010c7983 */ /* 0x004ea20000300800 */
[----:B------:R-:W-:-:S03]  /*26800*/  F2FP.PACK_AB R20, R5, R20 ;  /* 0x000000140514723e */ /* 0x000fc600000000ff */
[----:B------:R-:W-:Y:S06]  /*26810*/  BAR.SYNC.DEFER_BLOCKING 0x0 ;  /* 0x0000000000007b1d */ /* 0x000fec0000010000 */
[----:B------:R-:W2:Y:S04]  /*26820*/  LDL.LU R13, [R1+0x270] ;  /* 0x00027000010d7983 */ /* 0x000ea80000300800 */
[----:B------:R-:W2:Y:S04]  /*26830*/  LDL.LU R14, [R1+0x278] ;  /* 0x00027800010e7983 */ /* 0x000ea80000300800 */
[----:B------:R-:W2:Y:S04]  /*26840*/  LDL.LU R15, [R1+0x298] ;  /* 0x00029800010f7983 */ /* 0x000ea80000300800 */
[----:B----4-:R-:W2:Y:S04]  /*26850*/  LDL.LU R16, [R1+0x26c] ;  /* 0x00026c0001107983 */ /* 0x010ea80000300800 */
[----:B------:R-:W4:Y:S04]  /*26860*/  LDL.LU R17, [R1+0x294] ;  /* 0x0002940001117983 */ /* 0x000f280000300800 */
[----:B------:R-:W0:Y:S04]  /*26870*/  LDS.128 R4, [R4] ;  /* 0x0000000004047984 */ /* 0x000e280000000c00 */
[----:B------:R-:W2:Y:S04]  /*26880*/  LDL.LU R18, [R1+0x29c] ;  /* 0x00029c0001127983 */ /* 0x000ea80000300800 */
[----:B------:R-:W2:Y:S04]  /*26890*/  LDL.LU R19, [R1+0x2a0] ;  /* 0x0002a00001137983 */ /* 0x000ea80000300800 */
[----:B------:R-:W3:Y:S04]  /*268a0*/  LDL.LU R3, [R1+0xc74] ;  /* 0x000c740001037983 */ /* 0x000ee80000300800 */
[----:B------:R-:W2:Y:S04]  /*268b0*/  LDL.LU R24, [R1+0x20] ;  /* 0x0000200001187983 */ /* 0x000ea80000300800 */
[----:B0-----:R0:W-:Y:S04]  /*268c0*/  STL.64 [R1+0x80], R4 ;  /* 0x0000800401007387 */ /* 0x0011e80000100a00 */
[----:B------:R-:W-:Y:S04]  /*268d0*/  STL.64 [R1+0x88], R6 ;  /* 0x0000880601007387 */ /* 0x000fe80000100a00 */
[----:B0-----:R-:W2:Y:S04]  /*268e0*/  LDL.LU R5, [R1+0xc70] ;  /* 0x000c700001057983 */ /* 0x001ea80000300800 */
[----:B--2---:R-:W0:Y:S04]  /*268f0*/  LDS.128 R4, [R5] ;  /* 0x0000000005047984 */ /* 0x004e280000000c00 */
[----:B0-----:R-:W-:Y:S04]  /*26900*/  STL.64 [R1+0x70], R4 ;  /* 0x0000700401007387 */ /* 0x001fe80000100a00 */
[----:B------:R0:W-:Y:S04]  /*26910*/  STL.64 [R1+0x78], R6 ;  /* 0x0000780601007387 */ /* 0x0001e80000100a00 */
[----:B0-----:R-:W2:Y:S04]  /*26920*/  LDL.LU R6, [R1+0xc6c] ;  /* 0x000c6c0001067983 */ /* 0x001ea80000300800 */
[----:B--2---:R-:W0:Y:S04]  /*26930*/  LDS.128 R4, [R6] ;  /* 0x0000000006047984 */ /* 0x004e280000000c00 */
[----:B0-----:R-:W-:Y:S04]  /*26940*/  STL.64 [R1+0x50], R4 ;  /* 0x0000500401007387 */ /* 0x001fe80000100a00 */
[----:B------:R0:W-:Y:S04]  /*26950*/  STL.64 [R1+0x58], R6 ;  /* 0x0000580601007387 */ /* 0x0001e80000100a00 */
[----:B0-----:R-:W2:Y:S04]  /*26960*/  LDL.LU R7, [R1+0xc68] ;  /* 0x000c680001077983 */ /* 0x001ea80000300800 */
[----:B------:R-:W3:Y:S04]  /*26970*/  LDL.LU R27, [R1+0x10] ;  /* 0x00001000011b7983 */ /* 0x000ee80000300800 */
[----:B--2---:R-:W0:Y:S04]  /*26980*/  LDS.128 R4, [R7] ;  /* 0x0000000007047984 */ /* 0x004e280000000c00 */
[----:B------:R-:W-:Y:S06]  /*26990*/  BAR.SYNC.DEFER_BLOCKING 0x0 ;  /* 0x0000000000007b1d */ /* 0x000fec0000010000 */
[----:B------:R-:W-:Y:S04]  /*269a0*/  STS.128 [R2], R20 ;  /* 0x0000001402007388 */ /* 0x000fe80000000c00 */
[----:B0-----:R-:W-:Y:S04]  /*269b0*/  STL.64 [R1+0x30], R4 ;  /* 0x0000300401007387 */ /* 0x001fe80000100a00 */
[----:B------:R0:W-:Y:S04]  /*269c0*/  STL.64 [R1+0x38], R6 ;  /* 0x0000380601007387 */ /* 0x0001e80000100a00 */
[----:B0-----:R-:W2:Y:S04]  /*269d0*/  LDL.LU.64 R6, [R1+0xc60] ;  /* 0x000c600001067983 */ /* 0x001ea80000300a00 */
[----:B------:R-:W2:Y:S04]  /*269e0*/  LDL.LU.64 R4, [R1+0xc58] ;  /* 0x000c580001047983 */ /* 0x000ea80000300a00 */
[----:B------:R-:W5:Y:S01]  /*269f0*/  LDL.LU R2, [R1+0xc50] ;  /* 0x000c500001027983 */ /* 0x000f620000300800 */
[----:B---3--:R-:W-:-:S03]  /*26a00*/  F2FP.PACK_AB R8, R3, R8 ;  /* 0x000000080308723e */ /* 0x008fc600000000ff */
[----:B------:R-:W3:Y:S04]  /*26a10*/  LDL.LU R20, [R1+0x274] ;  /* 0x0002740001147983 */ /* 0x000ee80000300800 */
[----:B------:R-:W2:Y:S04]  /*26a20*/  LDL.LU R21, [R1+0x27c] ;  /* 0x00027c0001157983 */ /* 0x000ea80000300800 */
[----:B------:R-:W2:Y:S04]  /*26a30*/  LDL.LU R22, [R1+0x2a4] ;  /* 0x0002a40001167983 */ /* 0x000ea80000300800 */
[----:B------:R-:W2:Y:S04]  /*26a40*/  LDL.LU R23, [R1+0x40] ;  /* 0x0000400001177983 */ /* 0x000ea80000300800 */
[----:B------:R-:W2:Y:S01]  /*26a50*/  LDL.LU R3, [R1+0xc4c] ;  /* 0x000c4c0001037983 */ /* 0x000ea20000300800 */
[----:B-----5:R-:W-:-:S03]  /*26a60*/  F2FP.PACK_AB R9, R2, R9 ;  /* 0x000000090209723e */ /* 0x020fc600000000ff */
[----:B------:R-:W5:Y:S01]  /*26a70*/  LDL.LU R2, [R1+0xc48] ;  /* 0x000c480001027983 */ /* 0x000f620000300800 */
[----:B--2---:R-:W-:-:S03]  /*26a80*/  F2FP.PACK_AB R10, R3, R10 ;  /* 0x0000000a030a723e */ /* 0x004fc600000000ff */
[----:B------:R-:W2:Y:S01]  /*26a90*/  LDL.LU R3, [R1+0xc44] ;  /* 0x000c440001037983 */ /* 0x000ea20000300800 */
[----:B-----5:R-:W-:-:S03]  /*26aa0*/  F2FP.PACK_AB R11, R2, R11 ;  /* 0x0000000b020b723e */ /* 0x020fc600000000ff */
[----:B------:R-:W2:Y:S01]  /*26ab0*/  LDL.LU R2, [R1+0xc40] ;  /* 0x000c400001027983 */ /* 0x000ea20000300800 */
[----:B------:R-:W-:Y:S02]  /*26ac0*/  F2FP.PACK_AB R12, R16, R12 ;  /* 0x0000000c100c723e */ /* 0x000fe400000000ff */
[----:B------:R-:W-:Y:S02]  /*26ad0*/  F2FP.PACK_AB R18, R18, R15 ;  /* 0x0000000f1212723e */ /* 0x000fe400000000ff */
[----:B---3--:R-:W-:Y:S02]  /*26ae0*/  F2FP.PACK_AB R13, R20, R13 ;  /* 0x0000000d140d723e */ /* 0x008fe400000000ff */
[----:B------:R-:W-:Y:S02]  /*26af0*/  F2FP.PACK_AB R14, R21, R14 ;  /* 0x0000000e150e723e */ /* 0x000fe400000000ff */
[----:B------:R-:W-:Y:S02]  /*26b00*/  F2FP.PACK_AB R15, R25, R0 ;  /* 0x00000000190f723e */ /* 0x000fe400000000ff */
[----:B----4-:R-:W-:-:S02]  /*26b10*/  F2FP.PACK_AB R17, R17, R26 ;  /* 0x0000001a1111723e */ /* 0x010fc400000000ff */
[----:B------:R-:W-:Y:S01]  /*26b20*/  F2FP.PACK_AB R19, R22, R19 ;  /* 0x000000131613723e */ /* 0x000fe200000000ff */
[----:B------:R-:W-:Y:S04]  /*26b30*/  STS.128 [R23+0x80], R8 ;  /* 0x0000800817007388 */ /* 0x000fe80000000c00 */
[----:B------:R0:W-:Y:S01]  /*26b40*/  STS.128 [R23+0x400], R12 ;  /* 0x0004000c17007388 */ /* 0x0001e20000000c00 */
[----:B--2---:R-:W-:-:S03]  /*26b50*/  F2FP.PACK_AB R16, R2, R3 ;  /* 0x000000030210723e */ /* 0x004fc600000000ff */
[----:B------:R-:W2:Y:S04]  /*26b60*/  LDL.LU R2, [R1+0xc3c] ;  /* 0x000c3c0001027983 */ /* 0x000ea80000300800 */
[----:B------:R-:W3:Y:S04]  /*26b70*/  LDL.LU R3, [R1+0xc38] ;  /* 0x000c380001037983 */ /* 0x000ee80000300800 */
[----:B------:R-:W-:Y:S04]  /*26b80*/  STS.128 [R23+0x480], R16 ;  /* 0x0004801017007388 */ /* 0x000fe80000000c00 */
[----:B------:R-:W-:Y:S01]  /*26b90*/  BAR.SYNC.DEFER_BLOCKING 0x0 ;  /* 0x0000000000007b1d */ /* 0x000fe20000010000 */
[----:B------:R-:W-:-:S05]  /*26ba0*/  MOV R26, c[0x0][0x1c8] ;  /* 0x00007200001a7a02 */ /* 0x000fca0000000f00 */
[----:B------:R-:W4:Y:S01]  /*26bb0*/  LDL.LU R25, [R1] ;  /* 0x0000000001197983 */ /* 0x000f220000300800 */
[C---:B------:R-:W-:Y:S01]  /*26bc0*/  SHF.L.U32 R0, R26.reuse, 0x1, RZ ;  /* 0x000000011a007819 */ /* 0x040fe200000006ff */
[C---:B0-----:R-:W-:Y:S01]  /*26bd0*/  IMAD R15, R26.reuse, 0x6, RZ ;  /* 0x000000061a0f7824 */ /* 0x041fe200078e02ff */
[-C--:B--2---:R-:W-:Y:S02]  /*26be0*/  LEA R8, P5, R26, R2.reuse, 0x2 ;  /* 0x000000021a087211 */ /* 0x084fe400078a10ff */
[C---:B------:R-:W-:Y:S02]  /*26bf0*/  IADD3 R10, P4, R0.reuse, R2, RZ ;  /* 0x00000002000a7210 */ /* 0x040fe40007f9e0ff */
[-C--:B---3--:R-:W-:Y:S01]  /*26c00*/  LEA.HI.X.SX32 R9, R0, R3.reuse, 0x1, P5 ;  /* 0x0000000300097211 */ /* 0x088fe200028f0eff */
[----:B------:R0:W-:Y:S01]  /*26c10*/  STG.E.U16 [R2.64], R24 ;  /* 0x0000001802007986 */ /* 0x0001e2000c101506 */
[----:B------:R-:W-:Y:S02]  /*26c20*/  LEA.HI.X.SX32 R11, R26, R3, 0x1, P4 ;  /* 0x000000031a0b7211 */ /* 0x000fe400020f0eff */
[----:B------:R-:W-:-:S05]  /*26c30*/  PRMT R0, R24, 0x7632, R0 ;  /* 0x0000763218007816 */ /* 0x000fca0000000000 */
[----:B------:R1:W-:Y:S04]  /*26c40*/  STG.E.U16 [R10.64], R0 ;  /* 0x000000000a007986 */ /* 0x0003e8000c101506 */
[----:B0-----:R-:W2:Y:S04]  /*26c50*/  LDL.LU R24, [R1+0x24] ;  /* 0x0000240001187983 */ /* 0x001ea80000300800 */
[----:B------:R0:W-:Y:S01]  /*26c60*/  STG.E.U16 [R8.64], R27 ;  /* 0x0000001b08007986 */ /* 0x0001e2000c101506 */
[----:B-1----:R-:W-:-:S03]  /*26c70*/  PRMT R0, R27, 0x7632, R0 ;  /* 0x000076321b007816 */ /* 0x002fc60000000000 */
[----:B0-----:R-:W3:Y:S01]  /*26c80*/  LDL.LU R27, [R1+0x14] ;  /* 0x00001400011b7983 */ /* 0x001ee20000300800 */
[C---:B------:R-:W-:Y:S01]  /*26c90*/  IMAD R9, R26.reuse, 0x3, RZ ;  /* 0x000000031a097824 */ /* 0x040fe200078e02ff */
[-C--:B------:R-:W-:Y:S01]  /*26ca0*/  IADD3 R8, P5, R15, R2.reuse, RZ ;  /* 0x000000020f087210 */ /* 0x080fe20007fbe0ff */
[C---:B------:R-:W-:Y:S01]  /*26cb0*/  IMAD R17, R26.reuse, 0xa, RZ ;  /* 0x0000000a1a117824 */ /* 0x040fe200078e02ff */
[CC--:B------:R-:W-:Y:S01]  /*26cc0*/  LEA R10, P4, R26.reuse, R2.reuse, 0x3 ;  /* 0x000000021a0a7211 */ /* 0x0c0fe200078818ff */
[C---:B------:R-:W-:Y:S01]  /*26cd0*/  IMAD.SHL.U32 R11, R26.reuse, 0x4, RZ ;  /* 0x000000041a0b7824 */ /* 0x040fe200078e00ff */
[-C--:B------:R-:W-:Y:S01]  /*26ce0*/  LEA.HI.X.SX32 R9, R9, R3.reuse, 0x1, P5 ;  /* 0x0000000309097211 */ /* 0x080fe200028f0eff */
[C---:B------:R-:W-:Y:S01]  /*26cf0*/  IMAD R13, R26.reuse, 0x5, RZ ;  /* 0x000000051a0d7824 */ /* 0x040fe200078e02ff */
[-C--:B------:R-:W-:Y:S01]  /*26d00*/  IADD3 R12, P5, R17, R2.reuse, RZ ;  /* 0x00000002110c7210 */ /* 0x080fe20007fbe0ff */
[C---:B------:R-:W-:Y:S01]  /*26d10*/  IMAD R19, R26.reuse, 0xc, RZ ;  /* 0x0000000c1a137824 */ /* 0x040fe200078e02ff */
[-C--:B------:R-:W-:Y:S01]  /*26d20*/  LEA.HI.X.SX32 R11, R11, R3.reuse, 0x1, P4 ;  /* 0x000000030b0b7211 */ /* 0x080fe200020f0eff */
[----:B------:R0:W-:Y:S01]  /*26d30*/  STG.E.U16 [R8.64], R0 ;  /* 0x0000000008007986 */ /* 0x0001e2000c101506 */
[-C--:B------:R-:W-:Y:S01]  /*26d40*/  LEA.HI.X.SX32 R13, R13, R3.reuse, 0x1, P5 ;  /* 0x000000030d0d7211 */ /* 0x080fe200028f0eff */
[C---:B------:R-:W-:Y:S01]  /*26d50*/  IMAD R16, R26.reuse, 0xe, RZ ;  /* 0x0000000e1a107824 */ /* 0x040fe200078e02ff */
[-C--:B------:R-:W-:Y:S01]  /*26d60*/  IADD3 R14, P6, R19, R2.reuse, RZ ;  /* 0x00000002130e7210 */ /* 0x080fe20007fde0ff */
[----:B----4-:R1:W-:Y:S01]  /*26d70*/  STG.E.U16 [R10.64], R25 ;  /* 0x000000190a007986 */ /* 0x0103e2000c101506 */
[----:B0-----:R-:W-:Y:S01]  /*26d80*/  PRMT R0, R25, 0x7632, R0 ;  /* 0x0000763219007816 */ /* 0x001fe20000000000 */
[----:B------:R-:W-:Y:S01]  /*26d90*/  IMAD R18, R26, 0x12, RZ ;  /* 0x000000121a127824 */ /* 0x000fe200078e02ff */
[----:B------:R-:W-:Y:S01]  /*26da0*/  IADD3 R8, P5, R16, R2, RZ ;  /* 0x0000000210087210 */ /* 0x000fe20007fbe0ff */
[----:B-1----:R-:W4:Y:S04]  /*26db0*/  LDL.LU R25, [R1+0x4] ;  /* 0x0000040001197983 */ /* 0x002f280000300800 */
[----:B------:R0:W-:Y:S01]  /*26dc0*/  STG.E.U16 [R12.64], R0 ;  /* 0x000000000c007986 */ /* 0x0001e2000c101506 */
[----:B------:R-:W-:Y:S01]  /*26dd0*/  LEA.HI.X.SX32 R15, R15, R3, 0x1, P6 ;  /* 0x000000030f0f7211 */ /* 0x000fe200030f0eff */
[C---:B------:R-:W-:Y:S01]  /*26de0*/  IMAD R22, R26.reuse, 0x14, RZ ;  /* 0x000000141a167824 */ /* 0x040fe200078e02ff */
[----:B------:R-:W-:-:S02]  /*26df0*/  SHF.L.U32 R11, R26, 0x3, RZ ;  /* 0x000000031a0b7819 */ /* 0x000fc400000006ff */
[CC--:B------:R-:W-:Y:S01]  /*26e00*/  LEA R10, P4, R26.reuse, R2.reuse, 0x4 ;  /* 0x000000021a0a7211 */ /* 0x0c0fe200078820ff */
[----:B0-----:R-:W-:Y:S01]  /*26e10*/  IMAD R0, R26, 0x7, RZ ;  /* 0x000000071a007824 */ /* 0x001fe200078e02ff */
[----:B------:R0:W-:Y:S04]  /*26e20*/  STG.E.U16 [R14.64], R4 ;  /* 0x000000040e007986 */ /* 0x0001e8000c101506 */
[-C--:B------:R-:W-:Y:S01]  /*26e30*/  LEA.HI.X.SX32 R9, R0, R3.reuse, 0x1, P5 ;  /* 0x0000000300097211 */ /* 0x080fe200028f0eff */
[----:B------:R-:W-:Y:S01]  /*26e40*/  IMAD R0, R26, 0x9, RZ ;  /* 0x000000091a007824 */ /* 0x000fe200078e02ff */
[----:B------:R-:W-:Y:S02]  /*26e50*/  IADD3 R12, P5, R18, R2, RZ ;  /* 0x00000002120c7210 */ /* 0x000fe40007fbe0ff */
[----:B------:R-:W-:-:S02]  /*26e60*/  LEA.HI.X.SX32 R11, R11, R3, 0x1, P4 ;  /* 0x000000030b0b7211 */ /* 0x000fc400020f0eff */
[-C--:B------:R-:W-:Y:S02]  /*26e70*/  LEA.HI.X.SX32 R13, R0, R3.reuse, 0x1, P5 ;  /* 0x00000003000d7211 */ /* 0x080fe400028f0eff */
[----:B0-----:R-:W-:Y:S02]  /*26e80*/  IADD3 R14, P6, R22, R2, RZ ;  /* 0x00000002160e7210 */ /* 0x001fe40007fde0ff */
[----:B------:R-:W-:Y:S02]  /*26e90*/  PRMT R4, R4, 0x7632, R4 ;  /* 0x0000763204047816 */ /* 0x000fe40000000004 */
[----:B------:R-:W-:-:S03]  /*26ea0*/  LEA.HI.X.SX32 R15, R17, R3, 0x1, P6 ;  /* 0x00000003110f7211 */ /* 0x000fc600030f0eff */
[----:B------:R-:W-:Y:S01]  /*26eb0*/  STG.E.U16 [R8.64], R4 ;  /* 0x0000000408007986 */ /* 0x000fe2000c101506 */
[----:B--2---:R-:W-:-:S03]  /*26ec0*/  PRMT R0, R24, 0x7632, R0 ;  /* 0x0000763218007816 */ /* 0x004fc60000000000 */
[----:B------:R-:W-:Y:S04]  /*26ed0*/  STG.E.U16 [R10.64], R24 ;  /* 0x000000180a007986 */ /* 0x000fe8000c101506 */
[----:B------:R0:W-:Y:S04]  /*26ee0*/  STG.E.U16 [R12.64], R0 ;  /* 0x000000000c007986 */ /* 0x0001e8000c101506 */
[----:B---3--:R1:W-:Y:S01]  /*26ef0*/  STG.E.U16 [R14.64], R27 ;  /* 0x0000001b0e007986 */ /* 0x0083e2000c101506 */
[----:B0-----:R-:W-:-:S03]  /*26f00*/  PRMT R0, R27, 0x7632, R0 ;  /* 0x000076321b007816 */ /* 0x001fc60000000000 */
[----:B-1----:R-:W2:Y:S01]  /*26f10*/  LDL.LU R27, [R1+0x28] ;  /* 0x00002800011b7983 */ /* 0x002ea20000300800 */
[C---:B------:R-:W-:Y:S02]  /*26f20*/  IMAD R17, R26.reuse, 0x16, RZ ;  /* 0x000000161a117824 */ /* 0x040fe400078e02ff */
[C---:B------:R-:W-:Y:S02]  /*26f30*/  IMAD R4, R26.reuse, 0xb, RZ ;  /* 0x0000000b1a047824 */ /* 0x040fe400078e02ff */
[C---:B------:R-:W-:Y:S01]  /*26f40*/  IMAD R20, R26.reuse, 0x18, RZ ;  /* 0x000000181a147824 */ /* 0x040fe200078e02ff */
[-C--:B------:R-:W-:Y:S01]  /*26f50*/  IADD3 R8, P5, R17, R2.reuse, RZ ;  /* 0x0000000211087210 */ /* 0x080fe20007fbe0ff */
[C---:B------:R-:W-:Y:S02]  /*26f60*/  IMAD R21, R26.reuse, 0x1a, RZ ;  /* 0x0000001a1a157824 */ /* 0x040fe400078e02ff */
[----:B------:R-:W-:Y:S01]  /*26f70*/  IMAD R23, R26, 0x1c, RZ ;  /* 0x0000001c1a177824 */ /* 0x000fe200078e02ff */
[----:B------:R-:W-:Y:S01]  /*26f80*/  LEA.HI.X.SX32 R9, R4, R3, 0x1, P5 ;  /* 0x0000000304097211 */ /* 0x000fe200028f0eff */
[----:B------:R-:W-:Y:S01]  /*26f90*/  IMAD R4, R26, 0xd, RZ ;  /* 0x0000000d1a047824 */ /* 0x000fe200078e02ff */
[----:B------:R-:W-:-:S02]  /*26fa0*/  IADD3 R10, P4, R20, R2, RZ ;  /* 0x00000002140a7210 */ /* 0x000fc40007f9e0ff */
[-C--:B------:R-:W-:Y:S02]  /*26fb0*/  IADD3 R12, P5, R21, R2.reuse, RZ ;  /* 0x00000002150c7210 */ /* 0x080fe40007fbe0ff */
[----:B------:R-:W-:Y:S01]  /*26fc0*/  IADD3 R14, P6, R23, R2, RZ ;  /* 0x00000002170e7210 */ /* 0x000fe20007fde0ff */
[----:B------:R0:W-:Y:S01]  /*26fd0*/  STG.E.U16 [R8.64], R0 ;  /* 0x0000000008007986 */ /* 0x0001e2000c101506 */
[-C--:B------:R-:W-:Y:S02]  /*26fe0*/  LEA.HI.X.SX32 R11, R19, R3.reuse, 0x1, P4 ;  /* 0x00000003130b7211 */ /* 0x080fe400020f0eff */
[-C--:B------:R-:W-:Y:S02]  /*26ff0*/  LEA.HI.X.SX32 R13, R4, R3.reuse, 0x1, P5 ;  /* 0x00000003040d7211 */ /* 0x080fe400028f0eff */
[----:B------:R-:W-:Y:S01]  /*27000*/  LEA.HI.X.SX32 R15, R16, R3, 0x1, P6 ;  /* 0x00000003100f7211 */ /* 0x000fe200030f0eff */
[----:B------:R-:W-:Y:S01]  /*27010*/  IMAD R16, R26, 0x1e, RZ ;  /* 0x0000001e1a107824 */ /* 0x000fe200078e02ff */
[----:B----4-:R1:W-:Y:S01]  /*27020*/  STG.E.U16 [R10.64], R25 ;  /* 0x000000190a007986 */ /* 0x0103e2000c101506 */
[----:B0-----:R-:W-:-:S03]  /*27030*/  PRMT R0, R25, 0x7632, R0 ;  /* 0x0000763219007816 */ /* 0x001fc60000000000 */
[-C--:B------:R-:W-:Y:S02]  /*27040*/  IADD3 R4, P5, R16, R2.reuse, RZ ;  /* 0x0000000210047210 */ /* 0x080fe40007fbe0ff */
[----:B------:R0:W-:Y:S04]  /*27050*/  STG.E.U16 [R12.64], R0 ;  /* 0x000000000c007986 */ /* 0x0001e8000c101506 */
[----:B------:R3:W-:Y:S01]  /*27060*/  STG.E.U16 [R14.64], R5 ;  /* 0x000000050e007986 */ /* 0x0007e2000c101506 */
[C---:B------:R-:W-:Y:S01]  /*27070*/  IMAD R19, R26.reuse, 0x24, RZ ;  /* 0x000000241a137824 */ /* 0x040fe200078e02ff */
[C---:B------:R-:W-:Y:S01]  /*27080*/  SHF.L.U32 R9, R26.reuse, 0x4, RZ ;  /* 0x000000041a097819 */ /* 0x040fe200000006ff */
[C---:B-1----:R-:W-:Y:S01]  /*27090*/  IMAD R11, R26.reuse, 0x11, RZ ;  /* 0x000000111a0b7824 */ /* 0x042fe200078e02ff */
[C---:B------:R-:W-:Y:S01]  /*270a0*/  LEA R8, P4, R26.reuse, R2, 0x5 ;  /* 0x000000021a087211 */ /* 0x040fe200078828ff */
[----:B------:R-:W4:Y:S01]  /*270b0*/  LDL.LU R25, [R1+0x2c] ;  /* 0x00002c0001197983 */ /* 0x000f220000300800 */
[----:B0-----:R-:W-:Y:S01]  /*270c0*/  PRMT R0, R5, 0x7632, R0 ;  /* 0x0000763205007816 */ /* 0x001fe20000000000 */
[----:B---3--:R-:W-:-:S02]  /*270d0*/  IMAD R5, R26, 0xf, RZ ;  /* 0x0000000f1a057824 */ /* 0x008fc400078e02ff */
[----:B------:R-:W-:-:S03]  /*270e0*/  IMAD R14, R26, 0x22, RZ ;  /* 0x000000221a0e7824 */ /* 0x000fc600078e02ff */
[-C--:B------:R-:W-:Y:S01]  /*270f0*/  LEA.HI.X.SX32 R5, R5, R3.reuse, 0x1, P5 ;  /* 0x0000000305057211 */ /* 0x080fe200028f0eff */
[----:B------:R-:W-:Y:S01]  /*27100*/  IMAD R15, R26, 0x26, RZ ;  /* 0x000000261a0f7824 */ /* 0x000fe200078e02ff */
[-C--:B------:R-:W-:Y:S02]  /*27110*/  IADD3 R10, P5, R14, R2.reuse, RZ ;  /* 0x000000020e0a7210 */ /* 0x080fe40007fbe0ff */
[----:B------:R-:W-:Y:S01]  /*27120*/  IADD3 R12, P6, R19, R2, RZ ;  /* 0x00000002130c7210 */ /* 0x000fe20007fde0ff */
[----:B------:R0:W-:Y:S01]  /*27130*/  STG.E.U16 [R4.64], R0 ;  /* 0x0000000004007986 */ /* 0x0001e2000c101506 */
[-C--:B------:R-:W-:Y:S02]  /*27140*/  LEA.HI.X.SX32 R9, R9, R3.reuse, 0x1, P4 ;  /* 0x0000000309097211 */ /* 0x080fe400020f0eff */
[-C--:B------:R-:W-:Y:S02]  /*27150*/  LEA.HI.X.SX32 R11, R11, R3.reuse, 0x1, P5 ;  /* 0x000000030b0b7211 */ /* 0x080fe400028f0eff */
[----:B------:R-:W-:Y:S01]  /*27160*/  LEA.HI.X.SX32 R13, R18, R3, 0x1, P6 ;  /* 0x00000003120d7211 */ /* 0x000fe200030f0eff */
[----:B------:R-:W-:-:S02]  /*27170*/  IMAD R18, R26, 0x28, RZ ;  /* 0x000000281a127824 */ /* 0x000fc400078e02ff */
[C---:B------:R-:W-:Y:S02]  /*27180*/  IMAD R24, R26.reuse, 0x2a, RZ ;  /* 0x0000002a1a187824 */ /* 0x040fe400078e02ff */
[----:B0-----:R-:W-:Y:S01]  /*27190*/  IMAD R5, R26, 0x13, RZ ;  /* 0x000000131a057824 */ /* 0x001fe200078e02ff */
[----:B------:R-:W-:-:S04]  /*271a0*/  IADD3 R4, P5, R15, R2, RZ ;  /* 0x000000020f047210 */ /* 0x000fc80007fbe0ff */
[----:B------:R-:W-:Y:S01]  /*271b0*/  LEA.HI.X.SX32 R5, R5, R3, 0x1, P5 ;  /* 0x0000000305057211 */ /* 0x000fe200028f0eff */
[----:B------:R-:W-:Y:S01]  /*271c0*/  IMAD R19, R26, 0x30, RZ ;  /* 0x000000301a137824 */ /* 0x000fe200078e02ff */
[----:B--2---:R-:W-:Y:S01]  /*271d0*/  PRMT R0, R27, 0x7632, R0 ;  /* 0x000076321b007816 */ /* 0x004fe20000000000 */
[----:B------:R0:W-:Y:S04]  /*271e0*/  STG.E.U16 [R8.64], R27 ;  /* 0x0000001b08007986 */ /* 0x0001e8000c101506 */
[----:B------:R1:W-:Y:S04]  /*271f0*/  STG.E.U16 [R10.64], R0 ;  /* 0x000000000a007986 */ /* 0x0003e8000c101506 */
[----:B------:R2:W-:Y:S01]  /*27200*/  STG.E.U16 [R12.64], R29 ;  /* 0x0000001d0c007986 */ /* 0x0005e2000c101506 */
[----:B0-----:R-:W-:-:S03]  /*27210*/  IADD3 R8, P4, R18, R2, RZ ;  /* 0x0000000212087210 */ /* 0x001fc60007f9e0ff */
[----:B------:R-:W3:Y:S01]  /*27220*/  LDL.LU R27, [R1+0x1c] ;  /* 0x00001c00011b7983 */ /* 0x000ee20000300800 */
[----:B-1----:R-:W-:Y:S01]  /*27230*/  PRMT R0, R29, 0x7632, R0 ;  /* 0x000076321d007816 */ /* 0x002fe20000000000 */
[----:B------:R-:W-:Y:S01]  /*27240*/  IMAD R11, R26, 0x15, RZ ;  /* 0x000000151a0b7824 */ /* 0x000fe200078e02ff */
[-C--:B------:R-:W-:Y:S01]  /*27250*/  IADD3 R10, P5, R24, R2.reuse, RZ ;  /* 0x00000002180a7210 */ /* 0x080fe20007fbe0ff */
[----:B--2---:R-:W-:Y:S01]  /*27260*/  IMAD R29, R26, 0x2c, RZ ;  /* 0x0000002c1a1d7824 */ /* 0x004fe200078e02ff */
[-C--:B------:R-:W-:Y:S01]  /*27270*/  LEA.HI.X.SX32 R9, R22, R3.reuse, 0x1, P4 ;  /* 0x0000000316097211 */ /* 0x080fe200020f0eff */
[----:B------:R0:W-:Y:S01]  /*27280*/  STG.E.U16 [R4.64], R0 ;  /* 0x0000000004007986 */ /* 0x0001e2000c101506 */
[----:B------:R-:W-:Y:S02]  /*27290*/  LEA.HI.X.SX32 R11, R11, R3, 0x1, P5 ;  /* 0x000000030b0b7211 */ /* 0x000fe400028f0eff */
[----:B------:R-:W-:Y:S01]  /*272a0*/  IADD3 R12, P6, R29, R2, RZ ;  /* 0x000000021d0c7210 */ /* 0x000fe20007fde0ff */
[----:B------:R1:W-:Y:S01]  /*272b0*/  STG.E.U16 [R8.64], R28 ;  /* 0x0000001c08007986 */ /* 0x0003e2000c101506 */
[----:B------:R-:W-:-:S02]  /*272c0*/  IMAD R22, R26, 0x32, RZ ;  /* 0x000000321a167824 */ /* 0x000fc400078e02ff */
[----:B------:R-:W-:Y:S02]  /*272d0*/  LEA.HI.X.SX32 R13, R17, R3, 0x1, P6 ;  /* 0x00000003110d7211 */ /* 0x000fe400030f0eff */
[----:B0-----:R-:W-:Y:S01]  /*272e0*/  PRMT R0, R28, 0x7632, R0 ;  /* 0x000076321c007816 */ /* 0x001fe20000000000 */
[C---:B------:R-:W-:Y:S02]  /*272f0*/  IMAD R17, R26.reuse, 0x2e, RZ ;  /* 0x0000002e1a117824 */ /* 0x040fe400078e02ff */
[C---:B-1----:R-:W-:Y:S02]  /*27300*/  IMAD R28, R26.reuse, 0x34, RZ ;  /* 0x000000341a1c7824 */ /* 0x042fe400078e02ff */
[----:B------:R0:W-:Y:S02]  /*27310*/  STG.E.U16 [R10.64], R0 ;  /* 0x000000000a007986 */ /* 0x0001e4000c101506 */
[----:B0-----:R-:W-:Y:S02]  /*27320*/  IMAD R0, R26, 0x17, RZ ;  /* 0x000000171a007824 */ /* 0x001fe400078e02ff */
[----:B------:R-:W2:Y:S04]  /*27330*/  LDL.LU R26, [R1+0xc] ;  /* 0x00000c00011a7983 */ /* 0x000ea80000300800 */
[----:B------:R-:W-:Y:S04]  /*27340*/  STL.64 [R1+0xc20], R18 ;  /* 0x000c201201007387 */ /* 0x000fe80000100a00 */
[----:B------:R0:W-:Y:S04]  /*27350*/  STL.64 [R1+0xc10], R28 ;  /* 0x000c101c01007387 */ /* 0x0001e80000100a00 */
[----:B0-----:R-:W5:Y:S01]  /*27360*/  LDL.LU R29, [R1+0xc0] ;  /* 0x0000c000011d7983 */ /* 0x001f620000300800 */
[----:B------:R-:W-:-:S02]  /*27370*/  IADD3 R4, P5, R17, R2, RZ ;  /* 0x0000000211047210 */ /* 0x000fc40007fbe0ff */
[-C--:B------:R-:W-:Y:S01]  /*27380*/  IADD3 R8, P4, R19, R2.reuse, RZ ;  /* 0x0000000213087210 */ /* 0x080fe20007f9e0ff */
[----:B------:R-:W-:Y:S01]  /*27390*/  IMAD.MOV.U32 R19, RZ, RZ, c[0x0][0x1c8] ;  /* 0x00007200ff137624 */ /* 0x000fe200078e00ff */
[-C--:B------:R-:W-:Y:S01]  /*273a0*/  LEA.HI.X.SX32 R5, R0, R3.reuse, 0x1, P5 ;  /* 0x0000000300057211 */ /* 0x080fe200028f0eff */
[----:B------:R0:W-:Y:S01]  /*273b0*/  STG.E.U16 [R12.64], R6 ;  /* 0x000000060c007986 */ /* 0x0001e2000c101506 */
[----:B------:R-:W-:Y:S01]  /*273c0*/  IADD3 R10, P5, R22, R2, RZ ;  /* 0x00000002160a7210 */ /* 0x000fe20007fbe0ff */
[C---:B------:R-:W-:Y:S01]  /*273d0*/  IMAD R0, R19.reuse, 0x19, RZ ;  /* 0x0000001913007824 */ /* 0x040fe200078e02ff */
[-C--:B------:R-:W-:Y:S01]  /*273e0*/  LEA.HI.X.SX32 R9, R20, R3.reuse, 0x1, P4 ;  /* 0x0000000314097211 */ /* 0x080fe200020f0eff */
[----:B------:R-:W-:Y:S01]  /*273f0*/  IMAD R20, R19, 0x36, RZ ;  /* 0x0000003613147824 */ /* 0x000fe200078e02ff */
[----:B------:R-:W5:Y:S02]  /*27400*/  LDL R18, [R1+0xb0] ;  /* 0x0000b00001127983 */ /* 0x000f640000100800 */
[----:B------:R-:W-:-:S02]  /*27410*/  LEA.HI.X.SX32 R11, R0, R3, 0x1, P5 ;  /* 0x00000003000b7211 */ /* 0x000fc400028f0eff */
[----:B0-----:R-:W-:Y:S02]  /*27420*/  IADD3 R12, P6, R28, R2, RZ ;  /* 0x000000021c0c7210 */ /* 0x001fe40007fde0ff */
[----:B------:R-:W-:Y:S02]  /*27430*/  PRMT R6, R6, 0x7632, R6 ;  /* 0x0000763206067816 */ /* 0x000fe40000000006 */
[----:B------:R-:W-:Y:S01]  /*27440*/  LEA.HI.X.SX32 R13, R21, R3, 0x1, P6 ;  /* 0x00000003150d7211 */ /* 0x000fe200030f0eff */
[----:B------:R-:W-:Y:S01]  /*27450*/  IMAD R21, R19, 0x38, RZ ;  /* 0x0000003813157824 */ /* 0x000fe200078e02ff */
[----:B----4-:R-:W-:Y:S01]  /*27460*/  PRMT R0, R25, 0x7632, R0 ;  /* 0x0000763219007816 */ /* 0x010fe20000000000 */
[----:B------:R0:W-:Y:S04]  /*27470*/  STG.E.U16 [R4.64], R6 ;  /* 0x0000000604007986 */ /* 0x0001e8000c101506 */
[----:B------:R1:W-:Y:S04]  /*27480*/  STG.E.U16 [R8.64], R25 ;  /* 0x0000001908007986 */ /* 0x0003e8000c101506 */
[----:B------:R-:W-:Y:S01]  /*27490*/  STG.E.U16 [R10.64], R0 ;  /* 0x000000000a007986 */ /* 0x000fe2000c101506 */
[----:B0-----:R-:W-:-:S03]  /*274a0*/  IMAD R5, R19, 0x1b, RZ ;  /* 0x0000001b13057824 */ /* 0x001fc600078e02ff */
[----:B------:R0:W-:Y:S01]  /*274b0*/  STL.64 [R1+0xbf0], R20 ;  /* 0x000bf01401007387 */ /* 0x0001e20000100a00 */
[-C--:B------:R-:W-:Y:S02]  /*274c0*/  IADD3 R4, P5, R20, R2.reuse, RZ ;  /* 0x0000000214047210 */ /* 0x080fe40007fbe0ff */
[-C--:B-1----:R-:W-:Y:S01]  /*274d0*/  IADD3 R8, P4, R21, R2.reuse, RZ ;  /* 0x0000000215087210 */ /* 0x082fe20007f9e0ff */
[----:B------:R-:W-:Y:S01]  /*274e0*/  IMAD R25, R19, 0x3a, RZ ;  /* 0x0000003a13197824 */ /* 0x000fe200078e02ff */
[----:B------:R-:W-:Y:S02]  /*274f0*/  LEA.HI.X.SX32 R5, R5, R3, 0x1, P5 ;  /* 0x0000000305057211 */ /* 0x000fe400028f0eff */
[----:B0-----:R-:W-:Y:S02]  /*27500*/  MOV R21, c[0x0][0x1c8] ;  /* 0x0000720000157a02 */ /* 0x001fe40000000f00 */
[----:B------:R-:W-:-:S03]  /*27510*/  IADD3 R10, P5, R25, R2, RZ ;  /* 0x00000002190a7210 */ /* 0x000fc60007fbe0ff */
[----:B------:R-:W-:Y:S01]  /*27520*/  IMAD R6, R21, 0x1d, RZ ;  /* 0x0000001d15067824 */ /* 0x000fe200078e02ff */
[----:B------:R-:W-:-:S04]  /*27530*/  LEA.HI.X.SX32 R9, R23, R3, 0x1, P4 ;  /* 0x0000000317097211 */ /* 0x000fc800020f0eff */
[----:B------:R-:W-:Y:S02]  /*27540*/  LEA.HI.X.SX32 R11, R6, R3, 0x1, P5 ;  /* 0x00000003060b7211 */ /* 0x000fe400028f0eff */
[----:B------:R-:W-:Y:S01]  /*27550*/  LEA R6, P4, R21, R2, 0x6 ;  /* 0x0000000215067211 */ /* 0x000fe200078830ff */
[----:B------:R-:W-:Y:S01]  /*27560*/  STL.64 [R1+0xc28], R24 ;  /* 0x000c281801007387 */ /* 0x000fe20000100a00 */
[----:B---3--:R-:W-:-:S03]  /*27570*/  PRMT R0, R27, 0x7632, R0 ;  /* 0x000076321b007816 */ /* 0x008fc60000000000 */
[----:B------:R0:W-:Y:S04]  /*27580*/  STG.E.U16 [R12.64], R27 ;  /* 0x0000001b0c007986 */ /* 0x0001e8000c101506 */
[----:B------:R1:W-:Y:S01]  /*27590*/  STG.E.U16 [R4.64], R0 ;  /* 0x0000000004007986 */ /* 0x0003e2000c101506 */
[----:B0-----:R-:W-:-:S05]  /*275a0*/  IMAD R27, R19, 0x3c, RZ ;  /* 0x0000003c131b7824 */ /* 0x001fca00078e02ff */
[----:B------:R-:W-:-:S04]  /*275b0*/  IADD3 R12, P6, R27, R2, RZ ;  /* 0x000000021b0c7210 */ /* 0x000fc80007fde0ff */
[----:B------:R-:W-:Y:S01]  /*275c0*/  LEA.HI.X.SX32 R13, R16, R3, 0x1, P6 ;  /* 0x00000003100d7211 */ /* 0x000fe200030f0eff */
[C---:B------:R-:W-:Y:S02]  /*275d0*/  IMAD R16, R21.reuse, 0x3e, RZ ;  /* 0x0000003e15107824 */ /* 0x040fe400078e02ff */
[----:B-1----:R-:W-:-:S03]  /*275e0*/  IMAD R5, R21, 0x1f, RZ ;  /* 0x0000001f15057824 */ /* 0x002fc600078e02ff */
[----:B------:R-:W-:Y:S02]  /*275f0*/  IADD3 R4, P5, R16, R2, RZ ;  /* 0x0000000210047210 */ /* 0x000fe40007fbe0ff */
[----:B--2---:R-:W-:Y:S01]  /*27600*/  PRMT R0, R26, 0x7632, R0 ;  /* 0x000076321a007816 */ /* 0x004fe20000000000 */
[----:B------:R0:W-:Y:S04]  /*27610*/  STG.E.U16 [R8.64], R26 ;  /* 0x0000001a08007986 */ /* 0x0001e8000c101506 */
[----:B------:R1:W-:Y:S04]  /*27620*/  STG.E.U16 [R10.64], R0 ;  /* 0x000000000a007986 */ /* 0x0003e8000c101506 */
[----:B------:R2:W-:Y:S01]  /*27630*/  STG.E.U16 [R12.64], R7 ;  /* 0x000000070c007986 */ /* 0x0005e2000c101506 */
[----:B------:R-:W-:Y:S01]  /*27640*/  LEA.HI.X.SX32 R5, R5, R3, 0x1, P5 ;  /* 0x0000000305057211 */ /* 0x000fe200028f0eff */
[----:B0-----:R-:W-:Y:S01]  /*27650*/  IMAD R9, R21, 0x21, RZ ;  /* 0x0000002115097824 */ /* 0x001fe200078e02ff */
[----:B-1----:R-:W-:Y:S01]  /*27660*/  PRMT R0, R7, 0x7632, R0 ;  /* 0x0000763207007816 */ /* 0x002fe20000000000 */
[C---:B--2---:R-:W-:Y:S01]  /*27670*/  IMAD R12, R21.reuse, 0x42, RZ ;  /* 0x00000042150c7824 */ /* 0x044fe200078e02ff */
[----:B------:R-:W-:-:S03]  /*27680*/  SHF.L.U32 R7, R21, 0x5, RZ ;  /* 0x0000000515077819 */ /* 0x000fc600000006ff */
[----:B------:R5:W-:Y:S01]  /*27690*/  STG.E.U16 [R4.64], R0 ;  /* 0x0000000004007986 */ /* 0x000be2000c101506 */
[-C--:B------:R-:W-:Y:S02]  /*276a0*/  IADD3 R8, P5, R12, R2.reuse, RZ ;  /* 0x000000020c087210 */ /* 0x080fe40007fbe0ff */
[-C--:B------:R-:W-:Y:S01]  /*276b0*/  LEA.HI.X.SX32 R7, R7, R3.reuse, 0x1, P4 ;  /* 0x0000000307077211 */ /* 0x080fe200020f0eff */
[----:B------:R-:W-:Y:S01]  /*276c0*/  IMAD R26, R21, 0x44, RZ ;  /* 0x00000044151a7824 */ /* 0x000fe200078e02ff */
[----:B------:R-:W-:Y:S02]  /*276d0*/  LEA.HI.X.SX32 R9, R9, R3, 0x1, P5 ;  /* 0x0000000309097211 */ /* 0x000fe400028f0eff */
[----:B-----5:R-:W-:Y:S01]  /*276e0*/  PRMT R0, R29, 0x7632, R0 ;  /* 0x000076321d007816 */ /* 0x020fe20000000000 */
[----:B------:R-:W-:Y:S01]  /*276f0*/  STG.E.U16 [R6.64], R29 ;  /* 0x0000001d06007986 */ /* 0x000fe2000c101506 */
[----:B------:R-:W-:Y:S01]  /*27700*/  IADD3 R10, P6, R26, R2, RZ ;  /* 0x000000021a0a7210 */ /* 0x000fe20007fde0ff */
[----:B------:R-:W-:-:S02]  /*27710*/  IMAD R4, R21, 0x25, RZ ;  /* 0x0000002515047824 */ /* 0x000fc400078e02ff */
[----:B------:R-:W-:Y:S01]  /*27720*/  STL.64 [R1+0xc08], R16 ;  /* 0x000c081001007387 */ /* 0x000fe20000100a00 */
[----:B------:R-:W-:-:S03]  /*27730*/  IMAD R5, R21, 0x27, RZ ;  /* 0x0000002715057824 */ /* 0x000fc600078e02ff */
[----:B------:R0:W-:Y:S01]  /*27740*/  STG.E.U16 [R8.64], R0 ;  /* 0x0000000008007986 */ /* 0x0001e2000c101506 */
[----:B------:R-:W-:-:S03]  /*27750*/  IMAD R13, R21, 0x48, RZ ;  /* 0x00000048150d7824 */ /* 0x000fc600078e02ff */
[----:B------:R1:W-:Y:S01]  /*27760*/  STL.64 [R1+0xbf8], R26 ;  /* 0x000bf81a01007387 */ /* 0x0003e20000100a00 */
[----:B------:R-:W-:Y:S02]  /*27770*/  IMAD R19, R19, 0x24, RZ ;  /* 0x0000002413137824 */ /* 0x000fe400078e02ff */
[C---:B0-----:R-:W-:Y:S02]  /*27780*/  IMAD R9, R21.reuse, 0x46, RZ ;  /* 0x0000004615097824 */ /* 0x041fe400078e02ff */
[C---:B-1----:R-:W-:Y:S02]  /*27790*/  IMAD R27, R21.reuse, 0x5e, RZ ;  /* 0x0000005e151b7824 */ /* 0x042fe400078e02ff */
[C---:B------:R-:W-:Y:S01]  /*277a0*/  IMAD R26, R21.reuse, 0x60, RZ ;  /* 0x00000060151a7824 */ /* 0x040fe200078e02ff */
[----:B------:R0:W-:Y:S01]  /*277b0*/  STL.64 [R1+0xc30], R4 ;  /* 0x000c300401007387 */ /* 0x0001e20000100a00 */
[----:B------:R-:W-:Y:S01]  /*277c0*/  IMAD R0, R21, 0x23, RZ ;  /* 0x0000002315007824 */ /* 0x000fe200078e02ff */
[----:B------:R-:W-:-:S02]  /*277d0*/  IADD3 R24, P4, R9, R2, RZ ;  /* 0x0000000209187210 */ /* 0x000fc40007f9e0ff */
[----:B------:R-:W-:Y:S04]  /*277e0*/  STL.64 [R1+0xc18], R26 ;  /* 0x000c181a01007387 */ /* 0x000fe80000100a00 */
[----:B------:R1:W-:Y:S01]  /*277f0*/  STL.64 [R1+0xc00], R12 ;  /* 0x000c000c01007387 */ /* 0x0003e20000100a00 */
[----:B0-----:R-:W-:-:S03]  /*27800*/  IADD3 R4, P5, R13, R2, RZ ;  /* 0x000000020d047210 */ /* 0x001fc60007fbe0ff */
[----:B------:R-:W-:Y:S01]  /*27810*/  STL [R1+0x180], R24 ;  /* 0x0001801801007387 */ /* 0x000fe20000100800 */
[----:B------:R-:W-:Y:S02]  /*27820*/  LEA.HI.X.SX32 R5, R19, R3, 0x1, P5 ;  /* 0x0000000313057211 */ /* 0x000fe400028f0eff */
[----:B-1----:R-:W-:Y:S02]  /*27830*/  MOV R13, R25 ;  /* 0x00000019000d7202 */ /* 0x002fe40000000f00 */
[----:B------:R-:W-:-:S05]  /*27840*/  LEA.HI.X.SX32 R13, R0, R3, 0x1, P4 ;  /* 0x00000003000d7211 */ /* 0x000fca00020f0eff */
[----:B------:R-:W-:Y:S04]  /*27850*/  STL [R1+0x184], R13 ;  /* 0x0001840d01007387 */ /* 0x000fe80000100800 */
[----:B------:R0:W-:Y:S04]  /*27860*/  STL.64 [R1+0x178], R4 ;  /* 0x0001780401007387 */ /* 0x0001e80000100a00 */
[----:B0-----:R-:W2:Y:S01]  /*27870*/  LDL.LU.64 R4, [R1+0xc30] ;  /* 0x000c300001047983 */ /* 0x001ea20000300a00 */
[----:B------:R-:W-:Y:S01]  /*27880*/  LEA.HI.X.SX32 R11, R14, R3, 0x1, P6 ;  /* 0x000000030e0b7211 */ /* 0x000fe200030f0eff */
[----:B------:R-:W-:-:S02]  /*27890*/  IMAD R23, R21, 0x4a, RZ ;  /* 0x0000004a15177824 */ /* 0x000fc400078e02ff */
[----:B------:R-:W-:Y:S02]  /*278a0*/  IMAD R26, R21, 0x4c, RZ ;  /* 0x0000004c151a7824 */ /* 0x000fe400078e02ff */
[----:B------:R0:W-:Y:S01]  /*278b0*/  STG.E.U16 [R10.64], R18 ;  /* 0x000000120a007986 */ /* 0x0001e2000c101506 */
[----:B------:R-:W-:Y:S01]  /*278c0*/  IMAD.MOV.U32 R12, RZ, RZ, R24 ;  /* 0x000000ffff0c7224 */ /* 0x000fe200078e0018 */
[-C--:B------:R-:W-:Y:S02]  /*278d0*/  IADD3 R24, P6, R23, R2.reuse, RZ ;  /* 0x0000000217187210 */ /* 0x080fe40007fde0ff */
[----:B------:R-:W-:Y:S01]  /*278e0*/  IADD3 R12, P4, R26, R2, RZ ;  /* 0x000000021a0c7210 */ /* 0x000fe20007f9e0ff */
[C---:B------:R-:W-:Y:S02]  /*278f0*/  IMAD R26, R21.reuse, 0x50, RZ ;  /* 0x00000050151a7824 */ /* 0x040fe400078e02ff */
[----:B0-----:R-:W-:Y:S01]  /*27900*/  IMAD R18, R21, 0x4e, RZ ;  /* 0x0000004e15127824 */ /* 0x001fe200078e02ff */
[----:B------:R-:W-:-:S04]  /*27910*/  LEA.HI.X.SX32 R13, R15, R3, 0x1, P4 ;  /* 0x000000030f0d7211 */ /* 0x000fc800020f0eff */
[-C--:B------:R-:W-:Y:S02]  /*27920*/  IADD3 R18, P5, R18, R2.reuse, RZ ;  /* 0x0000000212127210 */ /* 0x080fe40007fbe0ff */
[-C--:B--2---:R-:W-:Y:S02]  /*27930*/  LEA.HI.X.SX32 R25, R4, R3.reuse, 0x1, P6 ;  /* 0x0000000304197211 */ /* 0x084fe400030f0eff */
[----:B------:R-:W-:Y:S02]  /*27940*/  IADD3 R26, P6, R26, R2, RZ ;  /* 0x000000021a1a7210 */ /* 0x000fe40007fde0ff */
[----:B------:R-:W-:Y:S01]  /*27950*/  LEA.HI.X.SX32 R19, R5, R3, 0x1, P5 ;  /* 0x0000000305137211 */ /* 0x000fe200028f0eff */
[----:B------:R0:W-:Y:S04]  /*27960*/  STL.64 [R1+0x170], R24 ;  /* 0x0001701801007387 */ /* 0x0001e80000100a00 */
[----:B0-----:R-:W2:Y:S04]  /*27970*/  LDL.LU.64 R24, [R1+0xc28] ;  /* 0x000c280001187983 */ /* 0x001ea80000300a00 */
[----:B------:R-:W-:Y:S04]  /*27980*/  STL.64 [R1+0x168], R12 ;  /* 0x0001680c01007387 */ /* 0x000fe80000100a00 */
[----:B------:R-:W-:Y:S04]  /*27990*/  STL [R1+0x158], R26 ;  /* 0x0001581a01007387 */ /* 0x000fe80000100800 */
[----:B------:R0:W-:Y:S04]  /*279a0*/  STL.64 [R1+0x160], R18 ;  /* 0x0001601201007387 */ /* 0x0001e80000100a00 */
[----:B0-----:R-:W3:Y:S01]  /*279b0*/  LDL.LU.64 R18, [R1+0xc20] ;  /* 0x000c200001127983 */ /* 0x001ee20000300a00 */
[----:B------:R-:W-:-:S02]  /*279c0*/  IMAD R29, R21, 0x52, RZ ;  /* 0x00000052151d7824 */ /* 0x000fc400078e02ff */
[C---:B------:R-:W-:Y:S02]  /*279d0*/  IMAD R28, R21.reuse, 0x54, RZ ;  /* 0x00000054151c7824 */ /* 0x040fe400078e02ff */
[----:B------:R-:W-:Y:S01]  /*279e0*/  IMAD R6, R21, 0x29, RZ ;  /* 0x0000002915067824 */ /* 0x000fe200078e02ff */
[-C--:B------:R-:W-:Y:S01]  /*279f0*/  IADD3 R12, P4, R29, R2.reuse, RZ ;  /* 0x000000021d0c7210 */ /* 0x080fe20007f9e0ff */
[----:B------:R-:W-:Y:S01]  /*27a00*/  IMAD.MOV.U32 R5, RZ, RZ, R27 ;  /* 0x000000ffff057224 */ /* 0x000fe200078e001b */
[----:B------:R-:W-:Y:S02]  /*27a10*/  IADD3 R28, P5, R28, R2, RZ ;  /* 0x000000021c1c7210 */ /* 0x000fe40007fbe0ff */
[-C--:B------:R-:W-:Y:S02]  /*27a20*/  LEA.HI.X.SX32 R13, R6, R3.reuse, 0x1, P4 ;  /* 0x00000003060d7211 */ /* 0x080fe400020f0eff */
[----:B------:R-:W-:Y:S02]  /*27a30*/  MOV R4, R26 ;  /* 0x0000001a00047202 */ /* 0x000fe40000000f00 */
[----:B------:R-:W4:Y:S01]  /*27a40*/  LDL.LU.64 R26, [R1+0xc18] ;  /* 0x000c1800011a7983 */ /* 0x000f220000300a00 */
[----:B--2---:R-:W-:-:S02]  /*27a50*/  LEA.HI.X.SX32 R29, R24, R3, 0x1, P5 ;  /* 0x00000003181d7211 */ /* 0x004fc400028f0eff */
[----:B---3--:R-:W-:-:S05]  /*27a60*/  LEA.HI.X.SX32 R5, R18, R3, 0x1, P6 ;  /* 0x0000000312057211 */ /* 0x008fca00030f0eff */
[----:B------:R-:W-:Y:S04]  /*27a70*/  STL [R1+0x15c], R5 ;  /* 0x00015c0501007387 */ /* 0x000fe80000100800 */
[----:B------:R-:W-:Y:S04]  /*27a80*/  STL.64 [R1+0x150], R12 ;  /* 0x0001500c01007387 */ /* 0x000fe80000100a00 */
[----:B------:R0:W-:Y:S04]  /*27a90*/  STL.64 [R1+0x148], R28 ;  /* 0x0001481c01007387 */ /* 0x0001e80000100a00 */
[----:B0-----:R-:W2:Y:S01]  /*27aa0*/  LDL.LU.64 R28, [R1+0xc10] ;  /* 0x000c1000011c7983 */ /* 0x001ea20000300a00 */
[----:B------:R-:W-:-:S02]  /*27ab0*/  IMAD R0, R21, 0x56, RZ ;  /* 0x0000005615007824 */ /* 0x000fc400078e02ff */
[C---:B------:R-:W-:Y:S02]  /*27ac0*/  IMAD R17, R21.reuse, 0x58, RZ ;  /* 0x0000005815117824 */ /* 0x040fe400078e02ff */
[C---:B------:R-:W-:Y:S01]  /*27ad0*/  IMAD R16, R21.reuse, 0x5a, RZ ;  /* 0x0000005a15107824 */ /* 0x040fe200078e02ff */
[-C--:B------:R-:W-:Y:S01]  /*27ae0*/  IADD3 R4, P6, R0, R2.reuse, RZ ;  /* 0x0000000200047210 */ /* 0x080fe20007fde0ff */
[----:B------:R-:W-:Y:S01]  /*27af0*/  IMAD R7, R21, 0x2b, RZ ;  /* 0x0000002b15077824 */ /* 0x000fe200078e02ff */
[-C--:B------:R-:W-:Y:S01]  /*27b00*/  IADD3 R12, P4, R17, R2.reuse, RZ ;  /* 0x00000002110c7210 */ /* 0x080fe20007f9e0ff */
[----:B------:R-:W-:Y:S01]  /*27b10*/  IMAD R8, R21, 0x2d, RZ ;  /* 0x0000002d15087824 */ /* 0x000fe200078e02ff */
[----:B------:R-:W-:Y:S02]  /*27b20*/  IADD3 R16, P5, R16, R2, RZ ;  /* 0x0000000210107210 */ /* 0x000fe40007fbe0ff */
[-C--:B------:R-:W-:Y:S02]  /*27b30*/  LEA.HI.X.SX32 R5, R7, R3.reuse, 0x1, P6 ;  /* 0x0000000307057211 */ /* 0x080fe400030f0eff */
[----:B------:R-:W-:-:S03]  /*27b40*/  LEA.HI.X.SX32 R17, R8, R3, 0x1, P5 ;  /* 0x0000000308117211 */ /* 0x000fc600028f0eff */
[----:B------:R-:W-:Y:S01]  /*27b50*/  STL.64 [R1+0x140], R4 ;  /* 0x0001400401007387 */ /* 0x000fe20000100a00 */
[----:B--2---:R-:W-:-:S05]  /*27b60*/  LEA.HI.X.SX32 R13, R29, R3, 0x1, P4 ;  /* 0x000000031d0d7211 */ /* 0x004fca00020f0eff */
[----:B------:R-:W-:Y:S04]  /*27b70*/  STL.64 [R1+0x138], R12 ;  /* 0x0001380c01007387 */ /* 0x000fe80000100a00 */
[----:B------:R0:W-:Y:S04]  /*27b80*/  STL.64 [R1+0x130], R16 ;  /* 0x0001301001007387 */ /* 0x0001e80000100a00 */
[----:B0-----:R-:W2:Y:S01]  /*27b90*/  LDL.LU.64 R16, [R1+0xc08] ;  /* 0x000c080001107983 */ /* 0x001ea20000300a00 */
[----:B------:R-:W-:-:S05]  /*27ba0*/  IMAD R0, R21, 0x5c, RZ ;  /* 0x0000005c15007824 */ /* 0x000fca00078e02ff */
[-C--:B------:R-:W-:Y:S01]  /*27bb0*/  IADD3 R4, P6, R0, R2.reuse, RZ ;  /* 0x0000000200047210 */ /* 0x080fe20007fde0ff */
[----:B------:R-:W-:Y:S01]  /*27bc0*/  IMAD R10, R21, 0x2f, RZ ;  /* 0x0000002f150a7824 */ /* 0x000fe200078e02ff */
[-C--:B----4-:R-:W-:Y:S01]  /*27bd0*/  IADD3 R12, P4, R27, R2.reuse, RZ ;  /* 0x000000021b0c7210 */ /* 0x090fe20007f9e0ff */
[C---:B------:R-:W-:Y:S01]  /*27be0*/  IMAD R20, R21.reuse, 0x62, RZ ;  /* 0x0000006215147824 */ /* 0x040fe200078e02ff */
[----:B------:R-:W-:Y:S01]  /*27bf0*/  IADD3 R26, P5, R26, R2, RZ ;  /* 0x000000021a1a7210 */ /* 0x000fe20007fbe0ff */
[C---:B------:R-:W-:Y:S01]  /*27c00*/  IMAD R11, R21.reuse, 0x31, RZ ;  /* 0x00000031150b7824 */ /* 0x040fe200078e02ff */
[-C--:B------:R-:W-:Y:S01]  /*27c10*/  LEA.HI.X.SX32 R13, R10, R3.reuse, 0x1, P4 ;  /* 0x000000030a0d7211 */ /* 0x080fe200020f0eff */
[----:B------:R-:W-:Y:S01]  /*27c20*/  IMAD R14, R21, 0x33, RZ ;  /* 0x00000033150e7824 */ /* 0x000fe200078e02ff */
[----:B------:R-:W-:Y:S02]  /*27c30*/  LEA.HI.X.SX32 R27, R19, R3, 0x1, P5 ;  /* 0x00000003131b7211 */ /* 0x000fe400028f0eff */
[----:B------:R-:W-:-:S02]  /*27c40*/  MOV R0, c[0x0][0x1c8] ;  /* 0x0000720000007a02 */ /* 0x000fc40000000f00 */
[----:B--2---:R-:W-:-:S05]  /*27c50*/  LEA.HI.X.SX32 R5, R17, R3, 0x1, P6 ;  /* 0x0000000311057211 */ /* 0x004fca00030f0eff */
[----:B------:R0:W-:Y:S01]  /*27c60*/  STL.64 [R1+0x128], R4 ;  /* 0x0001280401007387 */ /* 0x0001e20000100a00 */
[----:B------:R-:W-:-:S03]  /*27c70*/  IADD3 R20, P6, R20, R2, RZ ;  /* 0x0000000214147210 */ /* 0x000fc60007fde0ff */
[----:B------:R1:W-:Y:S01]  /*27c80*/  STL.64 [R1+0x120], R12 ;  /* 0x0001200c01007387 */ /* 0x0003e20000100a00 */
[----:B0-----:R-:W-:Y:S01]  /*27c90*/  IMAD R4, R21, 0x64, RZ ;  /* 0x0000006415047824 */ /* 0x001fe200078e02ff */
[----:B------:R-:W-:Y:S02]  /*27ca0*/  LEA.HI.X.SX32 R21, R11, R3, 0x1, P6 ;  /* 0x000000030b157211 */ /* 0x000fe400030f0eff */
[----:B-1----:R-:W2:Y:S02]  /*27cb0*/  LDL.LU.64 R12, [R1+0xc00] ;  /* 0x000c0000010c7983 */ /* 0x002ea40000300a00 */
[----:B------:R-:W-:-:S05]  /*27cc0*/  IADD3 R6, P4, R4, R2, RZ ;  /* 0x0000000204067210 */ /* 0x000fca0007f9e0ff */
[----:B------:R-:W-:Y:S04]  /*27cd0*/  STL [R1+0x108], R6 ;  /* 0x0001080601007387 */ /* 0x000fe80000100800 */
[----:B------:R0:W-:Y:S04]  /*27ce0*/  STL.64 [R1+0x118], R26 ;  /* 0x0001181a01007387 */ /* 0x0001e80000100a00 */
[----:B0-----:R-:W3:Y:S04]  /*27cf0*/  LDL.LU.64 R26, [R1+0xbf8] ;  /* 0x000bf800011a7983 */ /* 0x001ee80000300a00 */
[----:B------:R0:W-:Y:S04]  /*27d00*/  STL.64 [R1+0x110], R20 ;  /* 0x0001101401007387 */ /* 0x0001e80000100a00 */
[----:B0-----:R-:W4:Y:S01]  /*27d10*/  LDL.LU.64 R20, [R1+0xbf0] ;  /* 0x000bf00001147983 */ /* 0x001f220000300a00 */
[----:B------:R-:W-:Y:S01]  /*27d20*/  IMAD R15, R0, 0x66, RZ ;  /* 0x00000066000f7824 */ /* 0x000fe200078e02ff */
[----:B------:R-:W-:Y:S01]  /*27d30*/  MOV R4, c[0x0][0x1c8] ;  /* 0x0000720000047a02 */ /* 0x000fe20000000f00 */
[----:B------:R-:W-:Y:S01]  /*27d40*/  IMAD.MOV.U32 R18, RZ, RZ, R6 ;  /* 0x000000ffff127224 */ /* 0x000fe200078e0006 */
[----:B------:R-:W-:-:S02]  /*27d50*/  MOV R19, R7 ;  /* 0x0000000700137202 */ /* 0x000fc40000000f00 */
[----:B------:R-:W-:Y:S01]  /*27d60*/  IADD3 R6, P5, R15, R2, RZ ;  /* 0x000000020f067210 */ /* 0x000fe20007fbe0ff */
[----:B------:R-:W-:Y:S01]  /*27d70*/  IMAD R15, R0, 0x68, RZ ;  /* 0x00000068000f7824 */ /* 0x000fe200078e02ff */
[----:B------:R-:W-:Y:S01]  /*27d80*/  MOV R10, R18 ;  /* 0x00000012000a7202 */ /* 0x000fe20000000f00 */
[C---:B------:R-:W-:Y:S02]  /*27d90*/  IMAD R0, R4.reuse, 0x6a, RZ ;  /* 0x0000006a04007824 */ /* 0x040fe400078e02ff */
[----:B------:R-:W-:Y:S01]  /*27da0*/  IMAD.MOV.U32 R11, RZ, RZ, R19 ;  /* 0x000000ffff0b7224 */ /* 0x000fe200078e0013 */
[----:B------:R-:W-:Y:S01]  /*27db0*/  IADD3 R18, P6, R15, R2, RZ ;  /* 0x000000020f127210 */ /* 0x000fe20007fde0ff */
[----:B------:R-:W-:Y:S01]  /*27dc0*/  IMAD R15, R4, 0x6c, RZ ;  /* 0x0000006c040f7824 */ /* 0x000fe200078e02ff */
[-C--:B------:R-:W-:Y:S02]  /*27dd0*/  LEA.HI.X.SX32 R11, R22, R3.reuse, 0x1, P4 ;  /* 0x00000003160b7211 */ /* 0x080fe400020f0eff */
[----:B------:R-:W-:-:S02]  /*27de0*/  LEA.HI.X.SX32 R7, R14, R3, 0x1, P5 ;  /* 0x000000030e077211 */ /* 0x000fc400028f0eff */
[-C--:B------:R-:W-:Y:S02]  /*27df0*/  IADD3 R4, P4, R0, R2.reuse, RZ ;  /* 0x0000000200047210 */ /* 0x080fe40007f9e0ff */
[----:B------:R-:W-:Y:S02]  /*27e00*/  LEA.HI.X.SX32 R19, R28, R3, 0x1, P6 ;  /* 0x000000031c137211 */ /* 0x000fe400030f0eff */
[----:B------:R-:W-:Y:S01]  /*27e10*/  MOV R0, c[0x0][0x1c8] ;  /* 0x0000720000007a02 */ /* 0x000fe20000000f00 */
[----:B------:R-:W-:Y:S04]  /*27e20*/  STL [R1+0x10c], R11 ;  /* 0x00010c0b01007387 */ /* 0x000fe80000100800 */
[----:B------:R0:W-:Y:S04]  /*27e30*/  STL.64 [R1+0x100], R6 ;  /* 0x0001000601007387 */ /* 0x0001e80000100a00 */
[----:B------:R1:W-:Y:S01]  /*27e40*/  STL.64 [R1+0xf8], R18 ;  /* 0x0000f81201007387 */ /* 0x0003e20000100a00 */
[C---:B------:R-:W-:Y:S01]  /*27e50*/  IMAD R24, R0.reuse, 0x6e, RZ ;  /* 0x0000006e00187824 */ /* 0x040fe200078e02ff */
[----:B0-----:R-:W-:Y:S01]  /*27e60*/  IADD3 R6, P5, R15, R2, RZ ;  /* 0x000000020f067210 */ /* 0x001fe20007fbe0ff */
[C---:B-1----:R-:W-:Y:S01]  /*27e70*/  IMAD R18, R0.reuse, 0x35, RZ ;  /* 0x0000003500127824 */ /* 0x042fe200078e02ff */
[----:B------:R-:W-:Y:S01]  /*27e80*/  MOV R15, c[0x0][0x1c8] ;  /* 0x00007200000f7a02 */ /* 0x000fe20000000f00 */
[----:B------:R-:W-:-:S03]  /*27e90*/  IMAD R0, R0, 0x70, RZ ;  /* 0x0000007000007824 */ /* 0x000fc600078e02ff */
[----:B------:R-:W-:Y:S01]  /*27ea0*/  LEA.HI.X.SX32 R5, R18, R3, 0x1, P4 ;  /* 0x0000000312057211 */ /* 0x000fe200020f0eff */
[----:B------:R-:W-:Y:S01]  /*27eb0*/  IMAD R18, R15, 0x37, RZ ;  /* 0x000000370f127824 */ /* 0x000fe200078e02ff */
[----:B------:R-:W-:-:S03]  /*27ec0*/  IADD3 R10, P6, R24, R2, RZ ;  /* 0x00000002180a7210 */ /* 0x000fc60007fde0ff */
[----:B------:R0:W-:Y:S01]  /*27ed0*/  STL.64 [R1+0xf0], R4 ;  /* 0x0000f00401007387 */ /* 0x0001e20000100a00 */
[-C--:B------:R-:W-:Y:S02]  /*27ee0*/  LEA.HI.X.SX32 R11, R18, R3.reuse, 0x1, P6 ;  /* 0x00000003120b7211 */ /* 0x080fe400030f0eff */
[----:B0-----:R-:W-:Y:S01]  /*27ef0*/  IADD3 R4, P4, R0, R2, RZ ;  /* 0x0000000200047210 */ /* 0x001fe20007f9e0ff */
[C---:B------:R-:W-:Y:S02]  /*27f00*/  IMAD R0, R15.reuse, 0x72, RZ ;  /* 0x000000720f007824 */ /* 0x040fe400078e02ff */
[----:B------:R-:W-:Y:S01]  /*27f10*/  IMAD R15, R15, 0x74, RZ ;  /* 0x000000740f0f7824 */ /* 0x000fe200078e02ff */
[----:B------:R-:W-:Y:S02]  /*27f20*/  MOV R28, c[0x0][0x1c8] ;  /* 0x00007200001c7a02 */ /* 0x000fe40000000f00 */
[-C--:B----4-:R-:W-:Y:S02]  /*27f30*/  LEA.HI.X.SX32 R7, R20, R3.reuse, 0x1, P5 ;  /* 0x0000000314077211 */ /* 0x090fe400028f0eff */
[----:B------:R-:W-:-:S03]  /*27f40*/  LEA.HI.X.SX32 R5, R21, R3, 0x1, P4 ;  /* 0x0000000315057211 */ /* 0x000fc600020f0eff */
[----:B------:R0:W-:Y:S04]  /*27f50*/  STL.64 [R1+0xe8], R6 ;  /* 0x0000e80601007387 */ /* 0x0001e80000100a00 */
[----:B------:R-:W-:Y:S04]  /*27f60*/  STL.64 [R1+0xe0], R10 ;  /* 0x0000e00a01007387 */ /* 0x000fe80000100a00 */
[----:B------:R1:W-:Y:S01]  /*27f70*/  STL.64 [R1+0xd8], R4 ;  /* 0x0000d80401007387 */ /* 0x0003e20000100a00 */
[----:B0-----:R-:W-:Y:S01]  /*27f80*/  IADD3 R6, P5, R0, R2, RZ ;  /* 0x0000000200067210 */ /* 0x001fe20007fbe0ff */
[----:B------:R-:W-:-:S04]  /*27f90*/  IMAD.MOV.U32 R0, RZ, RZ, c[0x0][0x1c8] ;  /* 0x00007200ff007624 */ /* 0x000fc800078e00ff */
[C---:B-1----:R-:W-:Y:S01]  /*27fa0*/  IMAD R5, R0.reuse, 0x39, RZ ;  /* 0x0000003900057824 */ /* 0x042fe200078e02ff */
[----:B------:R-:W-:Y:S01]  /*27fb0*/  IADD3 R10, P6, R15, R2, RZ ;  /* 0x000000020f0a7210 */ /* 0x000fe20007fde0ff */
[----:B------:R-:W-:-:S03]  /*27fc0*/  IMAD R4, R0, 0x78, RZ ;  /* 0x0000007800047824 */ /* 0x000fc600078e02ff */
[-C--:B------:R-:W-:Y:S01]  /*27fd0*/  LEA.HI.X.SX32 R7, R5, R3.reuse, 0x1, P5 ;  /* 0x0000000305077211 */ /* 0x080fe200028f0eff */
[C---:B------:R-:W-:Y:S01]  /*27fe0*/  IMAD R15, R0.reuse, 0x76, RZ ;  /* 0x00000076000f7824 */ /* 0x040fe200078e02ff */
[----:B------:R-:W-:Y:S01]  /*27ff0*/  LEA.HI.X.SX32 R11, R25, R3, 0x1, P6 ;  /* 0x00000003190b7211 */ /* 0x000fe200030f0eff */
[----:B------:R-:W-:Y:S02]  /*28000*/  IMAD R5, R0, 0x3b, RZ ;  /* 0x0000003b00057824 */ /* 0x000fe400078e02ff */
[----:B------:R0:W-:Y:S01]  /*28010*/  STL.64 [R1+0xd0], R6 ;  /* 0x0000d00601007387 */ /* 0x0001e20000100a00 */
[----:B------:R-:W-:-:S03]  /*28020*/  IADD3 R14, P4, R15, R2, RZ ;  /* 0x000000020f0e7210 */ /* 0x000fc60007f9e0ff */
[----:B------:R1:W-:Y:S01]  /*28030*/  STL.64 [R1+0x68], R10 ;  /* 0x0000680a01007387 */ /* 0x0003e20000100a00 */
[----:B------:R-:W-:Y:S02]  /*28040*/  LEA.HI.X.SX32 R15, R5, R3, 0x1, P4 ;  /* 0x00000003050f7211 */ /* 0x000fe400020f0eff */
[----:B0-----:R-:W-:Y:S01]  /*28050*/  IADD3 R6, P5, R4, R2, RZ ;  /* 0x0000000204067210 */ /* 0x001fe20007fbe0ff */
[----:B------:R-:W-:-:S05]  /*28060*/  IMAD R4, R0, 0x7a, RZ ;  /* 0x0000007a00047824 */ /* 0x000fca00078e02ff */
[-C--:B-1----:R-:W-:Y:S02]  /*28070*/  IADD3 R10, P6, R4, R2.reuse, RZ ;  /* 0x00000002040a7210 */ /* 0x082fe40007fde0ff */
[----:B------:R-:W-:Y:S01]  /*28080*/  MOV R4, c[0x0][0x1c8] ;  /* 0x0000720000047a02 */ /* 0x000fe20000000f00 */
[----:B------:R0:W-:Y:S01]  /*28090*/  STL.64 [R1+0x60], R14 ;  /* 0x0000600e01007387 */ /* 0x0001e20000100a00 */
[----:B------:R-:W-:Y:S01]  /*280a0*/  IMAD R0, R0, 0x7c, RZ ;  /* 0x0000007c00007824 */ /* 0x000fe200078e02ff */
[-C--:B---3--:R-:W-:Y:S02]  /*280b0*/  LEA.HI.X.SX32 R7, R27, R3.reuse, 0x1, P5 ;  /* 0x000000031b077211 */ /* 0x088fe400028f0eff */
[----:B------:R-:W-:Y:S02]  /*280c0*/  IMAD R5, R4, 0x7e, RZ ;  /* 0x0000007e04057824 */ /* 0x000fe400078e02ff */
[----:B------:R-:W-:Y:S01]  /*280d0*/  IADD3 R18, P4, R0, R2, RZ ;  /* 0x0000000200127210 */ /* 0x000fe20007f9e0ff */
[C---:B0-----:R-:W-:Y:S01]  /*280e0*/  IMAD R15, R4.reuse, 0x3d, RZ ;  /* 0x0000003d040f7824 */ /* 0x041fe200078e02ff */
[----:B------:R-:W-:Y:S01]  /*280f0*/  MOV R0, c[0x0][0x1c8] ;  /* 0x0000720000007a02 */ /* 0x000fe20000000f00 */
[----:B------:R0:W-:Y:S03]  /*28100*/  STL.64 [R1+0x48], R6 ;  /* 0x0000480601007387 */ /* 0x0001e60000100a00 */
[-C--:B------:R-:W-:Y:S01]  /*28110*/  LEA.HI.X.SX32 R11, R15, R3.reuse, 0x1, P6 ;  /* 0x000000030f0b7211 */ /* 0x080fe200030f0eff */
[----:B------:R-:W-:Y:S01]  /*28120*/  IMAD R24, R4, 0x3f, RZ ;  /* 0x0000003f04187824 */ /* 0x000fe200078e02ff */
[----:B------:R-:W-:Y:S01]  /*28130*/  LEA.HI.X.SX32 R19, R16, R3, 0x1, P4 ;  /* 0x0000000310137211 */ /* 0x000fe200020f0eff */
[----:B------:R-:W-:-:S02]  /*28140*/  IMAD R15, R4, 0x82, RZ ;  /* 0x00000082040f7824 */ /* 0x000fc400078e02ff */
[----:B------:R1:W-:Y:S01]  /*28150*/  STL.64 [R1+0x40], R10 ;  /* 0x0000400a01007387 */ /* 0x0003e20000100a00 */
[-C--:B0-----:R-:W-:Y:S01]  /*28160*/  IADD3 R6, P5, R5, R2.reuse, RZ ;  /* 0x0000000205067210 */ /* 0x081fe20007fbe0ff */
[----:B------:R-:W-:Y:S02]  /*28170*/  IMAD.SHL.U32 R5, R4, 0x40, RZ ;  /* 0x0000004004057824 */ /* 0x000fe400078e00ff */
[----:B------:R0:W-:Y:S01]  /*28180*/  STL.64 [R1+0x28], R18 ;  /* 0x0000281201007387 */ /* 0x0001e20000100a00 */
[-C--:B------:R-:W-:Y:S02]  /*28190*/  LEA.HI.X.SX32 R7, R24, R3.reuse, 0x1, P5 ;  /* 0x0000000318077211 */ /* 0x080fe400028f0eff */
[-C--:B-1----:R-:W-:Y:S02]  /*281a0*/  LEA R10, P6, R0, R2.reuse, 0x7 ;  /* 0x00000002000a7211 */ /* 0x082fe400078c38ff */
[----:B------:R-:W-:Y:S02]  /*281b0*/  IADD3 R14, P4, R15, R2, RZ ;  /* 0x000000020f0e7210 */ /* 0x000fe40007f9e0ff */
[----:B------:R-:W-:Y:S01]  /*281c0*/  LEA.HI.X.SX32 R11, R5, R3, 0x1, P6 ;  /* 0x00000003050b7211 */ /* 0x000fe200030f0eff */
[----:B------:R-:W-:-:S02]  /*281d0*/  IMAD R5, R4, 0x41, RZ ;  /* 0x0000004104057824 */ /* 0x000fc400078e02ff */
[C---:B0-----:R-:W-:Y:S01]  /*281e0*/  IMAD R18, R4.reuse, 0x84, RZ ;  /* 0x0000008404127824 */ /* 0x041fe200078e02ff */
[----:B------:R0:W-:Y:S02]  /*281f0*/  STL.64 [R1+0x20], R6 ;  /* 0x0000200601007387 */ /* 0x0001e40000100a00 */
[-C--:B------:R-:W-:Y:S01]  /*28200*/  LEA.HI.X.SX32 R15, R5, R3.reuse, 0x1, P4 ;  /* 0x00000003050f7211 */ /* 0x080fe200020f0eff */
[----:B------:R-:W-:Y:S01]  /*28210*/  IMAD R24, R4, 0x86, RZ ;  /* 0x0000008604187824 */ /* 0x000fe200078e02ff */
[----:B------:R1:W-:Y:S01]  /*28220*/  STL.64 [R1+0x18], R10 ;  /* 0x0000180a01007387 */ /* 0x0003e20000100a00 */
[----:B0-----:R-:W-:Y:S02]  /*28230*/  IADD3 R6, P5, R18, R2, RZ ;  /* 0x0000000212067210 */ /* 0x001fe40007fbe0ff */
[----:B------:R-:W-:Y:S01]  /*28240*/  MOV R18, c[0x0][0x1c8] ;  /* 0x0000720000127a02 */ /* 0x000fe20000000f00 */
[----:B------:R0:W-:Y:S01]  /*28250*/  STL.64 [R1+0x10], R14 ;  /* 0x0000100e01007387 */ /* 0x0001e20000100a00 */
[----:B--2---:R-:W-:-:S02]  /*28260*/  LEA.HI.X.SX32 R7, R12, R3, 0x1, P5 ;  /* 0x000000030c077211 */ /* 0x004fc400028f0eff */
[----:B-1----:R-:W-:Y:S01]  /*28270*/  IADD3 R10, P6, R24, R2, RZ ;  /* 0x00000002180a7210 */ /* 0x002fe20007fde0ff */
[C---:B------:R-:W-:Y:S02]  /*28280*/  IMAD R24, R18.reuse, 0x43, RZ ;  /* 0x0000004312187824 */ /* 0x040fe400078e02ff */
[----:B------:R1:W-:Y:S01]  /*28290*/  STL.64 [R1+0x8], R6 ;  /* 0x0000080601007387 */ /* 0x0003e20000100a00 */
[C---:B0-----:R-:W-:Y:S02]  /*282a0*/  IMAD R15, R18.reuse, 0x8a, RZ ;  /* 0x0000008a120f7824 */ /* 0x041fe400078e02ff */
[----:B------:R-:W-:-:S03]  /*282b0*/  IMAD R18, R18, 0x8c, RZ ;  /* 0x0000008c12127824 */ /* 0x000fc600078e02ff */
[-C--:B-1----:R-:W-:Y:S02]  /*282c0*/  IADD3 R6, P5, R15, R2.reuse, RZ ;  /* 0x000000020f067210 */ /* 0x082fe40007fbe0ff */
[----:B------:R-:W-:Y:S01]  /*282d0*/  MOV R15, c[0x0][0x1c8] ;  /* 0x00007200000f7a02 */ /* 0x000fe20000000f00 */
[----:B------:R-:W-:Y:S01]  /*282e0*/  IMAD R4, R4, 0x88, RZ ;  /* 0x0000008804047824 */ /* 0x000fe200078e02ff */
[----:B------:R-:W-:Y:S02]  /*282f0*/  LEA.HI.X.SX32 R11, R24, R3, 0x1, P6 ;  /* 0x00000003180b7211 */ /* 0x000fe400030f0eff */
[-C--:B------:R-:W-:Y:S01]  /*28300*/  IADD3 R8, P6, R18, R2.reuse, RZ ;  /* 0x0000000212087210 */ /* 0x080fe20007fde0ff */
[C---:B------:R-:W-:Y:S01]  /*28310*/  IMAD R18, R15.reuse, 0x45, RZ ;  /* 0x000000450f127824 */ /* 0x040fe200078e02ff */
[----:B------:R-:W-:Y:S01]  /*28320*/  IADD3 R4, P4, R4, R2, RZ ;  /* 0x0000000204047210 */ /* 0x000fe20007f9e0ff */
[----:B------:R-:W-:-:S03]  /*28330*/  IMAD R24, R15, 0x8e, RZ ;  /* 0x0000008e0f187824 */ /* 0x000fc600078e02ff */
[-C--:B------:R-:W-:Y:S01]  /*28340*/  LEA.HI.X.SX32 R7, R18, R3.reuse, 0x1, P5 ;  /* 0x0000000312077211 */ /* 0x080fe200028f0eff */
[----:B------:R-:W-:Y:S01]  /*28350*/  IMAD.MOV.U32 R18, RZ, RZ, c[0x0][0x1c8] ;  /* 0x00007200ff127624 */ /* 0x000fe200078e00ff */
[----:B------:R-:W-:Y:S01]  /*28360*/  LEA.HI.X.SX32 R5, R26, R3, 0x1, P4 ;  /* 0x000000031a057211 */ /* 0x000fe200020f0eff */
[----:B------:R0:W-:Y:S01]  /*28370*/  STL.64 [R1], R10 ;  /* 0x0000000a01007387 */ /* 0x0001e20000100a00 */
[----:B------:R-:W-:Y:S01]  /*28380*/  IMAD R15, R15, 0x90, RZ ;  /* 0x000000900f0f7824 */ /* 0x000fe200078e02ff */
[----:B0-----:R-:W-:Y:S01]  /*28390*/  IADD3 R10, P4, R24, R2, RZ ;  /* 0x00000002180a7210 */ /* 0x001fe20007f9e0ff */
[----:B------:R-:W-:-:S03]  /*283a0*/  IMAD R24, R18, 0x47, RZ ;  /* 0x0000004712187824 */ /* 0x000fc600078e02ff */
[-C--:B------:R-:W-:Y:S01]  /*283b0*/  IADD3 R12, P5, R15, R2.reuse, RZ ;  /* 0x000000020f0c7210 */ /* 0x080fe20007fbe0ff */
[----:B------:R-:W-:Y:S01]  /*283c0*/  IMAD R15, R18, 0x92, RZ ;  /* 0x00000092120f7824 */ /* 0x000fe200078e02ff */
[-C--:B------:R-:W-:Y:S02]  /*283d0*/  LEA.HI.X.SX32 R11, R24, R3.reuse, 0x1, P4 ;  /* 0x00000003180b7211 */ /* 0x080fe400020f0eff */
[----:B------:R-:W-:Y:S01]  /*283e0*/  MOV R24, c[0x0][0x1c8] ;  /* 0x0000720000187a02 */ /* 0x000fe20000000f00 */
[----:B------:R-:W-:Y:S01]  /*283f0*/  IMAD R18, R18, 0x94, RZ ;  /* 0x0000009412127824 */ /* 0x000fe200078e02ff */
[----:B------:R-:W-:Y:S02]  /*28400*/  LEA.HI.X.SX32 R9, R9, R3, 0x1, P6 ;  /* 0x0000000309097211 */ /* 0x000fe400030f0eff */
[-C--:B------:R-:W-:Y:S01]  /*28410*/  IADD3 R14, P6, R15, R2.reuse, RZ ;  /* 0x000000020f0e7210 */ /* 0x080fe20007fde0ff */
[----:B------:R-:W-:Y:S01]  /*28420*/  IMAD R29, R24, 0x49, RZ ;  /* 0x00000049181d7824 */ /* 0x000fe200078e02ff */
[----:B------:R-:W-:Y:S01]  /*28430*/  IADD3 R16, P4, R18, R2, RZ ;  /* 0x0000000212107210 */ /* 0x000fe20007f9e0ff */
[----:B------:R-:W-:-:S03]  /*28440*/  IMAD R18, R24, 0x96, RZ ;  /* 0x0000009618127824 */ /* 0x000fc600078e02ff */
[-C--:B------:R-:W-:Y:S01]  /*28450*/  LEA.HI.X.SX32 R15, R29, R3.reuse, 0x1, P6 ;  /* 0x000000031d0f7211 */ /* 0x080fe200030f0eff */
[C---:B------:R-:W-:Y:S01]  /*28460*/  IMAD R29, R24.reuse, 0x98, RZ ;  /* 0x00000098181d7824 */ /* 0x040fe200078e02ff */
[-C--:B------:R-:W-:Y:S01]  /*28470*/  LEA.HI.X.SX32 R13, R13, R3.reuse, 0x1, P5 ;  /* 0x000000030d0d7211 */ /* 0x080fe200028f0eff */
[----:B------:R-:W-:Y:S01]  /*28480*/  IMAD R22, R24, 0x9a, RZ ;  /* 0x0000009a18167824 */ /* 0x000fe200078e02ff */
[-C--:B------:R-:W-:Y:S01]  /*28490*/  IADD3 R18, P5, R18, R2.reuse, RZ ;  /* 0x0000000212127210 */ /* 0x080fe20007fbe0ff */
[----:B------:R-:W-:Y:S01]  /*284a0*/  IMAD R24, R24, 0x4b, RZ ;  /* 0x0000004b18187824 */ /* 0x000fe200078e02ff */
[----:B------:R-:W-:Y:S01]  /*284b0*/  IADD3 R20, P6, R29, R2, RZ ;  /* 0x000000021d147210 */ /* 0x000fe20007fde0ff */
[----:B------:R-:W-:Y:S01]  /*284c0*/  IMAD.MOV.U32 R27, RZ, RZ, c[0x0][0x1c8] ;  /* 0x00007200ff1b7624 */ /* 0x000fe200078e00ff */
[----:B------:R-:W-:Y:S01]  /*284d0*/  MOV R29, c[0x0][0x1c8] ;  /* 0x00007200001d7a02 */ /* 0x000fe20000000f00 */
[----:B------:R0:W-:Y:S01]  /*284e0*/  STL.64 [R1+0xaa0], R4 ;  /* 0x000aa00401007387 */ /* 0x0001e20000100a00 */
[----:B------:R-:W-:-:S02]  /*284f0*/  LEA.HI.X.SX32 R17, R23, R3, 0x1, P4 ;  /* 0x0000000317117211 */ /* 0x000fc400020f0eff */
[----:B------:R-:W-:Y:S01]  /*28500*/  LEA.HI.X.SX32 R19, R24, R3, 0x1, P5 ;  /* 0x0000000318137211 */ /* 0x000fe200028f0eff */
[----:B------:R-:W-:Y:S01]  /*28510*/  IMAD R24, R29, 0x9c, RZ ;  /* 0x0000009c1d187824 */ /* 0x000fe200078e02ff */
[----:B------:R-:W-:Y:S01]  /*28520*/  IADD3 R22, P4, R22, R2, RZ ;  /* 0x0000000216167210 */ /* 0x000fe20007f9e0ff */
[----:B------:R-:W-:Y:S01]  /*28530*/  STL [R1+0xab8], R6 ;  /* 0x000ab80601007387 */ /* 0x000fe20000100800 */
[----:B0-----:R-:W-:-:S03]  /*28540*/  IMAD R4, R27, 0x4d, RZ ;  /* 0x0000004d1b047824 */ /* 0x001fc600078e02ff */
[----:B------:R0:W-:Y:S01]  /*28550*/  STL [R1+0xae0], R6 ;  /* 0x000ae00601007387 */ /* 0x0001e20000100800 */
[----:B------:R-:W-:Y:S01]  /*28560*/  IMAD R26, R29, 0x4c, RZ ;  /* 0x0000004c1d1a7824 */ /* 0x000fe200078e02ff */
[-C--:B------:R-:W-:Y:S02]  /*28570*/  IADD3 R24, P5, R24, R2.reuse, RZ ;  /* 0x0000000218187210 */ /* 0x080fe40007fbe0ff */
[-C--:B------:R-:W-:Y:S01]  /*28580*/  LEA.HI.X.SX32 R23, R4, R3.reuse, 0x1, P4 ;  /* 0x0000000304177211 */ /* 0x080fe200020f0eff */
[----:B------:R-:W-:Y:S01]  /*28590*/  IMAD R29, R27, 0x9e, RZ ;  /* 0x0000009e1b1d7824 */ /* 0x000fe200078e02ff */
[----:B------:R-:W-:Y:S01]  /*285a0*/  MOV R4, c[0x0][0x1c8] ;  /* 0x0000720000047a02 */ /* 0x000fe20000000f00 */
[----:B0-----:R-:W-:Y:S01]  /*285b0*/  IMAD R6, R28, 0x4e, RZ ;  /* 0x0000004e1c067824 */ /* 0x001fe200078e02ff */
[----:B------:R-:W-:Y:S01]  /*285c0*/  LEA.HI.X.SX32 R21, R26, R3, 0x1, P6 ;  /* 0x000000031a157211 */ /* 0x000fe200030f0eff */
[----:B------:R-:W-:Y:S01]  /*285d0*/  STL [R1+0xaa8], R7 ;  /* 0x000aa80701007387 */ /* 0x000fe20000100800 */
[----:B------:R-:W-:-:S02]  /*285e0*/  IADD3 R26, P6, R29, R2, RZ ;  /* 0x000000021d1a7210 */ /* 0x000fc40007fde0ff */
[----:B------:R-:W-:Y:S01]  /*285f0*/  LEA.HI.X.SX32 R25, R6, R3, 0x1, P5 ;  /* 0x0000000306197211 */ /* 0x000fe200028f0eff */
[----:B------:R-:W-:Y:S01]  /*28600*/  IMAD R6, R4, 0x4f, RZ ;  /* 0x0000004f04067824 */ /* 0x000fe200078e02ff */
[----:B------:R0:W-:Y:S01]  /*28610*/  STL.64 [R1+0xab0], R8 ;  /* 0x000ab00801007387 */ /* 0x0001e20000100a00 */
[----:B------:R-:W-:-:S03]  /*28620*/  IMAD R29, R28, 0xa0, RZ ;  /* 0x000000a01c1d7824 */ /* 0x000fc600078e02ff */
[----:B------:R1:W-:Y:S01]  /*28630*/  STL [R1+0xac8], R10 ;  /* 0x000ac80a01007387 */ /* 0x0003e20000100800 */
[----:B------:R-:W-:Y:S01]  /*28640*/  LEA.HI.X.SX32 R27, R6, R3, 0x1, P6 ;  /* 0x00000003061b7211 */ /* 0x000fe200030f0eff */
[C---:B------:R-:W-:Y:S02]  /*28650*/  IMAD R6, R4.reuse, 0x50, RZ ;  /* 0x0000005004067824 */ /* 0x040fe400078e02ff */
[----:B------:R-:W-:Y:S01]  /*28660*/  STL [R1+0xa9c], R11 ;  /* 0x000a9c0b01007387 */ /* 0x000fe20000100800 */
[-C--:B------:R-:W-:Y:S01]  /*28670*/  IADD3 R28, P4, R29, R2.reuse, RZ ;  /* 0x000000021d1c7210 */ /* 0x080fe20007f9e0ff */
[----:B0-----:R-:W-:Y:S02]  /*28680*/  IMAD R9, R4, 0xa2, RZ ;  /* 0x000000a204097824 */ /* 0x001fe400078e02ff */
[----:B------:R-:W-:Y:S04]  /*28690*/  STL [R1+0xb98], R11 ;  /* 0x000b980b01007387 */ /* 0x000fe80000100800 */
[----:B------:R-:W-:Y:S01]  /*286a0*/  STL [R1+0xbc0], R11 ;  /* 0x000bc00b01007387 */ /* 0x000fe20000100800 */
[----:B-1----:R-:W-:-:S03]  /*286b0*/  IADD3 R10, P5, R9, R2, RZ ;  /* 0x00000002090a7210 */ /* 0x002fc60007fbe0ff */
[----:B------:R0:W-:Y:S01]  /*286c0*/  STL.64 [R1+0xac0], R12 ;  /* 0x000ac00c01007387 */ /* 0x0001e20000100a00 */
[----:B------:R-:W-:Y:S01]  /*286d0*/  IMAD R9, R4, 0xa4, RZ ;  /* 0x000000a404097824 */ /* 0x000fe200078e02ff */
[----:B------:R-:W-:Y:S02]  /*286e0*/  LEA.HI.X.SX32 R29, R6, R3, 0x1, P4 ;  /* 0x00000003061d7211 */ /* 0x000fe400020f0eff */
[----:B------:R-:W-:Y:S01]  /*286f0*/  STL [R1+0xaf0], R14 ;  /* 0x000af00e01007387 */ /* 0x000fe20000100800 */
[----:B------:R-:W-:-:S03]  /*28700*/  IMAD R6, R4, 0x51, RZ ;  /* 0x0000005104067824 */ /* 0x000fc600078e02ff */
[----:B------:R1:W-:Y:S01]  /*28710*/  STL [R1+0xb18], R14 ;  /* 0x000b180e01007387 */ /* 0x0003e20000100800 */
[----:B0-----:R-:W-:-:S03]  /*28720*/  IMAD R13, R4, 0xa6, RZ ;  /* 0x000000a6040d7824 */ /* 0x001fc600078e02ff */
[----:B------:R0:W-:Y:S01]  /*28730*/  STL [R1+0xa98], R15 ;  /* 0x000a980f01007387 */ /* 0x0001e20000100800 */
[----:B------:R-:W-:-:S03]  /*28740*/  IADD3 R8, P6, R9, R2, RZ ;  /* 0x0000000209087210 */ /* 0x000fc60007fde0ff */
[----:B------:R-:W-:Y:S01]  /*28750*/  STL.64 [R1+0xad0], R16 ;  /* 0x000ad01001007387 */ /* 0x000fe20000100a00 */
[----:B-1----:R-:W-:Y:S01]  /*28760*/  IADD3 R14, P4, R13, R2, RZ ;  /* 0x000000020d0e7210 */ /* 0x002fe20007f9e0ff */
[----:B------:R-:W-:Y:S02]  /*28770*/  IMAD R13, R4, 0x52, RZ ;  /* 0x00000052040d7824 */ /* 0x000fe400078e02ff */
[----:B------:R-:W-:Y:S01]  /*28780*/  STL.64 [R1+0xad8], R18 ;  /* 0x000ad81201007387 */ /* 0x000fe20000100a00 */
[----:B------:R-:W-:-:S03]  /*28790*/  LEA.HI.X.SX32 R11, R6, R3, 0x1, P5 ;  /* 0x00000003060b7211 */ /* 0x000fc600028f0eff */
[----:B------:R-:W-:Y:S01]  /*287a0*/  STL.64 [R1+0xae8], R20 ;  /* 0x000ae81401007387 */ /* 0x000fe20000100a00 */
[----:B------:R-:W-:-:S03]  /*287b0*/  IMAD R12, R4, 0x53, RZ ;  /* 0x00000053040c7824 */ /* 0x000fc600078e02ff */
[----:B------:R-:W-:Y:S01]  /*287c0*/  STL.64 [R1+0xaf8], R22 ;  /* 0x000af81601007387 */ /* 0x000fe20000100a00 */
[----:B------:R-:W-:-:S03]  /*287d0*/  LEA.HI.X.SX32 R9, R13, R3, 0x1, P6 ;  /* 0x000000030d097211 */ /* 0x000fc600030f0eff */
[----:B------:R-:W-:Y:S01]  /*287e0*/  STL [R1+0xb28], R24 ;  /* 0x000b281801007387 */ /* 0x000fe20000100800 */
[----:B------:R-:W-:-:S03]  /*287f0*/  IMAD R6, R4, 0xaa, RZ ;  /* 0x000000aa04067824 */ /* 0x000fc600078e02ff */
[----:B------:R-:W-:Y:S04]  /*28800*/  STL [R1+0xb4c], R24 ;  /* 0x000b4c1801007387 */ /* 0x000fe80000100800 */
[----:B------:R-:W-:Y:S01]  /*28810*/  STL [R1+0xb00], R25 ;  /* 0x000b001901007387 */ /* 0x000fe20000100800 */
[----:B0-----:R-:W-:-:S03]  /*28820*/  LEA.HI.X.SX32 R15, R12, R3, 0x1, P4 ;  /* 0x000000030c0f7211 */ /* 0x001fc600020f0eff */
[----:B------:R-:W-:Y:S01]  /*28830*/  STL.64 [R1+0xb08], R26 ;  /* 0x000b081a01007387 */ /* 0x000fe20000100a00 */
[----:B------:R-:W-:-:S03]  /*28840*/  IMAD R13, R4, 0xac, RZ ;  /* 0x000000ac040d7824 */ /* 0x000fc600078e02ff */
[----:B------:R-:W-:Y:S04]  /*28850*/  STL.64 [R1+0xb10], R28 ;  /* 0x000b101c01007387 */ /* 0x000fe80000100a00 */
[----:B------:R0:W-:Y:S04]  /*28860*/  STL.64 [R1+0x190], R10 ;  /* 0x0001900a01007387 */ /* 0x0001e80000100a00 */
[----:B------:R1:W-:Y:S01]  /*28870*/  STL.64 [R1+0x188], R8 ;  /* 0x0001880801007387 */ /* 0x0003e20000100a00 */
[----:B0-----:R-:W-:-:S03]  /*28880*/  IMAD R10, R4, 0xa8, RZ ;  /* 0x000000a8040a7824 */ /* 0x001fc600078e02ff */
[----:B------:R0:W-:Y:S01]  /*28890*/  STL.64 [R1+0x198], R14 ;  /* 0x0001980e01007387 */ /* 0x0001e20000100a00 */
[-C--:B-1----:R-:W-:Y:S01]  /*288a0*/  IADD3 R8, P6, R6, R2.reuse, RZ ;  /* 0x0000000206087210 */ /* 0x082fe20007fde0ff */
[----:B------:R-:W-:Y:S01]  /*288b0*/  IMAD R6, R4, 0x54, RZ ;  /* 0x0000005404067824 */ /* 0x000fe200078e02ff */
[----:B------:R-:W-:Y:S01]  /*288c0*/  IADD3 R10, P5, R10, R2, RZ ;  /* 0x000000020a0a7210 */ /* 0x000fe20007fbe0ff */
[----:B------:R-:W-:-:S03]  /*288d0*/  IMAD R12, R4, 0x56, RZ ;  /* 0x00000056040c7824 */ /* 0x000fc600078e02ff */
[-C--:B------:R-:W-:Y:S02]  /*288e0*/  LEA.HI.X.SX32 R11, R6, R3.reuse, 0x1, P5 ;  /* 0x00000003060b7211 */ /* 0x080fe400028f0eff */
[----:B0-----:R-:W-:Y:S01]  /*288f0*/  IADD3 R14, P4, R13, R2, RZ ;  /* 0x000000020d0e7210 */ /* 0x001fe20007f9e0ff */
[C---:B------:R-:W-:Y:S02]  /*28900*/  IMAD R13, R4.reuse, 0x55, RZ ;  /* 0x00000055040d7824 */ /* 0x040fe400078e02ff */
[----:B------:R0:W-:Y:S01]  /*28910*/  STL.64 [R1+0x1a8], R10 ;  /* 0x0001a80a01007387 */ /* 0x0001e20000100a00 */
[C---:B------:R-:W-:Y:S02]  /*28920*/  IMAD R6, R4.reuse, 0xb0, RZ ;  /* 0x000000b004067824 */ /* 0x040fe400078e02ff */
[-C--:B------:R-:W-:Y:S01]  /*28930*/  LEA.HI.X.SX32 R9, R13, R3.reuse, 0x1, P6 ;  /* 0x000000030d097211 */ /* 0x080fe200030f0eff */
[----:B------:R-:W-:Y:S01]  /*28940*/  IMAD R13, R4, 0xb2, RZ ;  /* 0x000000b2040d7824 */ /* 0x000fe200078e02ff */
[----:B------:R-:W-:-:S03]  /*28950*/  LEA.HI.X.SX32 R15, R12, R3, 0x1, P4 ;  /* 0x000000030c0f7211 */ /* 0x000fc600020f0eff */
[----:B------:R1:W-:Y:S01]  /*28960*/  STL.64 [R1+0x1a0], R8 ;  /* 0x0001a00801007387 */ /* 0x0003e20000100a00 */
[----:B0-----:R-:W-:-:S03]  /*28970*/  IMAD R10, R4, 0xae, RZ ;  /* 0x000000ae040a7824 */ /* 0x001fc600078e02ff */
[----:B------:R0:W-:Y:S02]  /*28980*/  STL.64 [R1+0x280], R14 ;  /* 0x0002800e01007387 */ /* 0x0001e40000100a00 */
[-C--:B------:R-:W-:Y:S02]  /*28990*/  IADD3 R10, P5, R10, R2.reuse, RZ ;  /* 0x000000020a0a7210 */ /* 0x080fe40007fbe0ff */
[-C--:B-1----:R-:W-:Y:S01]  /*289a0*/  IADD3 R8, P6, R6, R2.reuse, RZ ;  /* 0x0000000206087210 */ /* 0x082fe20007fde0ff */
[C---:B------:R-:W-:Y:S01]  /*289b0*/  IMAD R6, R4.reuse, 0x57, RZ ;  /* 0x0000005704067824 */ /* 0x040fe200078e02ff */
[----:B0-----:R-:W-:Y:S01]  /*289c0*/  IADD3 R14, P4, R13, R2, RZ ;  /* 0x000000020d0e7210 */ /* 0x001fe20007f9e0ff */
[----:B------:R-:W-:-:S03]  /*289d0*/  IMAD R13, R4, 0x58, RZ ;  /* 0x00000058040d7824 */ /* 0x000fc600078e02ff */
[-C--:B------:R-:W-:Y:S01]  /*289e0*/  LEA.HI.X.SX32 R11, R6, R3.reuse, 0x1, P5 ;  /* 0x00000003060b7211 */ /* 0x080fe200028f0eff */
[C---:B------:R-:W-:Y:S02]  /*289f0*/  IMAD R12, R4.reuse, 0x59, RZ ;  /* 0x00000059040c7824 */ /* 0x040fe400078e02ff */
[----:B------:R-:W-:Y:S01]  /*28a00*/  IMAD R6, R4, 0xb6, RZ ;  /* 0x000000b604067824 */ /* 0x000fe200078e02ff */
[-C--:B------:R-:W-:Y:S01]  /*28a10*/  LEA.HI.X.SX32 R9, R13, R3.reuse, 0x1, P6 ;  /* 0x000000030d097211 */ /* 0x080fe200030f0eff */
[----:B------:R0:W-:Y:S01]  /*28a20*/  STL.64 [R1+0x278], R10 ;  /* 0x0002780a01007387 */ /* 0x0001e20000100a00 */
[----:B------:R-:W-:Y:S01]  /*28a30*/  LEA.HI.X.SX32 R15, R12, R3, 0x1, P4 ;  /* 0x000000030c0f7211 */ /* 0x000fe200020f0eff */
[C---:B------:R-:W-:Y:S02]  /*28a40*/  IMAD R13, R4.reuse, 0xb8, RZ ;  /* 0x000000b8040d7824 */ /* 0x040fe400078e02ff */
        /* <DEDUP_REMOVED lines=114> */
[----:B------:R-:W-:Y:S01]  /*29170*/  IMAD R6, R4, 0xe6, RZ ;  /* 0x000000e604067824 */ /* 0x000fe200078e02ff */
[----:B------:R-:W-:-:S03]  /*29180*/  LEA.HI.X.SX32 R9, R13, R3, 0x1, P6 ;  /* 0x000000030d097211 */ /* 0x000fc600030f0eff */
[----:B------:R0:W-:Y:S01]  /*29190*/  STL.64 [R1+0x2d0], R10 ;  /* 0x0002d00a01007387 */ /* 0x0001e20000100a00 */
[----:B------:R-:W-:-:S03]  /*291a0*/  IMAD R12, R4, 0x71, RZ ;  /* 0x00000071040c7824 */ /* 0x000fc600078e02ff */
[----:B------:R1:W-:Y:S01]  /*291b0*/  STL.64 [R1+0x2c8], R8 ;  /* 0x0002c80801007387 */ /* 0x0003e20000100a00 */
[----:B0-----:R-:W-:Y:S01]  /*291c0*/  IMAD R10, R4, 0xe4, RZ ;  /* 0x000000e4040a7824 */ /* 0x001fe200078e02ff */
[----:B-1----:R-:W-:Y:S01]  /*291d0*/  IADD3 R8, P6, R6, R2, RZ ;  /* 0x0000000206087210 */ /* 0x002fe20007fde0ff */
[----:B------:R-:W-:-:S03]  /*291e0*/  IMAD R6, R4, 0x72, RZ ;  /* 0x0000007204067824 */ /* 0x000fc600078e02ff */
[----:B------:R-:W-:Y:S02]  /*291f0*/  IADD3 R10, P5, R10, R2, RZ ;  /* 0x000000020a0a7210 */ /* 0x000fe40007fbe0ff */
[-C--:B------:R-:W-:Y:S02]  /*29200*/  LEA.HI.X.SX32 R15, R12, R3.reuse, 0x1, P4 ;  /* 0x000000030c0f7211 */ /* 0x080fe400020f0eff */
[----:B------:R-:W-:-:S03]  /*29210*/  LEA.HI.X.SX32 R11, R6, R3, 0x1, P5 ;  /* 0x00000003060b7211 */ /* 0x000fc600028f0eff */
[----:B------:R-:W-:Y:S01]  /*29220*/  STL.64 [R1+0x2c0], R14 ;  /* 0x0002c00e01007387 */ /* 0x000fe20000100a00 */
[----:B------:R-:W-:-:S03]  /*29230*/  IMAD R6, R4, 0xec, RZ ;  /* 0x000000ec04067824 */ /* 0x000fc600078e02ff */
[----:B------:R0:W-:Y:S01]  /*29240*/  STL.64 [R1+0x2d8], R10 ;  /* 0x0002d80a01007387 */ /* 0x0001e20000100a00 */
[C---:B------:R-:W-:Y:S02]  /*29250*/  IMAD R13, R4.reuse, 0xe8, RZ ;  /* 0x000000e8040d7824 */ /* 0x040fe400078e02ff */
[C---:B0-----:R-:W-:Y:S02]  /*29260*/  IMAD R10, R4.reuse, 0x73, RZ ;  /* 0x00000073040a7824 */ /* 0x041fe400078e02ff */
[----:B------:R-:W-:-:S03]  /*29270*/  IMAD R11, R4, 0xea, RZ ;  /* 0x000000ea040b7824 */ /* 0x000fc600078e02ff */
[-C--:B------:R-:W-:Y:S02]  /*29280*/  LEA.HI.X.SX32 R9, R10, R3.reuse, 0x1, P6 ;  /* 0x000000030a097211 */ /* 0x080fe400030f0eff */
[-C--:B------:R-:W-:Y:S01]  /*29290*/  IADD3 R10, P6, R6, R2.reuse, RZ ;  /* 0x00000002060a7210 */ /* 0x080fe20007fde0ff */
[----:B------:R-:W-:Y:S01]  /*292a0*/  IMAD R6, R4, 0x75, RZ ;  /* 0x0000007504067824 */ /* 0x000fe200078e02ff */
[-C--:B------:R-:W-:Y:S02]  /*292b0*/  IADD3 R12, P5, R11, R2.reuse, RZ ;  /* 0x000000020b0c7210 */ /* 0x080fe40007fbe0ff */
[----:B------:R-:W-:Y:S02]  /*292c0*/  IADD3 R14, P4, R13, R2, RZ ;  /* 0x000000020d0e7210 */ /* 0x000fe40007f9e0ff */
[----:B------:R-:W-:Y:S01]  /*292d0*/  LEA.HI.X.SX32 R13, R6, R3, 0x1, P5 ;  /* 0x00000003060d7211 */ /* 0x000fe200028f0eff */
[----:B------:R0:W-:Y:S04]  /*292e0*/  STL.64 [R1+0x2f0], R8 ;  /* 0x0002f00801007387 */ /* 0x0001e80000100a00 */
[----:B------:R1:W-:Y:S01]  /*292f0*/  STL.64 [R1+0x2e0], R12 ;  /* 0x0002e00c01007387 */ /* 0x0003e20000100a00 */
[----:B------:R-:W-:-:S02]  /*29300*/  IMAD R6, R4, 0xf2, RZ ;  /* 0x000000f204067824 */ /* 0x000fc400078e02ff */
[C---:B0-----:R-:W-:Y:S02]  /*29310*/  IMAD R8, R4.reuse, 0x74, RZ ;  /* 0x0000007404087824 */ /* 0x041fe400078e02ff */
[----:B-1----:R-:W-:-:S03]  /*29320*/  IMAD R13, R4, 0x76, RZ ;  /* 0x00000076040d7824 */ /* 0x002fc600078e02ff */
[-C--:B------:R-:W-:Y:S01]  /*29330*/  LEA.HI.X.SX32 R15, R8, R3.reuse, 0x1, P4 ;  /* 0x00000003080f7211 */ /* 0x080fe200020f0eff */
[----:B------:R-:W-:Y:S01]  /*29340*/  IMAD R12, R4, 0xf0, RZ ;  /* 0x000000f0040c7824 */ /* 0x000fe200078e02ff */
[----:B------:R-:W-:-:S03]  /*29350*/  LEA.HI.X.SX32 R11, R13, R3, 0x1, P6 ;  /* 0x000000030d0b7211 */ /* 0x000fc600030f0eff */
[----:B------:R0:W-:Y:S01]  /*29360*/  STL.64 [R1+0x2e8], R14 ;  /* 0x0002e80e01007387 */ /* 0x0001e20000100a00 */
[----:B------:R-:W-:-:S03]  /*29370*/  IMAD R9, R4, 0xee, RZ ;  /* 0x000000ee04097824 */ /* 0x000fc600078e02ff */
[----:B------:R1:W-:Y:S02]  /*29380*/  STL.64 [R1+0x2b8], R10 ;  /* 0x0002b80a01007387 */ /* 0x0003e40000100a00 */
[-C--:B------:R-:W-:Y:S02]  /*29390*/  IADD3 R8, P4, R9, R2.reuse, RZ ;  /* 0x0000000209087210 */ /* 0x080fe40007f9e0ff */
[-C--:B0-----:R-:W-:Y:S02]  /*293a0*/  IADD3 R14, P5, R12, R2.reuse, RZ ;  /* 0x000000020c0e7210 */ /* 0x081fe40007fbe0ff */
[----:B------:R-:W-:Y:S01]  /*293b0*/  IADD3 R12, P6, R6, R2, RZ ;  /* 0x00000002060c7210 */ /* 0x000fe20007fde0ff */
[C---:B------:R-:W-:Y:S02]  /*293c0*/  IMAD R6, R4.reuse, 0xf4, RZ ;  /* 0x000000f404067824 */ /* 0x040fe400078e02ff */
[C---:B-1----:R-:W-:Y:S02]  /*293d0*/  IMAD R11, R4.reuse, 0x77, RZ ;  /* 0x00000077040b7824 */ /* 0x042fe400078e02ff */
[----:B------:R-:W-:-:S02]  /*293e0*/  IMAD R4, R4, 0x78, RZ ;  /* 0x0000007804047824 */ /* 0x000fc400078e02ff */
[----:B------:R-:W-:Y:S01]  /*293f0*/  IMAD.MOV.U32 R10, RZ, RZ, c[0x0][0x1c8] ;  /* 0x00007200ff0a7624 */ /* 0x000fe200078e00ff */
[-C--:B------:R-:W-:Y:S02]  /*29400*/  LEA.HI.X.SX32 R9, R11, R3.reuse, 0x1, P4 ;  /* 0x000000030b097211 */ /* 0x080fe400020f0eff */
[----:B------:R-:W-:Y:S01]  /*29410*/  LEA.HI.X.SX32 R15, R4, R3, 0x1, P5 ;  /* 0x00000003040f7211 */ /* 0x000fe200028f0eff */
[C---:B------:R-:W-:Y:S02]  /*29420*/  IMAD R4, R10.reuse, 0xf6, RZ ;  /* 0x000000f60a047824 */ /* 0x040fe400078e02ff */
[----:B------:R-:W-:-:S03]  /*29430*/  IMAD R11, R10, 0x79, RZ ;  /* 0x000000790a0b7824 */ /* 0x000fc600078e02ff */
[-C--:B------:R-:W-:Y:S02]  /*29440*/  IADD3 R4, P5, R4, R2.reuse, RZ ;  /* 0x0000000204047210 */ /* 0x080fe40007fbe0ff */
[----:B------:R-:W-:Y:S01]  /*29450*/  LEA.HI.X.SX32 R13, R11, R3, 0x1, P6 ;  /* 0x000000030b0d7211 */ /* 0x000fe200030f0eff */
[----:B------:R0:W-:Y:S04]  /*29460*/  STL.64 [R1+0x290], R8 ;  /* 0x0002900801007387 */ /* 0x0001e80000100a00 */
[----:B------:R-:W-:Y:S04]  /*29470*/  STL.64 [R1+0x1e0], R14 ;  /* 0x0001e00e01007387 */ /* 0x000fe80000100a00 */
[----:B------:R-:W-:Y:S04]  /*29480*/  STL [R1+0x1c8], R4 ;  /* 0x0001c80401007387 */ /* 0x000fe80000100800 */
[----:B------:R-:W-:Y:S04]  /*29490*/  STL.64 [R1+0x1d8], R12 ;  /* 0x0001d80c01007387 */ /* 0x000fe80000100a00 */
[----:B------:R-:W2:Y:S01]  /*294a0*/  LDL.LU.64 R28, [R1+0x168] ;  /* 0x00016800011c7983 */ /* 0x000ea20000300a00 */
[----:B0-----:R-:W-:Y:S01]  /*294b0*/  IADD3 R8, P4, R6, R2, RZ ;  /* 0x0000000206087210 */ /* 0x001fe20007f9e0ff */
[----:B------:R-:W-:-:S02]  /*294c0*/  IMAD R6, R10, 0xf8, RZ ;  /* 0x000000f80a067824 */ /* 0x000fc400078e02ff */
[----:B------:R-:W-:-:S03]  /*294d0*/  IMAD R10, R10, 0x7a, RZ ;  /* 0x0000007a0a0a7824 */ /* 0x000fc600078e02ff */
[----:B------:R-:W-:Y:S02]  /*294e0*/  IADD3 R6, P6, R6, R2, RZ ;  /* 0x0000000206067210 */ /* 0x000fe40007fde0ff */
[----:B------:R-:W-:-:S03]  /*294f0*/  LEA.HI.X.SX32 R9, R10, R3, 0x1, P4 ;  /* 0x000000030a097211 */ /* 0x000fc600020f0eff */
[----:B------:R-:W-:Y:S04]  /*29500*/  STL [R1+0x1c0], R6 ;  /* 0x0001c00601007387 */ /* 0x000fe80000100800 */
[----:B------:R-:W-:Y:S04]  /*29510*/  STL.64 [R1+0x1d0], R8 ;  /* 0x0001d00801007387 */ /* 0x000fe80000100a00 */
[----:B--2---:R0:W-:Y:S04]  /*29520*/  STL.64 [R1+0xba0], R28 ;  /* 0x000ba01c01007387 */ /* 0x0041e80000100a00 */
[----:B0-----:R-:W2:Y:S04]  /*29530*/  LDL.LU.64 R28, [R1+0x170] ;  /* 0x00017000011c7983 */ /* 0x001ea80000300a00 */
[----:B--2---:R0:W-:Y:S04]  /*29540*/  STL [R1+0xba8], R29 ;  /* 0x000ba81d01007387 */ /* 0x0041e80000100800 */
[----:B0-----:R-:W2:Y:S04]  /*29550*/  LDL.LU R29, [R1+0xa0] ;  /* 0x0000a000011d7983 */ /* 0x001ea80000300800 */
[----:B--2---:R0:W-:Y:S04]  /*29560*/  STL.64 [R1+0xbb8], R28 ;  /* 0x000bb81c01007387 */ /* 0x0041e80000100a00 */
[----:B0-----:R-:W2:Y:S04]  /*29570*/  LDL.LU.64 R28, [R1+0x180] ;  /* 0x00018000011c7983 */ /* 0x001ea80000300a00 */
[----:B--2---:R-:W-:Y:S04]  /*29580*/  STL.64 [R1+0xbc8], R28 ;  /* 0x000bc81c01007387 */ /* 0x004fe80000100a00 */
[----:B------:R-:W2:Y:S04]  /*29590*/  LDL.LU R22, [R1+0x90] ;  /* 0x0000900001167983 */ /* 0x000ea80000300800 */
[----:B--2---:R0:W-:Y:S04]  /*295a0*/  STL [R1+0xbd8], R22 ;  /* 0x000bd81601007387 */ /* 0x0041e80000100800 */
[----:B0-----:R-:W2:Y:S04]  /*295b0*/  LDL.LU R22, [R1+0xb0] ;  /* 0x0000b00001167983 */ /* 0x001ea80000300800 */
[----:B------:R-:W3:Y:S04]  /*295c0*/  LDL.LU.64 R26, [R1+0x160] ;  /* 0x00016000011a7983 */ /* 0x000ee80000300a00 */
[----:B---3--:R0:W-:Y:S04]  /*295d0*/  STL.64 [R1+0xbb0], R26 ;  /* 0x000bb01a01007387 */ /* 0x0081e80000100a00 */
[----:B0-----:R-:W3:Y:S04]  /*295e0*/  LDL.LU.64 R26, [R1+0x178] ;  /* 0x00017800011a7983 */ /* 0x001ee80000300a00 */
[----:B---3--:R-:W-:Y:S04]  /*295f0*/  STL.64 [R1+0xbd0], R26 ;  /* 0x000bd01a01007387 */ /* 0x008fe80000100a00 */
[----:B------:R-:W3:Y:S04]  /*29600*/  LDL.LU.64 R24, [R1+0x158] ;  /* 0x0001580001187983 */ /* 0x000ee80000300a00 */
[----:B---3--:R0:W-:Y:S04]  /*29610*/  STL.64 [R1+0xbe0], R24 ;  /* 0x000be01801007387 */ /* 0x0081e80000100a00 */
[----:B------:R-:W2:Y:S01]  /*29620*/  LDL.LU R23, [R1+0xc4] ;  /* 0x0000c40001177983 */ /* 0x000ea20000300800 */
[----:B0-----:R-:W-:-:S02]  /*29630*/  MOV R25, R7 ;  /* 0x0000000700197202 */ /* 0x001fc40000000f00 */
[----:B------:R-:W-:Y:S01]  /*29640*/  MOV R24, R6 ;  /* 0x0000000600187202 */ /* 0x000fe20000000f00 */
[----:B--2---:R0:W-:Y:S04]  /*29650*/  STL.64 [R1+0xbe8], R22 ;  /* 0x000be81601007387 */ /* 0x0041e80000100a00 */
[----:B------:R-:W2:Y:S04]  /*29660*/  LDL.LU.64 R20, [R1+0x150] ;  /* 0x0001500001147983 */ /* 0x000ea80000300a00 */
[----:B------:R-:W3:Y:S01]  /*29670*/  LDL.LU.64 R18, [R1+0x148] ;  /* 0x0001480001127983 */ /* 0x000ee20000300a00 */
[----:B0-----:R-:W-:Y:S01]  /*29680*/  MOV R23, R5 ;  /* 0x0000000500177202 */ /* 0x001fe20000000f00 */
[----:B------:R-:W-:-:S02]  /*29690*/  IMAD.MOV.U32 R5, RZ, RZ, c[0x0][0x1c8] ;  /* 0x00007200ff057624 */ /* 0x000fc400078e00ff */
[----:B------:R-:W4:Y:S01]  /*296a0*/  LDL.LU R10, [R1+0xb4] ;  /* 0x0000b400010a7983 */ /* 0x000f220000300800 */
[----:B------:R-:W-:Y:S02]  /*296b0*/  IMAD.MOV.U32 R22, RZ, RZ, R4 ;  /* 0x000000ffff167224 */ /* 0x000fe400078e0004 */
[----:B------:R-:W-:Y:S01]  /*296c0*/  IMAD R28, R5, 0x7b, RZ ;  /* 0x0000007b051c7824 */ /* 0x000fe200078e02ff */
[----:B------:R-:W5:Y:S01]  /*296d0*/  LDL.LU.64 R16, [R1+0x140] ;  /* 0x0001400001107983 */ /* 0x000f620000300a00 */
[----:B------:R-:W-:-:S03]  /*296e0*/  IMAD R4, R0, 0xfa, RZ ;  /* 0x000000fa00047824 */ /* 0x000fc600078e02ff */
[----:B------:R-:W2:Y:S01]  /*296f0*/  LDL.LU.64 R14, [R1+0x138] ;  /* 0x00013800010e7983 */ /* 0x000ea20000300a00 */
[----:B------:R-:W-:-:S03]  /*29700*/  LEA.HI.X.SX32 R23, R28, R3, 0x1, P5 ;  /* 0x000000031c177211 */ /* 0x000fc600028f0eff */
[----:B------:R-:W2:Y:S01]  /*29710*/  LDL.LU R7, [R1+0xa4] ;  /* 0x0000a40001077983 */ /* 0x000ea20000300800 */
[----:B------:R-:W-:Y:S01]  /*29720*/  IADD3 R26, P4, R4, R2, RZ ;  /* 0x00000002041a7210 */ /* 0x000fe20007f9e0ff */
[C---:B------:R-:W-:Y:S02]  /*29730*/  IMAD R29, R5.reuse, 0xfc, RZ ;  /* 0x000000fc051d7824 */ /* 0x040fe400078e02ff */
[----:B------:R-:W2:Y:S01]  /*29740*/  LDL.LU R6, [R1+0x94] ;  /* 0x0000940001067983 */ /* 0x000ea20000300800 */
[----:B------:R-:W-:-:S03]  /*29750*/  IMAD R25, R5, 0x7c, RZ ;  /* 0x0000007c05197824 */ /* 0x000fc600078e02ff */
[----:B------:R-:W2:Y:S04]  /*29760*/  LDL.LU.64 R12, [R1+0x130] ;  /* 0x00013000010c7983 */ /* 0x000ea80000300a00 */
[----:B------:R-:W2:Y:S04]  /*29770*/  LDL.LU.64 R8, [R1+0x128] ;  /* 0x0001280001087983 */ /* 0x000ea80000300a00 */
[----:B------:R-:W2:Y:S04]  /*29780*/  LDL.LU.64 R4, [R1+0x120] ;  /* 0x0001200001047983 */ /* 0x000ea80000300a00 */
[----:B------:R0:W-:Y:S04]  /*29790*/  STL [R1+0x1cc], R23 ;  /* 0x0001cc1701007387 */ /* 0x0001e80000100800 */
[----:B0-----:R-:W2:Y:S01]  /*297a0*/  LDL.LU.64 R22, [R1+0xbe8] ;  /* 0x000be80001167983 */ /* 0x001ea20000300a00 */
[----:B------:R-:W-:-:S02]  /*297b0*/  MOV R11, c[0x0][0x1c8] ;  /* 0x00007200000b7a02 */ /* 0x000fc40000000f00 */
[----:B------:R-:W-:-:S03]  /*297c0*/  IADD3 R28, P5, R29, R2, RZ ;  /* 0x000000021d1c7210 */ /* 0x000fc60007fbe0ff */
[----:B------:R-:W-:Y:S01]  /*297d0*/  IMAD R27, R11, 0x7d, RZ ;  /* 0x0000007d0b1b7824 */ /* 0x000fe200078e02ff */
[-C--:B------:R-:W-:Y:S01]  /*297e0*/  LEA.HI.X.SX32 R25, R25, R3.reuse, 0x1, P6 ;  /* 0x0000000319197211 */ /* 0x080fe200030f0eff */
[C---:B------:R-:W-:Y:S02]  /*297f0*/  IMAD R0, R11.reuse, 0xfe, RZ ;  /* 0x000000fe0b007824 */ /* 0x040fe400078e02ff */
[----:B------:R-:W-:Y:S01]  /*29800*/  IMAD R29, R11, 0x7e, RZ ;  /* 0x0000007e0b1d7824 */ /* 0x000fe200078e02ff */
[-C--:B------:R-:W-:Y:S01]  /*29810*/  LEA.HI.X.SX32 R27, R27, R3.reuse, 0x1, P4 ;  /* 0x000000031b1b7211 */ /* 0x080fe200020f0eff */
[----:B------:R0:W-:Y:S01]  /*29820*/  STL [R1+0x1c4], R25 ;  /* 0x0001c41901007387 */ /* 0x0001e20000100800 */
[----:B------:R-:W-:Y:S02]  /*29830*/  IADD3 R2, P6, R0, R2, RZ ;  /* 0x0000000200027210 */ /* 0x000fe40007fde0ff */
[----:B------:R-:W-:Y:S01]  /*29840*/  LEA.HI.X.SX32 R29, R29, R3, 0x1, P5 ;  /* 0x000000031d1d7211 */ /* 0x000fe200028f0eff */
[----:B0-----:R-:W3:Y:S01]  /*29850*/  LDL.LU.64 R24, [R1+0xbe0] ;  /* 0x000be00001187983 */ /* 0x001ee20000300a00 */
[----:B--2---:R-:W-:-:S03]  /*29860*/  PRMT R0, R22, 0x7632, R0 ;  /* 0x0000763216007816 */ /* 0x004fc60000000000 */
[----:B------:R-:W2:Y:S04]  /*29870*/  LDL.LU R22, [R1+0xbd8] ;  /* 0x000bd80001167983 */ /* 0x000ea80000300800 */
[----:B------:R0:W-:Y:S04]  /*29880*/  STL.64 [R1+0x1b8], R26 ;  /* 0x0001b81a01007387 */ /* 0x0001e80000100a00 */
[----:B0-----:R-:W2:Y:S04]  /*29890*/  LDL.LU.64 R26, [R1+0xbd0] ;  /* 0x000bd000011a7983 */ /* 0x001ea80000300a00 */
[----:B------:R0:W-:Y:S04]  /*298a0*/  STL.64 [R1+0x1b0], R28 ;  /* 0x0001b01c01007387 */ /* 0x0001e80000100a00 */
[----:B0-----:R-:W2:Y:S01]  /*298b0*/  LDL.LU.64 R28, [R1+0xbc8] ;  /* 0x000bc800011c7983 */ /* 0x001ea20000300a00 */
[----:B------:R-:W-:-:S05]  /*298c0*/  IMAD R11, R11, 0x7f, RZ ;  /* 0x0000007f0b0b7824 */ /* 0x000fca00078e02ff */
[----:B------:R-:W-:Y:S02]  /*298d0*/  LEA.HI.X.SX32 R3, R11, R3, 0x1, P6 ;  /* 0x000000030b037211 */ /* 0x000fe400030f0eff */
[----:B------:R-:W3:Y:S04]  /*298e0*/  LDL.LU R11, [R1+0xbc0] ;  /* 0x000bc000010b7983 */ /* 0x000ee80000300800 */
[----:B------:R-:W-:Y:S04]  /*298f0*/  STL.64 [R1+0x9e0], R2 ;  /* 0x0009e00201007387 */ /* 0x000fe80000100a00 */
[----:B------:R-:W-:Y:S04]  /*29900*/  STL [R1+0xb38], R2 ;  /* 0x000b380201007387 */ /* 0x000fe80000100800 */
[----:B--2---:R0:W-:Y:S04]  /*29910*/  STG.E.U16 [R28.64], R0 ;  /* 0x000000001c007986 */ /* 0x0041e8000c101506 */
[----:B0-----:R-:W2:Y:S04]  /*29920*/  LDL.LU.64 R28, [R1+0xbb8] ;  /* 0x000bb800011c7983 */ /* 0x001ea80000300a00 */
[----:B--2---:R0:W-:Y:S01]  /*29930*/  STG.E.U16 [R26.64], R29 ;  /* 0x0000001d1a007986 */ /* 0x0041e2000c101506 */
[----:B---3--:R-:W-:-:S03]  /*29940*/  PRMT R11, R29, 0x7632, R11 ;  /* 0x000076321d0b7816 */ /* 0x008fc6000000000b */
[----:B0-----:R-:W2:Y:S04]  /*29950*/  LDL.LU.64 R26, [R1+0xbb0] ;  /* 0x000bb000011a7983 */ /* 0x001ea80000300a00 */
[----:B------:R-:W3:Y:S01]  /*29960*/  LDL.LU R29, [R1+0xba8] ;  /* 0x000ba800011d7983 */ /* 0x000ee20000300800 */
[----:B------:R-:W-:-:S03]  /*29970*/  PRMT R0, R22, 0x7632, R0 ;  /* 0x0000763216007816 */ /* 0x000fc60000000000 */
[----:B---3--:R0:W-:Y:S04]  /*29980*/  STG.E.U16 [R28.64], R11 ;  /* 0x0000000b1c007986 */ /* 0x0081e8000c101506 */
[----:B0-----:R-:W3:Y:S01]  /*29990*/  LDL.LU.64 R28, [R1+0xba0] ;  /* 0x000ba000011c7983 */ /* 0x001ee20000300a00 */
[----:B------:R-:W-:Y:S02]  /*299a0*/  PRMT R3, R23, 0x7632, R3 ;  /* 0x0000763217037816 */ /* 0x000fe40000000003 */
[----:B------:R-:W-:Y:S01]  /*299b0*/  PRMT R2, R7, 0x7632, R2 ;  /* 0x0000763207027816 */ /* 0x000fe20000000002 */
[----:B------:R-:W2:Y:S04]  /*299c0*/  LDL.LU R11, [R1+0xb98] ;  /* 0x000b9800010b7983 */ /* 0x000ea80000300800 */
[----:B---3--:R-:W-:Y:S04]  /*299d0*/  STG.E.U16 [R28.64], R22 ;  /* 0x000000161c007986 */ /* 0x008fe8000c101506 */
[----:B--2---:R4:W-:Y:S04]  /*299e0*/  STG.E.U16 [R26.64], R0 ;  /* 0x000000001a007986 */ /* 0x0049e8000c101506 */
[----:B------:R-:W-:Y:S04]  /*299f0*/  STG.E.U16 [R24.64], R23 ;  /* 0x0000001718007986 */ /* 0x000fe8000c101506 */
[----:B------:R-:W-:Y:S01]  /*29a00*/  STG.E.U16 [R20.64], R3 ;  /* 0x0000000314007986 */ /* 0x000fe2000c101506 */
[----:B----4-:R-:W-:-:S03]  /*29a10*/  PRMT R0, R10, 0x7632, R0 ;  /* 0x000076320a007816 */ /* 0x010fc60000000000 */
[----:B------:R-:W-:Y:S04]  /*29a20*/  STG.E.U16 [R18.64], R10 ;  /* 0x0000000a12007986 */ /* 0x000fe8000c101506 */
[----:B-----5:R0:W-:Y:S04]  /*29a30*/  STG.E.U16 [R16.64], R0 ;  /* 0x0000000010007986 */ /* 0x0201e8000c101506 */
[----:B------:R-:W-:Y:S04]  /*29a40*/  STG.E.U16 [R14.64], R7 ;  /* 0x000000070e007986 */ /* 0x000fe8000c101506 */
[----:B------:R-:W-:Y:S01]  /*29a50*/  STG.E.U16 [R12.64], R2 ;  /* 0x000000020c007986 */ /* 0x000fe2000c101506 */
[----:B0-----:R-:W-:-:S03]  /*29a60*/  PRMT R0, R6, 0x7632, R0 ;  /* 0x0000763206007816 */ /* 0x001fc60000000000 */
[----:B------:R0:W-:Y:S04]  /*29a70*/  STG.E.U16 [R8.64], R6 ;  /* 0x0000000608007986 */ /* 0x0001e8000c101506 */
[----:B------:R1:W-:Y:S04]  /*29a80*/  STG.E.U16 [R4.64], R0 ;  /* 0x0000000004007986 */ /* 0x0003e8000c101506 */
[----:B0-----:R-:W2:Y:S04]  /*29a90*/  LDL.LU.64 R8, [R1+0x118] ;  /* 0x0001180001087983 */ /* 0x001ea80000300a00 */
[----:B-1----:R-:W3:Y:S04]  /*29aa0*/  LDL.LU R5, [R1+0xc8] ;  /* 0x0000c80001057983 */ /* 0x002ee80000300800 */
[----:B------:R-:W4:Y:S04]  /*29ab0*/  LDL.LU R24, [R1+0x98] ;  /* 0x0000980001187983 */ /* 0x000f280000300800 */
[----:B----4-:R0:W-:Y:S04]  /*29ac0*/  STL [R1+0xb68], R24 ;  /* 0x000b681801007387 */ /* 0x0101e80000100800 */
[----:B0-----:R-:W4:Y:S04]  /*29ad0*/  LDL.LU R24, [R1+0xa8] ;  /* 0x0000a80001187983 */ /* 0x001f280000300800 */
[----:B----4-:R0:W-:Y:S04]  /*29ae0*/  STL [R1+0xb80], R24 ;  /* 0x000b801801007387 */ /* 0x0101e80000100800 */
[----:B0-----:R-:W4:Y:S04]  /*29af0*/  LDL.LU R24, [R1+0xb8] ;  /* 0x0000b80001187983 */ /* 0x001f280000300800 */
[----:B------:R-:W5:Y:S04]  /*29b00*/  LDL.LU R2, [R1+0xcc] ;  /* 0x0000cc0001027983 */ /* 0x000f680000300800 */
[----:B-----5:R-:W-:Y:S04]  /*29b10*/  STL [R1+0xb58], R2 ;  /* 0x000b580201007387 */ /* 0x020fe80000100800 */
[----:B------:R-:W5:Y:S04]  /*29b20*/  LDL.LU R14, [R1+0xbc] ;  /* 0x0000bc00010e7983 */ /* 0x000f680000300800 */
[----:B-----5:R0:W-:Y:S04]  /*29b30*/  STL [R1+0xb48], R14 ;  /* 0x000b480e01007387 */ /* 0x0201e80000100800 */
[----:B0-----:R-:W5:Y:S04]  /*29b40*/  LDL.LU.64 R14, [R1+0xe0] ;  /* 0x0000e000010e7983 */ /* 0x001f680000300a00 */
[----:B-----5:R0:W-:Y:S04]  /*29b50*/  STL.64 [R1+0xb50], R14 ;  /* 0x000b500e01007387 */ /* 0x0201e80000100a00 */
        /* <DEDUP_REMOVED lines=11> */
[----:B------:R-:W2:Y:S04]  /*29c10*/  LDL.LU.64 R28, [R1+0x60] ;  /* 0x00006000011c7983 */ /* 0x000ea80000300a00 */
[----:B--2---:R0:W-:Y:S04]  /*29c20*/  STL.64 [R1+0xb20], R28 ;  /* 0x000b201c01007387 */ /* 0x0041e80000100a00 */
[----:B0-----:R-:W2:Y:S04]  /*29c30*/  LDL.LU.64 R28, [R1+0x68] ;  /* 0x00006800011c7983 */ /* 0x001ea80000300a00 */
[----:B--2---:R0:W-:Y:S04]  /*29c40*/  STL.64 [R1+0xb30], R28 ;  /* 0x000b301c01007387 */ /* 0x0041e80000100a00 */
[----:B0-----:R-:W2:Y:S01]  /*29c50*/  LDL.LU.64 R28, [R1+0xd0] ;  /* 0x0000d000011c7983 */ /* 0x001ea20000300a00 */
[----:B---3--:R-:W-:-:S03]  /*29c60*/  PRMT R11, R5, 0x7632, R11 ;  /* 0x00007632050b7816 */ /* 0x008fc6000000000b */
[----:B------:R-:W-:Y:S04]  /*29c70*/  STG.E.U16 [R8.64], R5 ;  /* 0x0000000508007986 */ /* 0x000fe8000c101506 */
[----:B-----5:R-:W-:Y:S04]  /*29c80*/  STG.E.U16 [R14.64], R11 ;  /* 0x0000000b0e007986 */ /* 0x020fe8000c101506 */
[----:B--2---:R0:W-:Y:S04]  /*29c90*/  STL.64 [R1+0xb40], R28 ;  /* 0x000b401c01007387 */ /* 0x0041e80000100a00 */
[----:B0-----:R-:W2:Y:S04]  /*29ca0*/  LDL.LU.64 R28, [R1+0xd8] ;  /* 0x0000d800011c7983 */ /* 0x001ea80000300a00 */
[----:B------:R-:W3:Y:S04]  /*29cb0*/  LDL.LU.64 R26, [R1+0x48] ;  /* 0x00004800011a7983 */ /* 0x000ee80000300a00 */
[----:B------:R-:W5:Y:S04]  /*29cc0*/  LDL.LU R25, [R1+0xac] ;  /* 0x0000ac0001197983 */ /* 0x000f680000300800 */
[----:B------:R-:W2:Y:S04]  /*29cd0*/  LDL.LU.64 R22, [R1+0x40] ;  /* 0x0000400001167983 */ /* 0x000ea80000300a00 */
[----:B------:R-:W2:Y:S04]  /*29ce0*/  LDL.LU.64 R20, [R1+0x28] ;  /* 0x0000280001147983 */ /* 0x000ea80000300a00 */
[----:B------:R-:W2:Y:S04]  /*29cf0*/  LDL.LU R6, [R1+0x9c] ;  /* 0x00009c0001067983 */ /* 0x000ea80000300800 */
[----:B------:R-:W2:Y:S04]  /*29d00*/  LDL.LU.64 R18, [R1+0x20] ;  /* 0x0000200001127983 */ /* 0x000ea80000300a00 */
[----:B------:R-:W2:Y:S04]  /*29d10*/  LDL.LU.64 R16, [R1+0x18] ;  /* 0x0000180001107983 */ /* 0x000ea80000300a00 */
[----:B------:R-:W2:Y:S04]  /*29d20*/  LDL.LU R10, [R1+0x80] ;  /* 0x00008000010a7983 */ /* 0x000ea80000300800 */
[----:B------:R-:W2:Y:S04]  /*29d30*/  LDL.LU R7, [R1+0x70] ;  /* 0x0000700001077983 */ /* 0x000ea80000300800 */
[----:B------:R-:W2:Y:S04]  /*29d40*/  LDL.LU.64 R12, [R1+0x10] ;  /* 0x00001000010c7983 */ /* 0x000ea80000300a00 */
[----:B------:R-:W2:Y:S04]  /*29d50*/  LDL.LU.64 R8, [R1+0x8] ;  /* 0x0000080001087983 */ /* 0x000ea80000300a00 */
[----:B------:R-:W2:Y:S04]  /*29d60*/  LDL.LU.64 R4, [R1] ;  /* 0x0000000001047983 */ /* 0x000ea80000300a00 */
[----:B------:R-:W2:Y:S04]  /*29d70*/  LDL.LU R3, [R1+0x50] ;  /* 0x0000500001037983 */ /* 0x000ea80000300800 */
[----:B------:R-:W4:Y:S04]  /*29d80*/  LDL.LU.64 R14, [R1+0xb90] ;  /* 0x000b9000010e7983 */ /* 0x000f280000300a00 */
[----:B------:R-:W2:Y:S04]  /*29d90*/  LDL.LU R11, [R1+0x30] ;  /* 0x00003000010b7983 */ /* 0x000ea80000300800 */
[----:B----4-:R0:W-:Y:S04]  /*29da0*/  STG.E.U16 [R14.64], R24 ;  /* 0x000000180e007986 */ /* 0x0101e8000c101506 */
[----:B0-----:R-:W4:Y:S01]  /*29db0*/  LDL.LU.64 R14, [R1+0xb88] ;  /* 0x000b8800010e7983 */ /* 0x001f220000300a00 */
[----:B------:R-:W-:-:S03]  /*29dc0*/  PRMT R0, R24, 0x7632, R0 ;  /* 0x0000763218007816 */ /* 0x000fc60000000000 */
[----:B------:R-:W2:Y:S04]  /*29dd0*/  LDL.LU R24, [R1+0xb80] ;  /* 0x000b800001187983 */ /* 0x000ea80000300800 */
[----:B----4-:R0:W-:Y:S04]  /*29de0*/  STG.E.U16 [R14.64], R0 ;  /* 0x000000000e007986 */ /* 0x0101e8000c101506 */
[----:B0-----:R-:W4:Y:S01]  /*29df0*/  LDL.LU.64 R14, [R1+0xb78] ;  /* 0x000b7800010e7983 */ /* 0x001f220000300a00 */
[----:B--2---:R-:W-:-:S03]  /*29e00*/  PRMT R2, R24, 0x7632, R2 ;  /* 0x0000763218027816 */ /* 0x004fc60000000002 */
[----:B----4-:R0:W-:Y:S04]  /*29e10*/  STG.E.U16 [R14.64], R24 ;  /* 0x000000180e007986 */ /* 0x0101e8000c101506 */
[----:B0-----:R-:W2:Y:S04]  /*29e20*/  LDL.LU.64 R14, [R1+0xb70] ;  /* 0x000b7000010e7983 */ /* 0x001ea80000300a00 */
[----:B------:R-:W4:Y:S04]  /*29e30*/  LDL.LU R24, [R1+0xb68] ;  /* 0x000b680001187983 */ /* 0x000f280000300800 */
[----:B--2---:R0:W-:Y:S04]  /*29e40*/  STG.E.U16 [R14.64], R2 ;  /* 0x000000020e007986 */ /* 0x0041e8000c101506 */
[----:B0-----:R-:W4:Y:S04]  /*29e50*/  LDL.LU.64 R14, [R1+0xb60] ;  /* 0x000b6000010e7983 */ /* 0x001f280000300a00 */
[----:B------:R-:W2:Y:S04]  /*29e60*/  LDL.LU R2, [R1+0xb58] ;  /* 0x000b580001027983 */ /* 0x000ea80000300800 */
[----:B----4-:R0:W-:Y:S04]  /*29e70*/  STG.E.U16 [R14.64], R24 ;  /* 0x000000180e007986 */ /* 0x0101e8000c101506 */
[----:B0-----:R-:W4:Y:S01]  /*29e80*/  LDL.LU.64 R14, [R1+0xb50] ;  /* 0x000b5000010e7983 */ /* 0x001f220000300a00 */
[----:B------:R-:W-:-:S03]  /*29e90*/  PRMT R0, R24, 0x7632, R0 ;  /* 0x0000763218007816 */ /* 0x000fc60000000000 */
[----:B------:R-:W2:Y:S04]  /*29ea0*/  LDL.LU R24, [R1+0xb4c] ;  /* 0x000b4c0001187983 */ /* 0x000ea80000300800 */
[----:B----4-:R0:W-:Y:S04]  /*29eb0*/  STG.E.U16 [R14.64], R0 ;  /* 0x000000000e007986 */ /* 0x0101e8000c101506 */
[----:B--2---:R1:W-:Y:S04]  /*29ec0*/  STG.E.U16 [R28.64], R2 ;  /* 0x000000021c007986 */ /* 0x0043e8000c101506 */
[----:B0-----:R-:W2:Y:S04]  /*29ed0*/  LDL.LU R14, [R1+0xb48] ;  /* 0x000b4800010e7983 */ /* 0x001ea80000300800 */
[----:B------:R-:W4:Y:S04]  /*29ee0*/  LDL.LU R15, [R1+0x84] ;  /* 0x00008400010f7983 */ /* 0x000f280000300800 */
[----:B-1----:R-:W2:Y:S01]  /*29ef0*/  LDL.LU.64 R28, [R1+0xb40] ;  /* 0x000b4000011c7983 */ /* 0x002ea20000300a00 */
[----:B------:R-:W-:-:S03]  /*29f00*/  PRMT R24, R2, 0x7632, R24 ;  /* 0x0000763202187816 */ /* 0x000fc60000000018 */
[----:B------:R-:W3:Y:S04]  /*29f10*/  LDL.LU R2, [R1+0xb38] ;  /* 0x000b380001027983 */ /* 0x000ee80000300800 */
[----:B--2---:R0:W-:Y:S04]  /*29f20*/  STG.E.U16 [R28.64], R24 ;  /* 0x000000181c007986 */ /* 0x0041e8000c101506 */
[----:B0-----:R-:W2:Y:S01]  /*29f30*/  LDL.LU.64 R28, [R1+0xb30] ;  /* 0x000b3000011c7983 */ /* 0x001ea20000300a00 */
[----:B------:R-:W-:-:S03]  /*29f40*/  PRMT R0, R14, 0x7632, R0 ;  /* 0x000076320e007816 */ /* 0x000fc60000000000 */
[----:B------:R-:W3:Y:S04]  /*29f50*/  LDL.LU R24, [R1+0xb28] ;  /* 0x000b280001187983 */ /* 0x000ee80000300800 */
[----:B--2---:R0:W-:Y:S04]  /*29f60*/  STG.E.U16 [R28.64], R14 ;  /* 0x0000000e1c007986 */ /* 0x0041e8000c101506 */
[----:B0-----:R-:W2:Y:S04]  /*29f70*/  LDL.LU.64 R28, [R1+0xb20] ;  /* 0x000b2000011c7983 */ /* 0x001ea80000300a00 */
[----:B------:R-:W5:Y:S04]  /*29f80*/  LDL.LU R14, [R1+0xb18] ;  /* 0x000b1800010e7983 */ /* 0x000f680000300800 */
[----:B--2---:R0:W-:Y:S01]  /*29f90*/  STG.E.U16 [R28.64], R0 ;  /* 0x000000001c007986 */ /* 0x0041e2000c101506 */
[----:B-----5:R-:W-:-:S03]  /*29fa0*/  PRMT R14, R25, 0x7632, R14 ;  /* 0x00007632190e7816 */ /* 0x020fc6000000000e */
[----:B---3--:R1:W-:Y:S04]  /*29fb0*/  STG.E.U16 [R26.64], R25 ;  /* 0x000000191a007986 */ /* 0x0083e8000c101506 */
[----:B------:R2:W-:Y:S04]  /*29fc0*/  STG.E.U16 [R22.64], R14 ;  /* 0x0000000e16007986 */ /* 0x0005e8000c101506 */
[----:B0-----:R-:W3:Y:S04]  /*29fd0*/  LDL.LU.64 R28, [R1+0xb10] ;  /* 0x000b1000011c7983 */ /* 0x001ee80000300a00 */
[----:B-1----:R-:W5:Y:S01]  /*29fe0*/  LDL.LU.64 R26, [R1+0xb08] ;  /* 0x000b0800011a7983 */ /* 0x002f620000300a00 */
[----:B------:R-:W-:-:S03]  /*29ff0*/  PRMT R0, R6, 0x7632, R0 ;  /* 0x0000763206007816 */ /* 0x000fc60000000000 */
[----:B------:R-:W3:Y:S04]  /*2a000*/  LDL.LU R25, [R1+0xb00] ;  /* 0x000b000001197983 */ /* 0x000ee80000300800 */
[----:B--2---:R-:W2:Y:S04]  /*2a010*/  LDL.LU.64 R22, [R1+0xaf8] ;  /* 0x000af80001167983 */ /* 0x004ea80000300a00 */
[----:B------:R-:W2:Y:S04]  /*2a020*/  LDL.LU R14, [R1+0xaf0] ;  /* 0x000af000010e7983 */ /* 0x000ea80000300800 */
[----:B------:R0:W-:Y:S04]  /*2a030*/  STG.E.U16 [R20.64], R6 ;  /* 0x0000000614007986 */ /* 0x0001e8000c101506 */
[----:B0-----:R-:W2:Y:S04]  /*2a040*/  LDL.LU.64 R20, [R1+0xae8] ;  /* 0x000ae80001147983 */ /* 0x001ea80000300a00 */
[----:B------:R-:W2:Y:S04]  /*2a050*/  LDL.LU R6, [R1+0xae0] ;  /* 0x000ae00001067983 */ /* 0x000ea80000300800 */
[----:B------:R0:W-:Y:S04]  /*2a060*/  STG.E.U16 [R18.64], R0 ;  /* 0x0000000012007986 */ /* 0x0001e8000c101506 */
[----:B------:R1:W-:Y:S04]  /*2a070*/  STG.E.U16 [R16.64], R10 ;  /* 0x0000000a10007986 */ /* 0x0003e8000c101506 */
[----:B0-----:R-:W3:Y:S01]  /*2a080*/  LDL.LU.64 R18, [R1+0xad8] ;  /* 0x000ad80001127983 */ /* 0x001ee20000300a00 */
[----:B------:R-:W-:-:S03]  /*2a090*/  PRMT R0, R7, 0x7632, R0 ;  /* 0x0000763207007816 */ /* 0x000fc60000000000 */
[----:B-1----:R-:W3:Y:S01]  /*2a0a0*/  LDL.LU.64 R16, [R1+0xad0] ;  /* 0x000ad00001107983 */ /* 0x002ee20000300a00 */
[----:B--2---:R-:W-:-:S03]  /*2a0b0*/  PRMT R6, R10, 0x7632, R6 ;  /* 0x000076320a067816 */ /* 0x004fc60000000006 */
[----:B------:R-:W2:Y:S04]  /*2a0c0*/  LDL.LU R10, [R1+0xac8] ;  /* 0x000ac800010a7983 */ /* 0x000ea80000300800 */
[----:B------:R0:W-:Y:S04]  /*2a0d0*/  STG.E.U16 [R12.64], R6 ;  /* 0x000000060c007986 */ /* 0x0001e8000c101506 */
[----:B------:R1:W-:Y:S04]  /*2a0e0*/  STG.E.U16 [R8.64], R7 ;  /* 0x0000000708007986 */ /* 0x0003e8000c101506 */
[----:B------:R1:W-:Y:S04]  /*2a0f0*/  STG.E.U16 [R4.64], R0 ;  /* 0x0000000004007986 */ /* 0x0003e8000c101506 */
[----:B0-----:R-:W2:Y:S04]  /*2a100*/  LDL.LU.64 R12, [R1+0xac0] ;  /* 0x000ac000010c7983 */ /* 0x001ea80000300a00 */
[----:B------:R-:W2:Y:S04]  /*2a110*/  LDL.LU R6, [R1+0xab8] ;  /* 0x000ab80001067983 */ /* 0x000ea80000300800 */
[----:B-1----:R-:W2:Y:S04]  /*2a120*/  LDL.LU.64 R8, [R1+0xab0] ;  /* 0x000ab00001087983 */ /* 0x002ea80000300a00 */
[----:B------:R-:W2:Y:S04]  /*2a130*/  LDL.LU R7, [R1+0xaa8] ;  /* 0x000aa80001077983 */ /* 0x000ea80000300800 */
[----:B------:R-:W2:Y:S01]  /*2a140*/  LDL.LU.64 R4, [R1+0xaa0] ;  /* 0x000aa00001047983 */ /* 0x000ea20000300a00 */
[----:B------:R-:W-:-:S02]  /*2a150*/  PRMT R2, R3, 0x7632, R2 ;  /* 0x0000763203027816 */ /* 0x000fc40000000002 */
[----:B------:R-:W-:Y:S01]  /*2a160*/  PRMT R0, R11, 0x7632, R0 ;  /* 0x000076320b007816 */ /* 0x000fe20000000000 */
[----:B--2---:R0:W-:Y:S04]  /*2a170*/  STG.E.U16 [R4.64], R3 ;  /* 0x0000000304007986 */ /* 0x0041e8000c101506 */
[----:B------:R1:W-:Y:S04]  /*2a180*/  STG.E.U16 [R6.64], R2 ;  /* 0x0000000206007986 */ /* 0x0003e8000c101506 */
[----:B------:R2:W-:Y:S04]  /*2a190*/  STG.E.U16 [R8.64], R11 ;  /* 0x0000000b08007986 */ /* 0x0005e8000c101506 */
[----:B0-----:R-:W3:Y:S04]  /*2a1a0*/  LDL.LU R5, [R1+0x74] ;  /* 0x0000740001057983 */ /* 0x001ee80000300800 */
[----:B-1----:R-:W3:Y:S04]  /*2a1b0*/  LDL.LU R7, [R1+0x54] ;  /* 0x0000540001077983 */ /* 0x002ee80000300800 */
[----:B------:R-:W3:Y:S04]  /*2a1c0*/  LDL.LU R6, [R1+0x88] ;  /* 0x0000880001067983 */ /* 0x000ee80000300800 */
[----:B------:R-:W3:Y:S04]  /*2a1d0*/  LDL.LU.64 R2, [R1+0x1a0] ;  /* 0x0001a00001027983 */ /* 0x000ee80000300a00 */
[----:B--2---:R-:W2:Y:S01]  /*2a1e0*/  LDL.LU R11, [R1+0xa9c] ;  /* 0x000a9c00010b7983 */ /* 0x004ea20000300800 */
[----:B----4-:R-:W-:-:S03]  /*2a1f0*/  PRMT R4, R15, 0x7632, R4 ;  /* 0x000076320f047816 */ /* 0x010fc60000000004 */
[----:B------:R-:W4:Y:S04]  /*2a200*/  LDL.LU R8, [R1+0x34] ;  /* 0x0000340001087983 */ /* 0x000f280000300800 */
[----:B------:R-:W3:Y:S04]  /*2a210*/  LDL.LU R9, [R1+0x78] ;  /* 0x0000780001097983 */ /* 0x000ee80000300800 */
[----:B--2---:R0:W-:Y:S04]  /*2a220*/  STG.E.U16 [R10.64], R0 ;  /* 0x000000000a007986 */ /* 0x0041e8000c101506 */
[----:B------:R1:W-:Y:S04]  /*2a230*/  STG.E.U16 [R12.64], R15 ;  /* 0x0000000f0c007986 */ /* 0x0003e8000c101506 */
[----:B0-----:R-:W2:Y:S04]  /*2a240*/  LDL.LU.64 R10, [R1+0x198] ;  /* 0x00019800010a7983 */ /* 0x001ea80000300a00 */
[----:B-1----:R-:W2:Y:S01]  /*2a250*/  LDL.LU R15, [R1+0xa98] ;  /* 0x000a9800010f7983 */ /* 0x002ea20000300800 */
[----:B---3--:R-:W-:-:S03]  /*2a260*/  PRMT R0, R5, 0x7632, R0 ;  /* 0x0000763205007816 */ /* 0x008fc60000000000 */
[----:B------:R-:W3:Y:S04]  /*2a270*/  LDL.LU R13, [R1+0x58] ;  /* 0x00005800010d7983 */ /* 0x000ee80000300800 */
[----:B--2---:R0:W-:Y:S04]  /*2a280*/  STG.E.U16 [R14.64], R4 ;  /* 0x000000040e007986 */ /* 0x0041e8000c101506 */
[----:B------:R-:W-:Y:S04]  /*2a290*/  STG.E.U16 [R16.64], R5 ;  /* 0x0000000510007986 */ /* 0x000fe8000c101506 */
[----:B------:R-:W-:Y:S01]  /*2a2a0*/  STG.E.U16 [R18.64], R0 ;  /* 0x0000000012007986 */ /* 0x000fe2000c101506 */
[----:B0-----:R-:W-:-:S03]  /*2a2b0*/  PRMT R4, R7, 0x7632, R4 ;  /* 0x0000763207047816 */ /* 0x001fc60000000004 */
[----:B------:R-:W-:Y:S04]  /*2a2c0*/  STG.E.U16 [R20.64], R7 ;  /* 0x0000000714007986 */ /* 0x000fe8000c101506 */
[----:B------:R-:W2:Y:S04]  /*2a2d0*/  LDL.LU.64 R14, [R1+0x1a8] ;  /* 0x0001a800010e7983 */ /* 0x000ea80000300a00 */
[----:B------:R0:W-:Y:S04]  /*2a2e0*/  STG.E.U16 [R22.64], R4 ;  /* 0x0000000416007986 */ /* 0x0001e8000c101506 */
[----:B----4-:R1:W-:Y:S04]  /*2a2f0*/  STG.E.U16 [R24.64], R8 ;  /* 0x0000000818007986 */ /* 0x0103e8000c101506 */
[----:B0-----:R-:W4:Y:S04]  /*2a300*/  LDL.LU.64 R22, [R1+0x188] ;  /* 0x0001880001167983 */ /* 0x001f280000300a00 */
[----:B-1----:R-:W2:Y:S04]  /*2a310*/  LDL.LU.64 R24, [R1+0x190] ;  /* 0x0001900001187983 */ /* 0x002ea80000300a00 */
[----:B------:R-:W0:Y:S01]  /*2a320*/  S2R R5, SR_TID.X ;  /* 0x0000000000057919 */ /* 0x000e220000002100 */
[----:B------:R-:W-:-:S05]  /*2a330*/  PRMT R0, R8, 0x7632, R0 ;  /* 0x0000763208007816 */ /* 0x000fca0000000000 */
[----:B-----5:R1:W-:Y:S01]  /*2a340*/  STG.E.U16 [R26.64], R0 ;  /* 0x000000001a007986 */ /* 0x0203e2000c101506 */
[C---:B0-----:R-:W-:Y:S02]  /*2a350*/  SHF.L.U32 R7, R5.reuse, 0xa, RZ ;  /* 0x0000000a05077819 */ /* 0x041fe400000006ff */
[----:B------:R-:W-:Y:S02]  /*2a360*/  LOP3.LUT R5, R5, 0x7f, RZ, 0xc0, !PT ;  /* 0x0000007f05057812 */ /* 0x000fe400078ec0ff */
[----:B------:R-:W-:-:S04]  /*2a370*/  LOP3.LUT R7, R7, 0x1800, RZ, 0xc0, !PT ;  /* 0x0000180007077812 */ /* 0x000fc800078ec0ff */
[----:B------:R-:W-:Y:S02]  /*2a380*/  LEA R7, R5, R7, 0x4 ;  /* 0x0000000705077211 */ /* 0x000fe400078e20ff */
[----:B------:R-:W0:Y:S01]  /*2a390*/  S2R R5, SR_TID.X ;  /* 0x0000000000057919 */ /* 0x000e220000002100 */
[----:B-1----:R-:W-:-:S03]  /*2a3a0*/  PRMT R0, R6, 0x7632, R0 ;  /* 0x0000763206007816 */ /* 0x002fc60000000000 */
[----:B------:R1:W-:Y:S04]  /*2a3b0*/  STG.E.U16 [R28.64], R6 ;  /* 0x000000061c007986 */ /* 0x0003e8000c101506 */
[----:B------:R0:W5:Y:S04]  /*2a3c0*/  LDS.128 R16, [R7] ;  /* 0x0000000007107984 */ /* 0x0001680000000c00 */
[----:B-1----:R-:W1:Y:S01]  /*2a3d0*/  S2R R6, SR_TID.X ;  /* 0x0000000000067919 */ /* 0x002e620000002100 */
[C---:B0-----:R-:W-:Y:S01]  /*2a3e0*/  IMAD.SHL.U32 R7, R5.reuse, 0x400, RZ ;  /* 0x0000040005077824 */ /* 0x041fe200078e00ff */
[----:B------:R-:W-:-:S04]  /*2a3f0*/  LOP3.LUT R5, R5, 0x7f, RZ, 0xc0, !PT ;  /* 0x0000007f05057812 */ /* 0x000fc800078ec0ff */
[----:B------:R-:W-:-:S04]  /*2a400*/  LOP3.LUT R7, R7, 0x1800, RZ, 0xc0, !PT ;  /* 0x0000180007077812 */ /* 0x000fc800078ec0ff */
[----:B------:R-:W-:Y:S02]  /*2a410*/  LEA R5, R5, R7, 0x4 ;  /* 0x0000000705057211 */ /* 0x000fe400078e20ff */
[----:B-1----:R-:W-:-:S04]  /*2a420*/  SHF.L.U32 R7, R6, 0xa, RZ ;  /* 0x0000000a06077819 */ /* 0x002fc800000006ff */
[----:B------:R-:W-:Y:S02]  /*2a430*/  LOP3.LUT R8, R7, 0x1800, RZ, 0xc0, !PT ;  /* 0x0000180007087812 */ /* 0x000fe400078ec0ff */
[----:B------:R-:W-:Y:S01]  /*2a440*/  LOP3.LUT R5, R5, 0x20, RZ, 0x3c, !PT ;  /* 0x0000002005057812 */ /* 0x000fe200078e3cff */
[----:B-----5:R-:W-:Y:S04]  /*2a450*/  STL.64 [R1+0xa60], R16 ;  /* 0x000a601001007387 */ /* 0x020fe80000100a00 */
[----:B------:R-:W-:Y:S04]  /*2a460*/  STL.64 [R1+0xa38], R18 ;  /* 0x000a381201007387 */ /* 0x000fe80000100a00 */
[----:B--2---:R0:W-:Y:S04]  /*2a470*/  STG.E.U16 [R24.64], R0 ;  /* 0x0000000018007986 */ /* 0x0041e8000c101506 */
[----:B----4-:R1:W-:Y:S01]  /*2a480*/  STG.E.U16 [R22.64], R9 ;  /* 0x0000000916007986 */ /* 0x0103e2000c101506 */
[----:B0-----:R-:W-:-:S02]  /*2a490*/  PRMT R0, R9, 0x7632, R0 ;  /* 0x0000763209007816 */ /* 0x001fc40000000000 */
[----:B-1----:R-:W-:Y:S02]  /*2a4a0*/  LOP3.LUT R9, R6, 0x7f, RZ, 0xc0, !PT ;  /* 0x0000007f06097812 */ /* 0x002fe400078ec0ff */
[----:B------:R-:W0:Y:S03]  /*2a4b0*/  LDS.128 R4, [R5] ;  /* 0x0000000005047984 */ /* 0x000e260000000c00 */
[----:B------:R-:W-:-:S05]  /*2a4c0*/  IMAD R9, R9, 0x10, R8 ;  /* 0x0000001009097824 */ /* 0x000fca00078e0208 */
[----:B------:R-:W-:Y:S01]  /*2a4d0*/  LOP3.LUT R9, R9, 0x40, RZ, 0x3c, !PT ;  /* 0x0000004009097812 */ /* 0x000fe200078e3cff */
[----:B------:R-:W-:Y:S05]  /*2a4e0*/  STG.E.U16 [R10.64], R0 ;  /* 0x000000000a007986 */ /* 0x000fea000c101506 */
[----:B------:R-:W1:Y:S04]  /*2a4f0*/  LDS.128 R8, [R9] ;  /* 0x0000000009087984 */ /* 0x000e680000000c00 */
[----:B0-----:R-:W-:Y:S04]  /*2a500*/  STL.64 [R1+0xa48], R4 ;  /* 0x000a480401007387 */ /* 0x001fe80000100a00 */
[----:B------:R-:W-:Y:S04]  /*2a510*/  STL.64 [R1+0xa28], R6 ;  /* 0x000a280601007387 */ /* 0x000fe80000100a00 */
[----:B------:R-:W2:Y:S04]  /*2a520*/  LDL.LU R25, [R1+0x38] ;  /* 0x0000380001197983 */ /* 0x000ea80000300800 */
[----:B------:R-:W4:Y:S04]  /*2a530*/  LDL.LU R29, [R1+0x8c] ;  /* 0x00008c00011d7983 */ /* 0x000f280000300800 */
[----:B-1----:R-:W-:Y:S04]  /*2a540*/  STL.64 [R1+0xa40], R8 ;  /* 0x000a400801007387 */ /* 0x002fe80000100a00 */
[----:B------:R0:W-:Y:S04]  /*2a550*/  STL.64 [R1+0xa20], R10 ;  /* 0x000a200a01007387 */ /* 0x0001e80000100a00 */
[----:B0-----:R-:W5:Y:S04]  /*2a560*/  LDL.LU.64 R10, [R1+0x280] ;  /* 0x00028000010a7983 */ /* 0x001f680000300a00 */
[----:B------:R-:W2:Y:S04]  /*2a570*/  LDL.LU.64 R22, [R1+0x278] ;  /* 0x0002780001167983 */ /* 0x000ea80000300a00 */
[----:B------:R-:W2:Y:S04]  /*2a580*/  LDL.LU.64 R6, [R1+0x270] ;  /* 0x0002700001067983 */ /* 0x000ea80000300a00 */
[----:B------:R-:W2:Y:S04]  /*2a590*/  LDL.LU.64 R26, [R1+0x268] ;  /* 0x00026800011a7983 */ /* 0x000ea80000300a00 */
[----:B------:R-:W2:Y:S04]  /*2a5a0*/  LDL.LU R21, [R1+0x3c] ;  /* 0x00003c0001157983 */ /* 0x000ea80000300800 */
[----:B--2---:R0:W-:Y:S04]  /*2a5b0*/  STL [R1+0xa70], R21 ;  /* 0x000a701501007387 */ /* 0x0041e80000100800 */
[----:B0-----:R-:W2:Y:S04]  /*2a5c0*/  LDL.LU R21, [R1+0x5c] ;  /* 0x00005c0001157983 */ /* 0x001ea80000300800 */
[----:B--2---:R0:W-:Y:S04]  /*2a5d0*/  STL [R1+0xa88], R21 ;  /* 0x000a881501007387 */ /* 0x0041e80000100800 */
[----:B0-----:R-:W2:Y:S04]  /*2a5e0*/  LDL.LU R21, [R1+0x7c] ;  /* 0x00007c0001157983 */ /* 0x001ea80000300800 */
[----:B------:R-:W2:Y:S04]  /*2a5f0*/  LDL.LU.64 R16, [R1+0x240] ;  /* 0x0002400001107983 */ /* 0x000ea80000300a00 */
        /* <DEDUP_REMOVED lines=8> */
[----:B------:R-:W2:Y:S01]  /*2a680*/  LDL.LU.64 R4, [R1+0x228] ;  /* 0x0002280001047983 */ /* 0x000ea20000300a00 */
[----:B---3--:R-:W-:-:S03]  /*2a690*/  PRMT R0, R13, 0x7632, R0 ;  /* 0x000076320d007816 */ /* 0x008fc60000000000 */
[----:B------:R-:W-:Y:S04]  /*2a6a0*/  STG.E.U16 [R14.64], R13 ;  /* 0x0000000d0e007986 */ /* 0x000fe8000c101506 */
[----:B------:R0:W-:Y:S04]  /*2a6b0*/  STG.E.U16 [R2.64], R0 ;  /* 0x0000000002007986 */ /* 0x0001e8000c101506 */
[----:B0-----:R-:W0:Y:S02]  /*2a6c0*/  S2R R2, SR_TID.X ;  /* 0x0000000000027919 */ /* 0x001e240000002100 */
[----:B0-----:R-:W-:-:S02]  /*2a6d0*/  SHF.L.U32 R3, R2, 0xa, RZ ;  /* 0x0000000a02037819 */ /* 0x001fc400000006ff */
[----:B------:R-:W-:Y:S01]  /*2a6e0*/  LOP3.LUT R2, R2, 0x7f, RZ, 0xc0, !PT ;  /* 0x0000007f02027812 */ /* 0x000fe200078ec0ff */
[----:B--2---:R0:W-:Y:S04]  /*2a6f0*/  STL.64 [R1+0xa50], R4 ;  /* 0x000a500401007387 */ /* 0x0041e80000100a00 */
[----:B0-----:R-:W2:Y:S01]  /*2a700*/  LDL.LU.64 R4, [R1+0x230] ;  /* 0x0002300001047983 */ /* 0x001ea20000300a00 */
[----:B------:R-:W-:-:S04]  /*2a710*/  LOP3.LUT R3, R3, 0x1800, RZ, 0xc0, !PT ;  /* 0x0000180003037812 */ /* 0x000fc800078ec0ff */
[----:B------:R-:W-:-:S04]  /*2a720*/  LEA R3, R2, R3, 0x4 ;  /* 0x0000000302037211 */ /* 0x000fc800078e20ff */
[----:B------:R-:W-:-:S05]  /*2a730*/  LOP3.LUT R3, R3, 0x60, RZ, 0x3c, !PT ;  /* 0x0000006003037812 */ /* 0x000fca00078e3cff */
[----:B------:R-:W0:Y:S01]  /*2a740*/  LDS.128 R12, [R3] ;  /* 0x00000000030c7984 */ /* 0x000e220000000c00 */
[----:B------:R-:W-:Y:S02]  /*2a750*/  PRMT R20, R25, 0x7632, R20 ;  /* 0x0000763219147816 */ /* 0x000fe40000000014 */
[----:B----4-:R-:W-:Y:S01]  /*2a760*/  PRMT R0, R29, 0x7632, R0 ;  /* 0x000076321d007816 */ /* 0x010fe20000000000 */
[----:B-----5:R-:W-:Y:S04]  /*2a770*/  STG.E.U16 [R10.64], R25 ;  /* 0x000000190a007986 */ /* 0x020fe8000c101506 */
[----:B------:R-:W-:Y:S04]  /*2a780*/  STG.E.U16 [R22.64], R20 ;  /* 0x0000001416007986 */ /* 0x000fe8000c101506 */
[----:B------:R-:W-:Y:S04]  /*2a790*/  STG.E.U16 [R6.64], R29 ;  /* 0x0000001d06007986 */ /* 0x000fe8000c101506 */
[----:B------:R-:W-:Y:S04]  /*2a7a0*/  STG.E.U16 [R26.64], R0 ;  /* 0x000000001a007986 */ /* 0x000fe8000c101506 */
[----:B------:R-:W-:Y:S04]  /*2a7b0*/  STG.E.U16 [R16.64], R21 ;  /* 0x0000001510007986 */ /* 0x000fe8000c101506 */
[----:B--2---:R1:W-:Y:S04]  /*2a7c0*/  STL.64 [R1+0xa58], R4 ;  /* 0x000a580401007387 */ /* 0x0043e80000100a00 */
[----:B-1----:R-:W2:Y:S04]  /*2a7d0*/  LDL.LU.64 R4, [R1+0x238] ;  /* 0x0002380001047983 */ /* 0x002ea80000300a00 */
[----:B------:R-:W3:Y:S04]  /*2a7e0*/  LDL.LU.64 R8, [R1+0x220] ;  /* 0x0002200001087983 */ /* 0x000ee80000300a00 */
[----:B------:R-:W4:Y:S04]  /*2a7f0*/  LDL.LU.64 R18, [R1+0x218] ;  /* 0x0002180001127983 */ /* 0x000f280000300a00 */
[----:B------:R-:W5:Y:S04]  /*2a800*/  LDL.LU.64 R2, [R1+0x208] ;  /* 0x0002080001027983 */ /* 0x000f680000300a00 */
[----:B0-----:R0:W-:Y:S04]  /*2a810*/  STL.64 [R1+0xa08], R14 ;  /* 0x000a080e01007387 */ /* 0x0011e80000100a00 */
[----:B------:R-:W2:Y:S04]  /*2a820*/  LDL.LU.64 R24, [R1+0x200] ;  /* 0x0002000001187983 */ /* 0x000ea80000300a00 */
[----:B0-----:R-:W2:Y:S04]  /*2a830*/  LDL.LU.64 R14, [R1+0x1f8] ;  /* 0x0001f800010e7983 */ /* 0x001ea80000300a00 */
[----:B------:R-:W2:Y:S04]  /*2a840*/  LDL.LU.64 R10, [R1+0x1f0] ;  /* 0x0001f000010a7983 */ /* 0x000ea80000300a00 */
[----:B------:R-:W2:Y:S04]  /*2a850*/  LDL.LU.64 R22, [R1+0x1e8] ;  /* 0x0001e80001167983 */ /* 0x000ea80000300a00 */
[----:B------:R-:W2:Y:S04]  /*2a860*/  LDL.LU.64 R6, [R1+0x288] ;  /* 0x0002880001067983 */ /* 0x000ea80000300a00 */
[----:B------:R-:W2:Y:S04]  /*2a870*/  LDL.LU.64 R28, [R1+0x2a8] ;  /* 0x0002a800011c7983 */ /* 0x000ea80000300a00 */
[----:B------:R-:W2:Y:S04]  /*2a880*/  LDL.LU.64 R26, [R1+0x2a0] ;  /* 0x0002a000011a7983 */ /* 0x000ea80000300a00 */
[----:B------:R-:W2:Y:S01]  /*2a890*/  LDL.LU.64 R16, [R1+0xa90] ;  /* 0x000a900001107983 */ /* 0x000ea20000300a00 */
[----:B------:R-:W-:-:S03]  /*2a8a0*/  PRMT R20, R21, 0x7632, R20 ;  /* 0x0000763215147816 */ /* 0x000fc60000000014 */
[----:B------:R-:W3:Y:S04]  /*2a8b0*/  LDL.LU R21, [R1+0xa88] ;  /* 0x000a880001157983 */ /* 0x000ee80000300800 */
[----:B--2---:R0:W-:Y:S04]  /*2a8c0*/  STG.E.U16 [R16.64], R20 ;  /* 0x0000001410007986 */ /* 0x0041e8000c101506 */
[----:B0-----:R-:W2:Y:S01]  /*2a8d0*/  LDL.LU.64 R16, [R1+0xa80] ;  /* 0x000a800001107983 */ /* 0x001ea20000300a00 */
[----:B---3--:R-:W-:-:S03]  /*2a8e0*/  PRMT R0, R21, 0x7632, R0 ;  /* 0x0000763215007816 */ /* 0x008fc60000000000 */
[----:B--2---:R0:W-:Y:S04]  /*2a8f0*/  STG.E.U16 [R16.64], R21 ;  /* 0x0000001510007986 */ /* 0x0041e8000c101506 */
[----:B0-----:R-:W2:Y:S04]  /*2a900*/  LDL.LU.64 R16, [R1+0xa78] ;  /* 0x000a780001107983 */ /* 0x001ea80000300a00 */
[----:B------:R-:W3:Y:S04]  /*2a910*/  LDL.LU R21, [R1+0xa70] ;  /* 0x000a700001157983 */ /* 0x000ee80000300800 */
[----:B--2---:R0:W-:Y:S04]  /*2a920*/  STG.E.U16 [R16.64], R0 ;  /* 0x0000000010007986 */ /* 0x0041e8000c101506 */
[----:B0-----:R-:W2:Y:S01]  /*2a930*/  LDL.LU.64 R16, [R1+0xa68] ;  /* 0x000a680001107983 */ /* 0x001ea20000300a00 */
[----:B---3--:R-:W-:-:S03]  /*2a940*/  PRMT R20, R21, 0x7632, R20 ;  /* 0x0000763215147816 */ /* 0x008fc60000000014 */
[----:B--2---:R0:W-:Y:S04]  /*2a950*/  STG.E.U16 [R16.64], R21 ;  /* 0x0000001510007986 */ /* 0x0041e8000c101506 */
[----:B------:R1:W-:Y:S04]  /*2a960*/  STG.E.U16 [R4.64], R20 ;  /* 0x0000001404007986 */ /* 0x0003e8000c101506 */
[----:B0-----:R-:W2:Y:S04]  /*2a970*/  LDL.LU.64 R16, [R1+0xa60] ;  /* 0x000a600001107983 */ /* 0x001ea80000300a00 */
[----:B-1----:R-:W2:Y:S04]  /*2a980*/  LDL.LU.64 R4, [R1+0xa58] ;  /* 0x000a580001047983 */ /* 0x002ea80000300a00 */
[----:B------:R-:W3:Y:S04]  /*2a990*/  LDL.LU.64 R20, [R1+0x210] ;  /* 0x0002100001147983 */ /* 0x000ee80000300a00 */
[----:B--2---:R0:W-:Y:S04]  /*2a9a0*/  STG.E.U16 [R4.64], R16 ;  /* 0x0000001004007986 */ /* 0x0041e8000c101506 */
[----:B0-----:R-:W2:Y:S01]  /*2a9b0*/  LDL.LU.64 R4, [R1+0xa50] ;  /* 0x000a500001047983 */ /* 0x001ea20000300a00 */
[----:B------:R-:W-:-:S05]  /*2a9c0*/  PRMT R0, R16, 0x7632, R0 ;  /* 0x0000763210007816 */ /* 0x000fca0000000000 */
[----:B--2---:R0:W-:Y:S04]  /*2a9d0*/  STG.E.U16 [R4.64], R0 ;  /* 0x0000000004007986 */ /* 0x0041e8000c101506 */
[----:B0-----:R-:W2:Y:S04]  /*2a9e0*/  LDL.LU.64 R4, [R1+0xa48] ;  /* 0x000a480001047983 */ /* 0x001ea80000300a00 */
[----:B--2---:R0:W-:Y:S04]  /*2a9f0*/  STG.E.U16 [R8.64], R4 ;  /* 0x0000000408007986 */ /* 0x0041e8000c101506 */
[----:B0-----:R-:W2:Y:S01]  /*2aa00*/  LDL.LU.64 R8, [R1+0xa40] ;  /* 0x000a400001087983 */ /* 0x001ea20000300a00 */
[----:B------:R-:W-:-:S02]  /*2aa10*/  PRMT R16, R4, 0x7632, R16 ;  /* 0x0000763204107816 */ /* 0x000fc40000000010 */
[----:B------:R-:W-:-:S03]  /*2aa20*/  PRMT R4, R12, 0x7632, R4 ;  /* 0x000076320c047816 */ /* 0x000fc60000000004 */
[----:B----4-:R0:W-:Y:S04]  /*2aa30*/  STG.E.U16 [R18.64], R16 ;  /* 0x0000001012007986 */ /* 0x0101e8000c101506 */
[----:B0-----:R-:W4:Y:S01]  /*2aa40*/  LDL.LU.64 R18, [R1+0xa38] ;  /* 0x000a380001127983 */ /* 0x001f220000300a00 */
[----:B--2---:R-:W-:-:S03]  /*2aa50*/  PRMT R0, R8, 0x7632, R0 ;  /* 0x0000763208007816 */ /* 0x004fc60000000000 */
[----:B---3--:R-:W-:Y:S04]  /*2aa60*/  STG.E.U16 [R20.64], R8 ;  /* 0x0000000814007986 */ /* 0x008fe8000c101506 */
[----:B-----5:R0:W-:Y:S04]  /*2aa70*/  STG.E.U16 [R2.64], R0 ;  /* 0x0000000002007986 */ /* 0x0201e8000c101506 */
[----:B------:R1:W-:Y:S04]  /*2aa80*/  STG.E.U16 [R24.64], R12 ;  /* 0x0000000c18007986 */ /* 0x0003e8000c101506 */
[----:B------:R-:W-:Y:S01]  /*2aa90*/  STG.E.U16 [R14.64], R4 ;  /* 0x000000040e007986 */ /* 0x000fe2000c101506 */
[----:B0-----:R-:W-:-:S03]  /*2aaa0*/  PRMT R0, R17, 0x7632, R0 ;  /* 0x0000763211007816 */ /* 0x001fc60000000000 */
[----:B------:R-:W2:Y:S04]  /*2aab0*/  LDL.LU.64 R2, [R1+0x298] ;  /* 0x0002980001027983 */ /* 0x000ea80000300a00 */
[----:B------:R-:W-:Y:S04]  /*2aac0*/  STG.E.U16 [R10.64], R17 ;  /* 0x000000110a007986 */ /* 0x000fe8000c101506 */
[----:B-1----:R-:W3:Y:S04]  /*2aad0*/  LDL.LU.64 R24, [R1+0x2b0] ;  /* 0x0002b00001187983 */ /* 0x002ee80000300a00 */
[----:B------:R0:W-:Y:S04]  /*2aae0*/  STG.E.U16 [R22.64], R0 ;  /* 0x0000000016007986 */ /* 0x0001e8000c101506 */
[----:B------:R1:W-:Y:S04]  /*2aaf0*/  STG.E.U16 [R6.64], R5 ;  /* 0x0000000506007986 */ /* 0x0003e8000c101506 */
[----:B0-----:R-:W5:Y:S04]  /*2ab00*/  LDL.LU.64 R22, [R1+0x2d0] ;  /* 0x0002d00001167983 */ /* 0x001f680000300a00 */
[----:B-1----:R-:W2:Y:S04]  /*2ab10*/  LDL.LU.64 R6, [R1+0x2c0] ;  /* 0x0002c00001067983 */ /* 0x002ea80000300a00 */
[----:B--2---:R0:W-:Y:S04]  /*2ab20*/  STL.64 [R1+0xa30], R6 ;  /* 0x000a300601007387 */ /* 0x0041e80000100a00 */
[----:B0-----:R-:W4:Y:S04]  /*2ab30*/  LDL.LU.64 R6, [R1+0x2c8] ;  /* 0x0002c80001067983 */ /* 0x001f280000300a00 */
[----:B------:R-:W2:Y:S04]  /*2ab40*/  LDL.LU.64 R10, [R1+0x2d8] ;  /* 0x0002d800010a7983 */ /* 0x000ea80000300a00 */
[----:B------:R-:W2:Y:S01]  /*2ab50*/  LDL.LU.64 R14, [R1+0x2e0] ;  /* 0x0002e000010e7983 */ /* 0x000ea20000300a00 */
[----:B------:R-:W-:-:S03]  /*2ab60*/  PRMT R0, R5, 0x7632, R0 ;  /* 0x0000763205007816 */ /* 0x000fc60000000000 */
[----:B--2---:R0:W-:Y:S04]  /*2ab70*/  STL.64 [R1+0xa10], R14 ;  /* 0x000a100e01007387 */ /* 0x0041e80000100a00 */
[----:B0-----:R-:W2:Y:S01]  /*2ab80*/  LDL.LU.64 R14, [R1+0x2e8] ;  /* 0x0002e800010e7983 */ /* 0x001ea20000300a00 */
[----:B------:R-:W-:-:S03]  /*2ab90*/  PRMT R4, R9, 0x7632, R4 ;  /* 0x0000763209047816 */ /* 0x000fc60000000004 */
[----:B------:R-:W-:Y:S04]  /*2aba0*/  STG.E.U16 [R28.64], R0 ;  /* 0x000000001c007986 */ /* 0x000fe8000c101506 */
[----:B------:R-:W-:Y:S04]  /*2abb0*/  STG.E.U16 [R26.64], R9 ;  /* 0x000000091a007986 */ /* 0x000fe8000c101506 */
[----:B--2---:R0:W-:Y:S04]  /*2abc0*/  STL.64 [R1+0xa18], R14 ;  /* 0x000a180e01007387 */ /* 0x0041e80000100a00 */
[----:B0-----:R-:W2:Y:S04]  /*2abd0*/  LDL.LU.64 R14, [R1+0x2f0] ;  /* 0x0002f000010e7983 */ /* 0x001ea80000300a00 */
[----:B------:R0:W-:Y:S04]  /*2abe0*/  STL [R1+0x9e8], R9 ;  /* 0x0009e80901007387 */ /* 0x0001e80000100800 */
[----:B0-----:R-:W2:Y:S04]  /*2abf0*/  LDL.LU.64 R8, [R1+0x1d8] ;  /* 0x0001d80001087983 */ /* 0x001ea80000300a00 */
[----:B--2---:R0:W-:Y:S04]  /*2ac00*/  STL.64 [R1+0x9f0], R8 ;  /* 0x0009f00801007387 */ /* 0x0041e80000100a00 */
[----:B0-----:R-:W2:Y:S04]  /*2ac10*/  LDL.LU.64 R8, [R1+0x1e0] ;  /* 0x0001e00001087983 */ /* 0x001ea80000300a00 */
[----:B--2---:R0:W-:Y:S04]  /*2ac20*/  STL.64 [R1+0x9f8], R8 ;  /* 0x0009f80801007387 */ /* 0x0041e80000100a00 */
[----:B0-----:R-:W2:Y:S01]  /*2ac30*/  LDL.LU.64 R8, [R1+0x290] ;  /* 0x0002900001087983 */ /* 0x001ea20000300a00 */
[----:B------:R-:W-:-:S03]  /*2ac40*/  PRMT R0, R13, 0x7632, R0 ;  /* 0x000076320d007816 */ /* 0x000fc60000000000 */
[----:B------:R-:W-:Y:S04]  /*2ac50*/  STG.E.U16 [R2.64], R4 ;  /* 0x0000000402007986 */ /* 0x000fe8000c101506 */
[----:B---3--:R-:W-:Y:S04]  /*2ac60*/  STG.E.U16 [R24.64], R13 ;  /* 0x0000000d18007986 */ /* 0x008fe8000c101506 */
[----:B-----5:R-:W-:Y:S04]  /*2ac70*/  STG.E.U16 [R22.64], R0 ;  /* 0x0000000016007986 */ /* 0x020fe8000c101506 */
[----:B----4-:R-:W-:Y:S04]  /*2ac80*/  STG.E.U16 [R6.64], R18 ;  /* 0x0000001206007986 */ /* 0x010fe8000c101506 */
[----:B--2---:R0:W-:Y:S04]  /*2ac90*/  STL.64 [R1+0xa00], R8 ;  /* 0x000a000801007387 */ /* 0x0041e80000100a00 */
[----:B0-----:R-:W2:Y:S04]  /*2aca0*/  LDL.LU.64 R8, [R1+0x2b8] ;  /* 0x0002b80001087983 */ /* 0x001ea80000300a00 */
[----:B------:R-:W3:Y:S04]  /*2acb0*/  LDL.LU.64 R2, [R1+0x1d0] ;  /* 0x0001d00001027983 */ /* 0x000ee80000300a00 */
[----:B------:R-:W4:Y:S04]  /*2acc0*/  LDL.LU.64 R16, [R1+0x1b8] ;  /* 0x0001b80001107983 */ /* 0x000f280000300a00 */
[----:B------:R-:W5:Y:S04]  /*2acd0*/  LDL.LU R20, [R1+0x308] ;  /* 0x0003080001147983 */ /* 0x000f680000300800 */
[----:B------:R-:W2:Y:S04]  /*2ace0*/  LDL.LU R26, [R1+0x304] ;  /* 0x00030400011a7983 */ /* 0x000ea80000300800 */
[----:B------:R-:W2:Y:S04]  /*2acf0*/  LDL.LU R24, [R1+0x300] ;  /* 0x0003000001187983 */ /* 0x000ea80000300800 */
[----:B------:R-:W2:Y:S04]  /*2ad00*/  LDL.LU.64 R28, [R1+0x1b0] ;  /* 0x0001b000011c7983 */ /* 0x000ea80000300a00 */
[----:B------:R-:W2:Y:S04]  /*2ad10*/  LDL.LU R27, [R1+0x2fc] ;  /* 0x0002fc00011b7983 */ /* 0x000ea80000300800 */
[----:B------:R-:W2:Y:S04]  /*2ad20*/  LDL.LU R25, [R1+0x350] ;  /* 0x0003500001197983 */ /* 0x000ea80000300800 */
[----:B------:R-:W2:Y:S04]  /*2ad30*/  LDL.LU R22, [R1+0x354] ;  /* 0x0003540001167983 */ /* 0x000ea80000300800 */
[----:B------:R-:W2:Y:S04]  /*2ad40*/  LDL.LU R23, [R1+0x3d0] ;  /* 0x0003d00001177983 */ /* 0x000ea80000300800 */
[----:B------:R-:W2:Y:S04]  /*2ad50*/  LDL.LU R21, [R1+0x3d4] ;  /* 0x0003d40001157983 */ /* 0x000ea80000300800 */
[----:B------:R-:W2:Y:S01]  /*2ad60*/  LDL.LU.64 R6, [R1+0xa30] ;  /* 0x000a300001067983 */ /* 0x000ea20000300a00 */
[----:B------:R-:W-:-:S05]  /*2ad70*/  PRMT R4, R18, 0x7632, R4 ;  /* 0x0000763212047816 */ /* 0x000fca0000000004 */
[----:B--2---:R0:W-:Y:S04]  /*2ad80*/  STG.E.U16 [R6.64], R4 ;  /* 0x0000000406007986 */ /* 0x0041e8000c101506 */
[----:B0-----:R-:W2:Y:S02]  /*2ad90*/  LDL.LU.64 R6, [R1+0xa28] ;  /* 0x000a280001067983 */ /* 0x001ea40000300a00 */
[----:B--2---:R-:W-:Y:S02]  /*2ada0*/  PRMT R0, R6, 0x7632, R0 ;  /* 0x0000763206007816 */ /* 0x004fe40000000000 */
[----:B------:R0:W-:Y:S04]  /*2adb0*/  STG.E.U16 [R10.64], R6 ;  /* 0x000000060a007986 */ /* 0x0001e8000c101506 */
[----:B------:R1:W-:Y:S04]  /*2adc0*/  STG.E.U16 [R14.64], R0 ;  /* 0x000000000e007986 */ /* 0x0003e8000c101506 */
[----:B0-----:R-:W2:Y:S04]  /*2add0*/  LDL.LU.64 R10, [R1+0xa20] ;  /* 0x000a2000010a7983 */ /* 0x001ea80000300a00 */
[----:B-1----:R-:W2:Y:S04]  /*2ade0*/  LDL.LU.64 R14, [R1+0xa18] ;  /* 0x000a1800010e7983 */ /* 0x002ea80000300a00 */
[----:B--2---:R0:W-:Y:S04]  /*2adf0*/  STG.E.U16 [R14.64], R10 ;  /* 0x0000000a0e007986 */ /* 0x0041e8000c101506 */
[----:B0-----:R-:W2:Y:S01]  /*2ae00*/  LDL.LU.64 R14, [R1+0xa10] ;  /* 0x000a1000010e7983 */ /* 0x001ea20000300a00 */
[----:B------:R-:W-:-:S05]  /*2ae10*/  PRMT R4, R10, 0x7632, R4 ;  /* 0x000076320a047816 */ /* 0x000fca0000000004 */
[----:B--2---:R0:W-:Y:S04]  /*2ae20*/  STG.E.U16 [R14.64], R4 ;  /* 0x000000040e007986 */ /* 0x0041e8000c101506 */
[----:B0-----:R-:W2:Y:S04]  /*2ae30*/  LDL.LU.64 R14, [R1+0xa08] ;  /* 0x000a0800010e7983 */ /* 0x001ea80000300a00 */
[----:B--2---:R0:W-:Y:S04]  /*2ae40*/  STG.E.U16 [R8.64], R14 ;  /* 0x0000000e08007986 */ /* 0x0041e8000c101506 */
[----:B0-----:R-:W2:Y:S01]  /*2ae50*/  LDL.LU.64 R8, [R1+0xa00] ;  /* 0x000a000001087983 */ /* 0x001ea20000300a00 */
[----:B------:R-:W-:-:S05]  /*2ae60*/  PRMT R0, R14, 0x7632, R0 ;  /* 0x000076320e007816 */ /* 0x000fca0000000000 */
[----:B--2---:R0:W-:Y:S04]  /*2ae70*/  STG.E.U16 [R8.64], R0 ;  /* 0x0000000008007986 */ /* 0x0041e8000c101506 */
[----:B0-----:R-:W2:Y:S01]  /*2ae80*/  LDL.LU.64 R8, [R1+0x9f8] ;  /* 0x0009f80001087983 */ /* 0x001ea20000300a00 */
[----:B------:R-:W-:-:S03]  /*2ae90*/  PRMT R4, R19, 0x7632, R4 ;  /* 0x0000763213047816 */ /* 0x000fc60000000004 */
[----:B--2---:R0:W-:Y:S04]  /*2aea0*/  STG.E.U16 [R8.64], R19 ;  /* 0x0000001308007986 */ /* 0x0041e8000c101506 */
[----:B0-----:R-:W2:Y:S04]  /*2aeb0*/  LDL.LU.64 R8, [R1+0x9f0] ;  /* 0x0009f00001087983 */ /* 0x001ea80000300a00 */
[----:B------:R-:W3:Y:S04]  /*2aec0*/  LDL.LU.64 R18, [R1+0x1c0] ;  /* 0x0001c00001127983 */ /* 0x000ee80000300a00 */
[----:B--2---:R0:W-:Y:S04]  /*2aed0*/  STG.E.U16 [R8.64], R4 ;  /* 0x0000000408007986 */ /* 0x0041e8000c101506 */
[----:B---3--:R1:W-:Y:S04]  /*2aee0*/  STG.E.U16 [R2.64], R7 ;  /* 0x0000000702007986 */ /* 0x0083e8000c101506 */
[----:B0-----:R-:W2:Y:S04]  /*2aef0*/  LDL.LU R9, [R1+0x9e8] ;  /* 0x0009e80001097983 */ /* 0x001ea80000300800 */
[----:B------:R-:W3:Y:S04]  /*2af00*/  LDL.LU.64 R4, [R1+0x1c8] ;  /* 0x0001c80001047983 */ /* 0x000ee80000300a00 */
[----:B-1----:R-:W4:Y:S01]  /*2af10*/  LDL.LU.64 R2, [R1+0x9e0] ;  /* 0x0009e00001027983 */ /* 0x002f220000300a00 */
[----:B------:R-:W-:-:S03]  /*2af20*/  FSEL R0, R24, -INF , P1 ;  /* 0xff80000018007808 */ /* 0x000fc60000800000 */
[----:B------:R-:W0:Y:S01]  /*2af30*/  S2R R24, SR_TID.X ;  /* 0x0000000000187919 */ /* 0x000e220000002100 */
[----:B------:R-:W-:Y:S02]  /*2af40*/  PRMT R12, R11, 0x7632, R12 ;  /* 0x000076320b0c7816 */ /* 0x000fe4000000000c */
[----:B------:R-:W-:Y:S02]  /*2af50*/  PRMT R14, R15, 0x7632, R14 ;  /* 0x000076320f0e7816 */ /* 0x000fe4000000000e */
[----:B------:R-:W-:Y:S02]  /*2af60*/  FSEL R8, R27, -INF , P0 ;  /* 0xff8000001b087808 */ /* 0x000fe40000000000 */
[----:B-----5:R-:W-:Y:S01]  /*2af70*/  FSEL R6, R20, -INF , P3 ;  /* 0xff80000014067808 */ /* 0x020fe20001800000 */
[----:B0-----:R-:W-:-:S05]  /*2af80*/  IMAD.SHL.U32 R10, R24, 0x2, RZ ;  /* 0x00000002180a7824 */ /* 0x001fca00078e00ff */
[----:B------:R-:W-:Y:S02]  /*2af90*/  LOP3.LUT R10, R10, 0xf8, RZ, 0xc0, !PT ;  /* 0x000000f80a0a7812 */ /* 0x000fe400078ec0ff */
[----:B--2---:R-:W-:-:S05]  /*2afa0*/  PRMT R9, R7, 0x7632, R9 ;  /* 0x0000763207097816 */ /* 0x004fca0000000009 */
[----:B---3--:R0:W-:Y:S04]  /*2afb0*/  STG.E.U16 [R4.64], R9 ;  /* 0x0000000904007986 */ /* 0x0081e8000c101506 */
[----:B------:R1:W-:Y:S04]  /*2afc0*/  STG.E.U16 [R18.64], R11 ;  /* 0x0000000b12007986 */ /* 0x0003e8000c101506 */
[----:B----4-:R-:W-:Y:S04]  /*2afd0*/  STG.E.U16 [R16.64], R12 ;  /* 0x0000000c10007986 */ /* 0x010fe8000c101506 */
[----:B------:R-:W-:Y:S04]  /*2afe0*/  STG.E.U16 [R28.64], R15 ;  /* 0x0000000f1c007986 */ /* 0x000fe8000c101506 */
[----:B------:R2:W-:Y:S01]  /*2aff0*/  STG.E.U16 [R2.64], R14 ;  /* 0x0000000e02007986 */ /* 0x0005e2000c101506 */
[----:B------:R-:W-:Y:S01]  /*2b000*/  FFMA R7, R8, 0.69314718246459960938, R21 ;  /* 0x3f31721808077823 */ /* 0x000fe20000000015 */
[----:B0-----:R-:W-:-:S02]  /*2b010*/  FSEL R5, R26, -INF , P2 ;  /* 0xff8000001a057808 */ /* 0x001fc40001000000 */
[----:B------:R-:W0:Y:S01]  /*2b020*/  S2R R21, SR_TID.X ;  /* 0x0000000000157919 */ /* 0x000e220000002100 */
[----:B------:R-:W-:Y:S02]  /*2b030*/  FFMA R4, R6, 0.69314718246459960938, R25 ;  /* 0x3f31721806047823 */ /* 0x000fe40000000019 */
[----:B------:R-:W-:Y:S01]  /*2b040*/  FFMA R5, R5, 0.69314718246459960938, R22 ;  /* 0x3f31721805057823 */ /* 0x000fe20000000016 */
[----:B------:R-:W-:Y:S01]  /*2b050*/  BAR.SYNC.DEFER_BLOCKING 0x0 ;  /* 0x0000000000007b1d */ /* 0x000fe20000010000 */
[----:B------:R-:W-:-:S05]  /*2b060*/  FFMA R6, R0, 0.69314718246459960938, R23 ;  /* 0x3f31721800067823 */ /* 0x000fca0000000017 */
[----:B------:R-:W-:Y:S04]  /*2b070*/  STS.64 [R10], R4 ;  /* 0x000000040a007388 */ /* 0x000fe80000000a00 */
[----:B------:R-:W-:Y:S01]  /*2b080*/  STS.64 [R10+0x100], R6 ;  /* 0x000100060a007388 */ /* 0x000fe20000000a00 */
[----:B0-----:R-:W-:Y:S02]  /*2b090*/  SHF.R.U32.HI R23, RZ, 0x1, R21 ;  /* 0x00000001ff177819 */ /* 0x001fe40000011615 */
[C---:B------:R-:W-:Y:S02]  /*2b0a0*/  SHF.L.U32 R22, R21.reuse, 0x3, RZ ;  /* 0x0000000315167819 */ /* 0x040fe400000006ff */
[----:B------:R-:W-:Y:S02]  /*2b0b0*/  SHF.L.U32 R25, R21, 0x2, RZ ;  /* 0x0000000215197819 */ /* 0x000fe400000006ff */
[----:B------:R-:W-:-:S02]  /*2b0c0*/  LOP3.LUT R23, R23, 0x4, RZ, 0xc0, !PT ;  /* 0x0000000417177812 */ /* 0x000fc400078ec0ff */
[----:B------:R-:W-:Y:S02]  /*2b0d0*/  LOP3.LUT R22, R22, 0x38, RZ, 0xc0, !PT ;  /* 0x0000003816167812 */ /* 0x000fe400078ec0ff */
[----:B------:R-:W-:Y:S01]  /*2b0e0*/  LOP3.LUT R24, R25, 0x1c0, RZ, 0xc0, !PT ;  /* 0x000001c019187812 */ /* 0x000fe200078ec0ff */
[----:B------:R-:W0:Y:S03]  /*2b0f0*/  S2R R21, SR_CTAID.X ;  /* 0x0000000000157919 */ /* 0x000e260000002500 */
[----:B------:R-:W-:Y:S01]  /*2b100*/  IADD3 R22, R23, R22, R24 ;  /* 0x0000001617167210 */ /* 0x000fe20007ffe018 */
[----:B------:R-:W-:Y:S06]  /*2b110*/  BAR.SYNC.DEFER_BLOCKING 0x0 ;  /* 0x0000000000007b1d */ /* 0x000fec0000010000 */
[----:B------:R-:W3:Y:S04]  /*2b120*/  S2R R23, SR_CTAID.Y ;  /* 0x0000000000177919 */ /* 0x000ee80000002600 */
[----:B------:R-:W4:Y:S04]  /*2b130*/  S2R R25, SR_TID.X ;  /* 0x0000000000197919 */ /* 0x000f280000002100 */
[----:B------:R-:W5:Y:S01]  /*2b140*/  LDS R13, [R22] ;  /* 0x00000000160d7984 */ /* 0x000f620000000800 */
[----:B0-----:R-:W-:-:S02]  /*2b150*/  IMAD.SHL.U32 R21, R21, 0x80, RZ ;  /* 0x0000008015157824 */ /* 0x001fc400078e00ff */
[----:B---3--:R-:W-:-:S03]  /*2b160*/  IMAD R0, R23, c[0x0][0x1cc], RZ ;  /* 0x0000730017007a24 */ /* 0x008fc600078e02ff */
[----:B----4-:R-:W-:Y:S02]  /*2b170*/  LOP3.LUT R21, R21, 0x7f, R25, 0xf8, !PT ;  /* 0x0000007f15157812 */ /* 0x010fe400078ef819 */
[----:B------:R-:W-:Y:S02]  /*2b180*/  SHF.L.U32 R8, R0, 0x2, RZ ;  /* 0x0000000200087819 */ /* 0x000fe400000006ff */
[C---:B------:R-:W-:Y:S01]  /*2b190*/  SHF.L.U32 R9, R21.reuse, 0x2, RZ ;  /* 0x0000000215097819 */ /* 0x040fe200000006ff */
[----:B-1----:R-:W-:-:S03]  /*2b1a0*/  IMAD.HI R11, R21, 0x4, RZ ;  /* 0x00000004150b7827 */ /* 0x002fc600078e02ff */
[----:B--2---:R-:W-:Y:S01]  /*2b1b0*/  IADD3 R2, P0, P1, R9, c[0x0][0x180], R8 ;  /* 0x0000600009027a10 */ /* 0x004fe2000791e008 */
[----:B------:R-:W-:-:S05]  /*2b1c0*/  IMAD.HI R0, R0, 0x4, RZ ;  /* 0x0000000400007827 */ /* 0x000fca00078e02ff */
[----:B------:R-:W-:-:S05]  /*2b1d0*/  IADD3.X R3, R11, c[0x0][0x184], R0, P0, P1 ;  /* 0x000061000b037a10 */ /* 0x000fca00007e2400 */
[----:B-----5:R-:W-:Y:S01]  /*2b1e0*/  STG.E [R2.64], R13 ;  /* 0x0000000d02007986 */ /* 0x020fe2000c101906 */
[----:B------:R-:W-:Y:S05]  /*2b1f0*/  EXIT ;  /* 0x000000000000794d */ /* 0x000fea0003800000 */
.L_x_3:
[----:B------:R-:W-:-:S00]  /*2b200*/  BRA `(.L_x_3) ;  /* 0xfffffff000007947 */ /* 0x000fc0000383ffff */
[----:B------:R-:W-:-:S00]  /*2b210*/  NOP ;  /* 0x0000000000007918 */ /* 0x000fc00000000000 */
        /* <DEDUP_REMOVED lines=14> */
.L_x_4:


//--------------------- .nv.global.init           --------------------------
	.section	.nv.global.init,"aw",@progbits
.nv.global.init:
	.type		_$_str,@object
	.size		_$_str,(.L_0 - _$_str)
_$_str:
        /*0000*/ 	.byte	0x5f, 0x5f, 0x43, 0x55, 0x44, 0x41, 0x5f, 0x46, 0x54, 0x5a, 0x00
.L_0:


//--------------------- .nv.shared.attn_fwd       --------------------------
	.section	.nv.shared.attn_fwd,"aw",@nobits
	.sectionflags	@""
	.align	16
